	.target	sm_90a

	.elftype	@"ET_EXEC"


//--------------------- .note.nv.tkinfo           --------------------------
	.section	.note.nv.tkinfo,"",@"SHT_NOTE"
	.sectionflags	@"SHF_NOTE_NV_TKINFO"
	.tkinfo
        /*0018*/ 	.word	0x00000002
        /*0030*/ 	.string	""
        /*0030*/ 	.string	"ptxas"
        /*0030*/ 	.string	"Cuda compilation tools, release 13.0, V13.0.88"
        /*0030*/ 	.string	"Build cuda_13.0.r13.0/compiler.36424714_0"
        /*0030*/ 	.string	"-arch sm_90a -m 64 "



//--------------------- .note.nv.cuinfo           --------------------------
	.section	.note.nv.cuinfo,"",@"SHT_NOTE"
	.sectionflags	@"SHF_NOTE_NV_CUINFO"
        /*0018*/ 	.short	0x0002
        /*001a*/ 	.short	0x005a
        /*001c*/ 	.short	0x0082
	.zero		2


//--------------------- .nv.info                  --------------------------
	.section	.nv.info,"",@"SHT_CUDA_INFO"
	.align	4


	//----- nvinfo : EIATTR_REGCOUNT
	.align		4
        /*0000*/ 	.byte	0x04, 0x2f
        /*0002*/ 	.short	(.L_16 - .L_15)
	.align		4
.L_15:
        /*0004*/ 	.word	index@(_ZN7cutlass13device_kernelINS_4gemm6kernel13GemmUniversalIN4cute5tupleIJiiiiEEENS1_10collective13CollectiveMmaINS1_37MainloopSm90TmaGmmaWarpSpecializedFP8ILi8ENS5_IJNS4_1CILi2EEENSA_ILi1EEESC_EEENS1_35KernelTmaWarpSpecializedCooperativeEEENS5_IJNSA_ILi128EEENSA_ILi256EEENSA_ILi64EEEEEENS_12float_e4m3_tENS5_IJlSC_lEEESK_SL_NS4_8TiledMMAINS4_8MMA_AtomIJNS4_4SM904GMMA31MMA_64x256x32_F32E4M3E4M3_SS_TNILNSP_7ScaleInE1ELSR_1EEEEEENS4_6LayoutISD_NS5_IJSC_NSA_ILi0EEESV_EEEEENS5_IJNS4_10UnderscoreESY_SY_EEEEENS4_13SM90_TMA_LOADENS4_14ComposedLayoutINS4_7SwizzleILi2ELi4ELi3EEENS4_18smem_ptr_flag_bitsILi8EEENSU_INS5_IJNSA_ILi8EEESI_EEENS5_IJSI_SC_EEEEEEEvNS4_8identityENS4_23SM90_TMA_LOAD_MULTICASTES1B_vS1C_EENS_8epilogue10collective18CollectiveEpilogueINS1F_22Sm90TmaWarpSpecializedILi4ELi2ELi16ELb0ELb0EEEJSJ_NS5_IJSG_NSA_ILi32EEEEEESK_SL_SK_SL_NS1F_6fusion15FusionCallbacksIS1J_NS1M_13LinCombEltActINS1F_6thread7SigmoidESK_fSK_fLNS_15FloatRoundStyleE2EEESJ_S1L_JEEES11_NS12_INS13_ILi1ELi4ELi3EEES16_NSU_INS5_IJS17_S1K_EEENS5_IJS1K_SC_EEEEEEENS4_39AutoVectorizingCopyWithAssumedAlignmentILi128EEENS4_14SM90_TMA_STOREES1Y_S20_NS4_9Copy_AtomIJNS4_17SM90_U32x4_STSM_NENS_6half_tEEEEvEEEvvEEEEvNT_6ParamsE)
        /*0008*/ 	.word	0x000000a8


	//----- nvinfo : EIATTR_FRAME_SIZE
	.align		4
.L_16:
        /*000c*/ 	.byte	0x04, 0x11
        /*000e*/ 	.short	(.L_18 - .L_17)
	.align		4
.L_17:
        /*0010*/ 	.word	index@($__internal_0_$__cuda_sm20_rcp_rn_f32_slowpath)
        /*0014*/ 	.word	0x000000e0


	//----- nvinfo : EIATTR_FRAME_SIZE
	.align		4
.L_18:
        /*0018*/ 	.byte	0x04, 0x11
        /*001a*/ 	.short	(.L_20 - .L_19)
	.align		4
.L_19:
        /*001c*/ 	.word	index@(_ZN7cutlass13device_kernelINS_4gemm6kernel13GemmUniversalIN4cute5tupleIJiiiiEEENS1_10collective13CollectiveMmaINS1_37MainloopSm90TmaGmmaWarpSpecializedFP8ILi8ENS5_IJNS4_1CILi2EEENSA_ILi1EEESC_EEENS1_35KernelTmaWarpSpecializedCooperativeEEENS5_IJNSA_ILi128EEENSA_ILi256EEENSA_ILi64EEEEEENS_12float_e4m3_tENS5_IJlSC_lEEESK_SL_NS4_8TiledMMAINS4_8MMA_AtomIJNS4_4SM904GMMA31MMA_64x256x32_F32E4M3E4M3_SS_TNILNSP_7ScaleInE1ELSR_1EEEEEENS4_6LayoutISD_NS5_IJSC_NSA_ILi0EEESV_EEEEENS5_IJNS4_10UnderscoreESY_SY_EEEEENS4_13SM90_TMA_LOADENS4_14ComposedLayoutINS4_7SwizzleILi2ELi4ELi3EEENS4_18smem_ptr_flag_bitsILi8EEENSU_INS5_IJNSA_ILi8EEESI_EEENS5_IJSI_SC_EEEEEEEvNS4_8identityENS4_23SM90_TMA_LOAD_MULTICASTES1B_vS1C_EENS_8epilogue10collective18CollectiveEpilogueINS1F_22Sm90TmaWarpSpecializedILi4ELi2ELi16ELb0ELb0EEEJSJ_NS5_IJSG_NSA_ILi32EEEEEESK_SL_SK_SL_NS1F_6fusion15FusionCallbacksIS1J_NS1M_13LinCombEltActINS1F_6thread7SigmoidESK_fSK_fLNS_15FloatRoundStyleE2EEESJ_S1L_JEEES11_NS12_INS13_ILi1ELi4ELi3EEES16_NSU_INS5_IJS17_S1K_EEENS5_IJS1K_SC_EEEEEEENS4_39AutoVectorizingCopyWithAssumedAlignmentILi128EEENS4_14SM90_TMA_STOREES1Y_S20_NS4_9Copy_AtomIJNS4_17SM90_U32x4_STSM_NENS_6half_tEEEEvEEEvvEEEEvNT_6ParamsE)
        /*0020*/ 	.word	0x000000e0


	//----- nvinfo : EIATTR_MIN_STACK_SIZE
	.align		4
.L_20:
        /*0024*/ 	.byte	0x04, 0x12
        /*0026*/ 	.short	(.L_22 - .L_21)
	.align		4
.L_21:
        /*0028*/ 	.word	index@(_ZN7cutlass13device_kernelINS_4gemm6kernel13GemmUniversalIN4cute5tupleIJiiiiEEENS1_10collective13CollectiveMmaINS1_37MainloopSm90TmaGmmaWarpSpecializedFP8ILi8ENS5_IJNS4_1CILi2EEENSA_ILi1EEESC_EEENS1_35KernelTmaWarpSpecializedCooperativeEEENS5_IJNSA_ILi128EEENSA_ILi256EEENSA_ILi64EEEEEENS_12float_e4m3_tENS5_IJlSC_lEEESK_SL_NS4_8TiledMMAINS4_8MMA_AtomIJNS4_4SM904GMMA31MMA_64x256x32_F32E4M3E4M3_SS_TNILNSP_7ScaleInE1ELSR_1EEEEEENS4_6LayoutISD_NS5_IJSC_NSA_ILi0EEESV_EEEEENS5_IJNS4_10UnderscoreESY_SY_EEEEENS4_13SM90_TMA_LOADENS4_14ComposedLayoutINS4_7SwizzleILi2ELi4ELi3EEENS4_18smem_ptr_flag_bitsILi8EEENSU_INS5_IJNSA_ILi8EEESI_EEENS5_IJSI_SC_EEEEEEEvNS4_8identityENS4_23SM90_TMA_LOAD_MULTICASTES1B_vS1C_EENS_8epilogue10collective18CollectiveEpilogueINS1F_22Sm90TmaWarpSpecializedILi4ELi2ELi16ELb0ELb0EEEJSJ_NS5_IJSG_NSA_ILi32EEEEEESK_SL_SK_SL_NS1F_6fusion15FusionCallbacksIS1J_NS1M_13LinCombEltActINS1F_6thread7SigmoidESK_fSK_fLNS_15FloatRoundStyleE2EEESJ_S1L_JEEES11_NS12_INS13_ILi1ELi4ELi3EEES16_NSU_INS5_IJS17_S1K_EEENS5_IJS1K_SC_EEEEEEENS4_39AutoVectorizingCopyWithAssumedAlignmentILi128EEENS4_14SM90_TMA_STOREES1Y_S20_NS4_9Copy_AtomIJNS4_17SM90_U32x4_STSM_NENS_6half_tEEEEvEEEvvEEEEvNT_6ParamsE)
        /*002c*/ 	.word	0x000000e0
.L_22:


//--------------------- .nv.compat                --------------------------
	.section	.nv.compat,"",@"SHT_CUDA_COMPAT_INFO"
	.align	4
        /*0000*/ 	.byte	0x02, 0x09, 0x01, 0x00, 0x02, 0x02, 0x04, 0x00, 0x02, 0x05, 0x05, 0x00, 0x03, 0x07, 0x01, 0x01
        /*0010*/ 	.byte	0x02, 0x03, 0x01, 0x00, 0x02, 0x06, 0x01, 0x00, 0x04, 0x0b, 0x08, 0x00, 0x00, 0x00, 0x00, 0x00
        /*0020*/ 	.byte	0x00, 0x00, 0x00, 0x00


//--------------------- .nv.info._ZN7cutlass13device_kernelINS_4gemm6kernel13GemmUniversalIN4cute5tupleIJiiiiEEENS1_10collective13CollectiveMmaINS1_37MainloopSm90TmaGmmaWarpSpecializedFP8ILi8ENS5_IJNS4_1CILi2EEENSA_ILi1EEESC_EEENS1_35KernelTmaWarpSpecializedCooperativeEEENS5_IJNSA_ILi128EEENSA_ILi256EEENSA_ILi64EEEEEENS_12float_e4m3_tENS5_IJlSC_lEEESK_SL_NS4_8TiledMMAINS4_8MMA_AtomIJNS4_4SM904GMMA31MMA_64x256x32_F32E4M3E4M3_SS_TNILNSP_7ScaleInE1ELSR_1EEEEEENS4_6LayoutISD_NS5_IJSC_NSA_ILi0EEESV_EEEEENS5_IJNS4_10UnderscoreESY_SY_EEEEENS4_13SM90_TMA_LOADENS4_14ComposedLayoutINS4_7SwizzleILi2ELi4ELi3EEENS4_18smem_ptr_flag_bitsILi8EEENSU_INS5_IJNSA_ILi8EEESI_EEENS5_IJSI_SC_EEEEEEEvNS4_8identityENS4_23SM90_TMA_LOAD_MULTICASTES1B_vS1C_EENS_8epilogue10collective18CollectiveEpilogueINS1F_22Sm90TmaWarpSpecializedILi4ELi2ELi16ELb0ELb0EEEJSJ_NS5_IJSG_NSA_ILi32EEEEEESK_SL_SK_SL_NS1F_6fusion15FusionCallbacksIS1J_NS1M_13LinCombEltActINS1F_6thread7SigmoidESK_fSK_fLNS_15FloatRoundStyleE2EEESJ_S1L_JEEES11_NS12_INS13_ILi1ELi4ELi3EEES16_NSU_INS5_IJS17_S1K_EEENS5_IJS1K_SC_EEEEEEENS4_39AutoVectorizingCopyWithAssumedAlignmentILi128EEENS4_14SM90_TMA_STOREES1Y_S20_NS4_9Copy_AtomIJNS4_17SM90_U32x4_STSM_NENS_6half_tEEEEvEEEvvEEEEvNT_6ParamsE --------------------------
	.section	.nv.info._ZN7cutlass13device_kernelINS_4gemm6kernel13GemmUniversalIN4cute5tupleIJiiiiEEENS1_10collective13CollectiveMmaINS1_37MainloopSm90TmaGmmaWarpSpecializedFP8ILi8ENS5_IJNS4_1CILi2EEENSA_ILi1EEESC_EEENS1_35KernelTmaWarpSpecializedCooperativeEEENS5_IJNSA_ILi128EEENSA_ILi256EEENSA_ILi64EEEEEENS_12float_e4m3_tENS5_IJlSC_lEEESK_SL_NS4_8TiledMMAINS4_8MMA_AtomIJNS4_4SM904GMMA31MMA_64x256x32_F32E4M3E4M3_SS_TNILNSP_7ScaleInE1ELSR_1EEEEEENS4_6LayoutISD_NS5_IJSC_NSA_ILi0EEESV_EEEEENS5_IJNS4_10UnderscoreESY_SY_EEEEENS4_13SM90_TMA_LOADENS4_14ComposedLayoutINS4_7SwizzleILi2ELi4ELi3EEENS4_18smem_ptr_flag_bitsILi8EEENSU_INS5_IJNSA_ILi8EEESI_EEENS5_IJSI_SC_EEEEEEEvNS4_8identityENS4_23SM90_TMA_LOAD_MULTICASTES1B_vS1C_EENS_8epilogue10collective18CollectiveEpilogueINS1F_22Sm90TmaWarpSpecializedILi4ELi2ELi16ELb0ELb0EEEJSJ_NS5_IJSG_NSA_ILi32EEEEEESK_SL_SK_SL_NS1F_6fusion15FusionCallbacksIS1J_NS1M_13LinCombEltActINS1F_6thread7SigmoidESK_fSK_fLNS_15FloatRoundStyleE2EEESJ_S1L_JEEES11_NS12_INS13_ILi1ELi4ELi3EEES16_NSU_INS5_IJS17_S1K_EEENS5_IJS1K_SC_EEEEEEENS4_39AutoVectorizingCopyWithAssumedAlignmentILi128EEENS4_14SM90_TMA_STOREES1Y_S20_NS4_9Copy_AtomIJNS4_17SM90_U32x4_STSM_NENS_6half_tEEEEvEEEvvEEEEvNT_6ParamsE,"",@"SHT_CUDA_INFO"
	.sectionflags	@""
	.align	4


	//----- nvinfo : EIATTR_CUDA_API_VERSION
	.align		4
        /*0000*/ 	.byte	0x04, 0x37
        /*0002*/ 	.short	(.L_24 - .L_23)
.L_23:
        /*0004*/ 	.word	0x00000082


	//----- nvinfo : EIATTR_KPARAM_INFO
	.align		4
.L_24:
        /*0008*/ 	.byte	0x04, 0x17
        /*000a*/ 	.short	(.L_26 - .L_25)
.L_25:
        /*000c*/ 	.word	0x00000000
        /*0010*/ 	.short	0x0000
        /*0012*/ 	.short	0x0070
        /*0014*/ 	.byte	0x00, 0xf0, 0x01, 0x1c


	//----- nvinfo : EIATTR_SPARSE_MMA_MASK
	.align		4
.L_26:
        /*0018*/ 	.byte	0x03, 0x50
        /*001a*/ 	.short	0x0000


	//----- nvinfo : EIATTR_MAXREG_COUNT
	.align		4
        /*001c*/ 	.byte	0x03, 0x1b
        /*001e*/ 	.short	0x00a8


	//----- nvinfo : EIATTR_NUM_BARRIERS
	.align		4
        /*0020*/ 	.byte	0x02, 0x4c
        /*0022*/ 	.byte	0x02
	.zero		1


	//----- nvinfo : EIATTR_EXTERNS
	.align		4
        /*0024*/ 	.byte	0x04, 0x0f
        /*0026*/ 	.short	(.L_28 - .L_27)


	//   ....[0]....
	.align		4
.L_27:
        /*0028*/ 	.word	index@(__assertfail)


	//----- nvinfo : EIATTR_ANNOTATIONS
	.align		4
.L_28:
        /*002c*/ 	.byte	0x04, 0x55
        /*002e*/ 	.short	(.L_30 - .L_29)


	//   ....[0]....
.L_29:
        /*0030*/ 	.word	0x00000001
        /*0034*/ 	.byte	0xe0, 0x0c, 0x00, 0x00, 0x01, 0x00, 0x00, 0x00, 0xc0, 0x0d, 0x00, 0x00, 0x01, 0x00, 0x00, 0x00
        /* <DEDUP_REMOVED lines=224> */
        /*0e44*/ 	.byte	0xb0, 0x97, 0x01, 0x00, 0x01, 0x00, 0x00, 0x00, 0xd0, 0x97, 0x01, 0x00


	//----- nvinfo : EIATTR_MERCURY_ISA_VERSION
	.align		4
.L_30:
        /*0e50*/ 	.byte	0x03, 0x5f
        /*0e52*/ 	.short	0x0101


	//----- nvinfo : EIATTR_INT_WARP_WIDE_INSTR_OFFSETS
	.align		4
        /*0e54*/ 	.byte	0x04, 0x31
        /*0e56*/ 	.short	(.L_32 - .L_31)


	//   ....[0]....
.L_31:
        /*0e58*/ 	.word	0x00000be0


	//   ....[1]....
        /*0e5c*/ 	.word	0x00000c00


	//   ....[2]....
        /*0e60*/ 	.word	0x00000d10


	//   ....[3]....
        /*0e64*/ 	.word	0x00004850


	//   ....[4]....
        /*0e68*/ 	.word	0x00005840


	//----- nvinfo : EIATTR_COOP_GROUP_MASK_REGIDS
	.align		4
.L_32:
        /*0e6c*/ 	.byte	0x04, 0x29
        /*0e6e*/ 	.short	(.L_34 - .L_33)


	//   ....[0]....
.L_33:
        /*0e70*/ 	.word	0xffffffff


	//   ....[1]....
        /*0e74*/ 	.word	0xffffffff


	//   ....[2]....
        /*0e78*/ 	.word	0xffffffff


	//   ....[3]....
        /*0e7c*/ 	.word	0xffffffff


	//   ....[4]....
        /*0e80*/ 	.word	0xffffffff


	//   ....[5]....
        /*0e84*/ 	.word	0xffffffff


	//   ....[6]....
        /*0e88*/ 	.word	0xffffffff


	//----- nvinfo : EIATTR_COOP_GROUP_INSTR_OFFSETS
	.align		4
.L_34:
        /*0e8c*/ 	.byte	0x04, 0x28
        /*0e8e*/ 	.short	(.L_36 - .L_35)


	//   ....[0]....
.L_35:
        /*0e90*/ 	.word	0x00000060


	//   ....[1]....
        /*0e94*/ 	.word	0x00000090


	//   ....[2]....
        /*0e98*/ 	.word	0x00000500


	//   ....[3]....
        /*0e9c*/ 	.word	0x00000820


	//   ....[4]....
        /*0ea0*/ 	.word	0x00000a70


	//   ....[5]....
        /*0ea4*/ 	.word	0x00000e20


	//   ....[6]....
        /*0ea8*/ 	.word	0x00001b90


	//----- nvinfo : EIATTR_REG_RECONFIG
	.align		4
.L_36:
        /*0eac*/ 	.byte	0x01, 0x54
	.zero		2


	//----- nvinfo : EIATTR_SYSCALL_OFFSETS
	.align		4
        /*0eb0*/ 	.byte	0x04, 0x46
        /*0eb2*/ 	.short	(.L_38 - .L_37)


	//   ....[0]....
.L_37:
        /*0eb4*/ 	.word	0x00005a90


	//   ....[1]....
        /*0eb8*/ 	.word	0x00005bd0


	//----- nvinfo : EIATTR_MBARRIER_INSTR_OFFSETS
	.align		4
.L_38:
        /*0ebc*/ 	.byte	0x04, 0x39
        /*0ebe*/ 	.short	(.L_40 - .L_39)


	//   ....[0]....
.L_39:
        /*0ec0*/ 	.word	0x000006b0
        /*0ec4*/ 	.word	0x000000ff
        /*0ec8*/ 	.word	0x00000000
        /*0ecc*/ 	.short	0x0100
        /*0ece*/ 	.byte	0x08
	.zero		1


	//   ....[1]....
        /*0ed0*/ 	.word	0x000006c0
        /*0ed4*/ 	.word	0x000000ff
        /*0ed8*/ 	.word	0x00000040
        /*0edc*/ 	.short	0x0100
        /*0ede*/ 	.byte	0x08
	.zero		1


	//   ....[2]....
        /*0ee0*/ 	.word	0x000006d0
        /*0ee4*/ 	.word	0x000000ff
        /*0ee8*/ 	.word	0x00000008
        /*0eec*/ 	.short	0x0100
        /*0eee*/ 	.byte	0x08
	.zero		1


	//   ....[3]....
        /*0ef0*/ 	.word	0x000006e0
        /*0ef4*/ 	.word	0x000000ff
        /*0ef8*/ 	.word	0x00000048
        /*0efc*/ 	.short	0x0100
        /*0efe*/ 	.byte	0x08
	.zero		1


	//   ....[4]....
        /*0f00*/ 	.word	0x000006f0
        /*0f04*/ 	.word	0x000000ff
        /*0f08*/ 	.word	0x00000010
        /*0f0c*/ 	.short	0x0100
        /*0f0e*/ 	.byte	0x08
	.zero		1


	//   ....[5]....
        /*0f10*/ 	.word	0x00000700
        /*0f14*/ 	.word	0x000000ff
        /*0f18*/ 	.word	0x00000050
        /*0f1c*/ 	.short	0x0100
        /*0f1e*/ 	.byte	0x08
	.zero		1


	//   ....[6]....
        /*0f20*/ 	.word	0x00000710
        /*0f24*/ 	.word	0x000000ff
        /*0f28*/ 	.word	0x00000018
        /*0f2c*/ 	.short	0x0100
        /*0f2e*/ 	.byte	0x08
	.zero		1


	//   ....[7]....
        /*0f30*/ 	.word	0x00000720
        /*0f34*/ 	.word	0x000000ff
        /*0f38*/ 	.word	0x00000058
        /*0f3c*/ 	.short	0x0100
        /*0f3e*/ 	.byte	0x08
	.zero		1


	//   ....[8]....
        /*0f40*/ 	.word	0x00000730
        /*0f44*/ 	.word	0x000000ff
        /*0f48*/ 	.word	0x00000020
        /*0f4c*/ 	.short	0x0100
        /*0f4e*/ 	.byte	0x08
	.zero		1


	//   ....[9]....
        /*0f50*/ 	.word	0x00000740
        /*0f54*/ 	.word	0x000000ff
        /*0f58*/ 	.word	0x00000060
        /*0f5c*/ 	.short	0x0100
        /*0f5e*/ 	.byte	0x08
	.zero		1


	//   ....[10]....
        /*0f60*/ 	.word	0x00000750
        /*0f64*/ 	.word	0x000000ff
        /*0f68*/ 	.word	0x00000028
        /*0f6c*/ 	.short	0x0100
        /*0f6e*/ 	.byte	0x08
	.zero		1


	//   ....[11]....
        /*0f70*/ 	.word	0x00000760
        /*0f74*/ 	.word	0x000000ff
        /*0f78*/ 	.word	0x00000068
        /*0f7c*/ 	.short	0x0100
        /*0f7e*/ 	.byte	0x08
	.zero		1


	//   ....[12]....
        /*0f80*/ 	.word	0x00000770
        /*0f84*/ 	.word	0x000000ff
        /*0f88*/ 	.word	0x00000030
        /*0f8c*/ 	.short	0x0100
        /*0f8e*/ 	.byte	0x08
	.zero		1


	//   ....[13]....
        /*0f90*/ 	.word	0x00000780
        /*0f94*/ 	.word	0x000000ff
        /*0f98*/ 	.word	0x00000070
        /*0f9c*/ 	.short	0x0100
        /*0f9e*/ 	.byte	0x08
	.zero		1


	//   ....[14]....
        /*0fa0*/ 	.word	0x00000790
        /*0fa4*/ 	.word	0x000000ff
        /*0fa8*/ 	.word	0x00000038
        /*0fac*/ 	.short	0x0100
        /*0fae*/ 	.byte	0x08
	.zero		1


	//   ....[15]....
        /*0fb0*/ 	.word	0x000007a0
        /*0fb4*/ 	.word	0x000000ff
        /*0fb8*/ 	.word	0x00000078
        /*0fbc*/ 	.short	0x0100
        /*0fbe*/ 	.byte	0x08
	.zero		1


	//   ....[16]....
        /*0fc0*/ 	.word	0x000009d0
        /*0fc4*/ 	.word	0x000000ff
        /*0fc8*/ 	.word	0x00000080
        /*0fcc*/ 	.short	0x0100
        /*0fce*/ 	.byte	0x08
	.zero		1


	//   ....[17]....
        /*0fd0*/ 	.word	0x000009e0
        /*0fd4*/ 	.word	0x000000ff
        /*0fd8*/ 	.word	0x000000a0
        /*0fdc*/ 	.short	0x0100
        /*0fde*/ 	.byte	0x08
	.zero		1


	//   ....[18]....
        /*0fe0*/ 	.word	0x000009f0
        /*0fe4*/ 	.word	0x000000ff
        /*0fe8*/ 	.word	0x00000088
        /*0fec*/ 	.short	0x0100
        /*0fee*/ 	.byte	0x08
	.zero		1


	//   ....[19]....
        /*0ff0*/ 	.word	0x00000a00
        /*0ff4*/ 	.word	0x000000ff
        /*0ff8*/ 	.word	0x000000a8
        /*0ffc*/ 	.short	0x0100
        /*0ffe*/ 	.byte	0x08
	.zero		1


	//   ....[20]....
        /*1000*/ 	.word	0x00000a10
        /*1004*/ 	.word	0x000000ff
        /*1008*/ 	.word	0x00000090
        /*100c*/ 	.short	0x0100
        /*100e*/ 	.byte	0x08
	.zero		1


	//   ....[21]....
        /*1010*/ 	.word	0x00000a20
        /*1014*/ 	.word	0x000000ff
        /*1018*/ 	.word	0x000000b0
        /*101c*/ 	.short	0x0100
        /*101e*/ 	.byte	0x08
	.zero		1


	//   ....[22]....
        /*1020*/ 	.word	0x00000a30
        /*1024*/ 	.word	0x000000ff
        /*1028*/ 	.word	0x00000098
        /*102c*/ 	.short	0x0100
        /*102e*/ 	.byte	0x08
	.zero		1


	//   ....[23]....
        /*1030*/ 	.word	0x00000a40
        /*1034*/ 	.word	0x000000ff
        /*1038*/ 	.word	0x000000b8
        /*103c*/ 	.short	0x0100
        /*103e*/ 	.byte	0x08
	.zero		1


	//   ....[24]....
        /*1040*/ 	.word	0x00000d80
        /*1044*/ 	.word	0x000000ff
        /*1048*/ 	.word	0x000000c0
        /*104c*/ 	.short	0x0100
        /*104e*/ 	.byte	0x06
	.zero		1


	//   ....[25]....
        /*1050*/ 	.word	0x00000dd0
        /*1054*/ 	.word	0x000000ff
        /*1058*/ 	.word	0x000000c8
        /*105c*/ 	.short	0x0100
        /*105e*/ 	.byte	0x06
	.zero		1


	//   ....[26]....
        /*1060*/ 	.word	0x00002410
        /*1064*/ 	.word	0x000000ff
        /*1068*/ 	.word	0x00000000
        /*106c*/ 	.short	0x010a
        /*106e*/ 	.byte	0x04
	.zero		1


	//   ....[27]....
        /*1070*/ 	.word	0x00002450
        /*1074*/ 	.word	0x000000ff
        /*1078*/ 	.word	0x00000000
        /*107c*/ 	.short	0x010a
        /*107e*/ 	.byte	0x04
	.zero		1


	//   ....[28]....
        /*1080*/ 	.word	0x000037b0
        /*1084*/ 	.word	0x000000ff
        /*1088*/ 	.word	0x00000000
        /*108c*/ 	.short	0x010a
        /*108e*/ 	.byte	0x06
	.zero		1


	//   ....[29]....
        /*1090*/ 	.word	0x000037f0
        /*1094*/ 	.word	0x000000ff
        /*1098*/ 	.word	0x00000000
        /*109c*/ 	.short	0x010a
        /*109e*/ 	.byte	0x06
	.zero		1


	//   ....[30]....
        /*10a0*/ 	.word	0x000048b0
        /*10a4*/ 	.word	0x00000004
        /*10a8*/ 	.word	0x00000000
        /*10ac*/ 	.short	0x0101
        /*10ae*/ 	.byte	0x3f
	.zero		1


	//   ....[31]....
        /*10b0*/ 	.word	0x000058f0
        /*10b4*/ 	.word	0x00000000
        /*10b8*/ 	.word	0x00000000
        /*10bc*/ 	.short	0x0101
        /*10be*/ 	.byte	0x3f
	.zero		1


	//   ....[32]....
        /*10c0*/ 	.word	0x000060c0
        /*10c4*/ 	.word	0x0000000d
        /*10c8*/ 	.word	0x00000080
        /*10cc*/ 	.short	0x010a
        /*10ce*/ 	.byte	0x3f
	.zero		1


	//   ....[33]....
        /*10d0*/ 	.word	0x000063d0
        /*10d4*/ 	.word	0x00000000
        /*10d8*/ 	.word	0x00000000
        /*10dc*/ 	.short	0x0101
        /*10de*/ 	.byte	0x3f
	.zero		1


	//   ....[34]....
        /*10e0*/ 	.word	0x00008310
        /*10e4*/ 	.word	0x0000000e
        /*10e8*/ 	.word	0x00000080
        /*10ec*/ 	.short	0x010a
        /*10ee*/ 	.byte	0x3f
	.zero		1


	//   ....[35]....
        /*10f0*/ 	.word	0x00008540
        /*10f4*/ 	.word	0x00000000
        /*10f8*/ 	.word	0x00000000
        /*10fc*/ 	.short	0x0101
        /*10fe*/ 	.byte	0x3f
	.zero		1


	//   ....[36]....
        /*1100*/ 	.word	0x0000a390
        /*1104*/ 	.word	0x0000000d
        /*1108*/ 	.word	0x00000080
        /*110c*/ 	.short	0x010a
        /*110e*/ 	.byte	0x3f
	.zero		1


	//   ....[37]....
        /*1110*/ 	.word	0x0000a5c0
        /*1114*/ 	.word	0x00000000
        /*1118*/ 	.word	0x00000000
        /*111c*/ 	.short	0x0101
        /*111e*/ 	.byte	0x3f
	.zero		1


	//   ....[38]....
        /*1120*/ 	.word	0x0000c3f0
        /*1124*/ 	.word	0x00000000
        /*1128*/ 	.word	0x00000080
        /*112c*/ 	.short	0x010a
        /*112e*/ 	.byte	0x3f
	.zero		1


	//   ....[39]....
        /*1130*/ 	.word	0x0000c670
        /*1134*/ 	.word	0x00000000
        /*1138*/ 	.word	0x00000000
        /*113c*/ 	.short	0x0101
        /*113e*/ 	.byte	0x3f
	.zero		1


	//   ....[40]....
        /*1140*/ 	.word	0x0000e4b0
        /*1144*/ 	.word	0x00000000
        /*1148*/ 	.word	0x00000080
        /*114c*/ 	.short	0x010a
        /*114e*/ 	.byte	0x3f
	.zero		1


	//   ....[41]....
        /*1150*/ 	.word	0x0000e730
        /*1154*/ 	.word	0x00000000
        /*1158*/ 	.word	0x00000000
        /*115c*/ 	.short	0x0101
        /*115e*/ 	.byte	0x3f
	.zero		1


	//   ....[42]....
        /*1160*/ 	.word	0x00010570
        /*1164*/ 	.word	0x00000000
        /*1168*/ 	.word	0x00000080
        /*116c*/ 	.short	0x010a
        /*116e*/ 	.byte	0x3f
	.zero		1


	//   ....[43]....
        /*1170*/ 	.word	0x000107f0
        /*1174*/ 	.word	0x00000000
        /*1178*/ 	.word	0x00000000
        /*117c*/ 	.short	0x0101
        /*117e*/ 	.byte	0x3f
	.zero		1


	//   ....[44]....
        /*1180*/ 	.word	0x00012700
        /*1184*/ 	.word	0x00000000
        /*1188*/ 	.word	0x00000080
        /*118c*/ 	.short	0x010a
        /*118e*/ 	.byte	0x3f
	.zero		1


	//   ....[45]....
        /*1190*/ 	.word	0x00012980
        /*1194*/ 	.word	0x00000000
        /*1198*/ 	.word	0x00000000
        /*119c*/ 	.short	0x0101
        /*119e*/ 	.byte	0x3f
	.zero		1


	//   ....[46]....
        /*11a0*/ 	.word	0x000148c0
        /*11a4*/ 	.word	0x00000003
        /*11a8*/ 	.word	0x00000080
        /*11ac*/ 	.short	0x010a
        /*11ae*/ 	.byte	0x3f
	.zero		1


	//   ....[47]....
        /*11b0*/ 	.word	0x00014b20
        /*11b4*/ 	.word	0x00000000
        /*11b8*/ 	.word	0x00000000
        /*11bc*/ 	.short	0x0101
        /*11be*/ 	.byte	0x3f
	.zero		1


	//   ....[48]....
        /*11c0*/ 	.word	0x000177a0
        /*11c4*/ 	.word	0x000000ff
        /*11c8*/ 	.word	0x000000c8
        /*11cc*/ 	.short	0x010a
        /*11ce*/ 	.byte	0x04
	.zero		1


	//   ....[49]....
        /*11d0*/ 	.word	0x00017bd0
        /*11d4*/ 	.word	0x000000ff
        /*11d8*/ 	.word	0x000000a0
        /*11dc*/ 	.short	0x010a
        /*11de*/ 	.byte	0x0d
	.zero		1


	//   ....[50]....
        /*11e0*/ 	.word	0x00017cc0
        /*11e4*/ 	.word	0x000000ff
        /*11e8*/ 	.word	0x00000080
        /*11ec*/ 	.short	0x010b
        /*11ee*/ 	.byte	0x0d
	.zero		1


	//   ....[51]....
        /*11f0*/ 	.word	0x00017d20
        /*11f4*/ 	.word	0x000000ff
        /*11f8*/ 	.word	0x00000000
        /*11fc*/ 	.short	0x0101
        /*11fe*/ 	.byte	0x10
	.zero		1


	//   ....[52]....
        /*1200*/ 	.word	0x00017d50
        /*1204*/ 	.word	0x000000ff
        /*1208*/ 	.word	0x000000a8
        /*120c*/ 	.short	0x010a
        /*120e*/ 	.byte	0x0d
	.zero		1


	//   ....[53]....
        /*1210*/ 	.word	0x00017e60
        /*1214*/ 	.word	0x000000ff
        /*1218*/ 	.word	0x00000088
        /*121c*/ 	.short	0x010b
        /*121e*/ 	.byte	0x0d
	.zero		1


	//   ....[54]....
        /*1220*/ 	.word	0x00017ec0
        /*1224*/ 	.word	0x000000ff
        /*1228*/ 	.word	0x00000000
        /*122c*/ 	.short	0x0101
        /*122e*/ 	.byte	0x12
	.zero		1


	//   ....[55]....
        /*1230*/ 	.word	0x00017ef0
        /*1234*/ 	.word	0x000000ff
        /*1238*/ 	.word	0x000000b0
        /*123c*/ 	.short	0x010a
        /*123e*/ 	.byte	0x0d
	.zero		1


	//   ....[56]....
        /*1240*/ 	.word	0x00018000
        /*1244*/ 	.word	0x000000ff
        /*1248*/ 	.word	0x00000090
        /*124c*/ 	.short	0x010b
        /*124e*/ 	.byte	0x0d
	.zero		1


	//   ....[57]....
        /*1250*/ 	.word	0x00018060
        /*1254*/ 	.word	0x000000ff
        /*1258*/ 	.word	0x00000000
        /*125c*/ 	.short	0x0101
        /*125e*/ 	.byte	0x1d
	.zero		1


	//   ....[58]....
        /*1260*/ 	.word	0x00018090
        /*1264*/ 	.word	0x000000ff
        /*1268*/ 	.word	0x000000b8
        /*126c*/ 	.short	0x010a
        /*126e*/ 	.byte	0x0d
	.zero		1


	//   ....[59]....
        /*1270*/ 	.word	0x000181a0
        /*1274*/ 	.word	0x000000ff
        /*1278*/ 	.word	0x00000098
        /*127c*/ 	.short	0x010b
        /*127e*/ 	.byte	0x0d
	.zero		1


	//   ....[60]....
        /*1280*/ 	.word	0x00018200
        /*1284*/ 	.word	0x000000ff
        /*1288*/ 	.word	0x00000000
        /*128c*/ 	.short	0x0101
        /*128e*/ 	.byte	0x1e
	.zero		1


	//   ....[61]....
        /*1290*/ 	.word	0x00018240
        /*1294*/ 	.word	0x000000ff
        /*1298*/ 	.word	0x000000a0
        /*129c*/ 	.short	0x010a
        /*129e*/ 	.byte	0x0d
	.zero		1


	//   ....[62]....
        /*12a0*/ 	.word	0x00018340
        /*12a4*/ 	.word	0x000000ff
        /*12a8*/ 	.word	0x00000080
        /*12ac*/ 	.short	0x010b
        /*12ae*/ 	.byte	0x0d
	.zero		1


	//   ....[63]....
        /*12b0*/ 	.word	0x00018380
        /*12b4*/ 	.word	0x000000ff
        /*12b8*/ 	.word	0x00000000
        /*12bc*/ 	.short	0x0101
        /*12be*/ 	.byte	0x10
	.zero		1


	//   ....[64]....
        /*12c0*/ 	.word	0x000183b0
        /*12c4*/ 	.word	0x000000ff
        /*12c8*/ 	.word	0x000000a8
        /*12cc*/ 	.short	0x010a
        /*12ce*/ 	.byte	0x0d
	.zero		1


	//   ....[65]....
        /*12d0*/ 	.word	0x000184b0
        /*12d4*/ 	.word	0x000000ff
        /*12d8*/ 	.word	0x00000088
        /*12dc*/ 	.short	0x010b
        /*12de*/ 	.byte	0x0d
	.zero		1


	//   ....[66]....
        /*12e0*/ 	.word	0x000184f0
        /*12e4*/ 	.word	0x000000ff
        /*12e8*/ 	.word	0x00000000
        /*12ec*/ 	.short	0x0101
        /*12ee*/ 	.byte	0x12
	.zero		1


	//   ....[67]....
        /*12f0*/ 	.word	0x00018520
        /*12f4*/ 	.word	0x000000ff
        /*12f8*/ 	.word	0x000000b0
        /*12fc*/ 	.short	0x010a
        /*12fe*/ 	.byte	0x0d
	.zero		1


	//   ....[68]....
        /*1300*/ 	.word	0x00018620
        /*1304*/ 	.word	0x000000ff
        /*1308*/ 	.word	0x00000090
        /*130c*/ 	.short	0x010b
        /*130e*/ 	.byte	0x0d
	.zero		1


	//   ....[69]....
        /*1310*/ 	.word	0x00018660
        /*1314*/ 	.word	0x000000ff
        /*1318*/ 	.word	0x00000000
        /*131c*/ 	.short	0x0101
        /*131e*/ 	.byte	0x1d
	.zero		1


	//   ....[70]....
        /*1320*/ 	.word	0x00018690
        /*1324*/ 	.word	0x000000ff
        /*1328*/ 	.word	0x000000b8
        /*132c*/ 	.short	0x010a
        /*132e*/ 	.byte	0x0d
	.zero		1


	//   ....[71]....
        /*1330*/ 	.word	0x00018790
        /*1334*/ 	.word	0x000000ff
        /*1338*/ 	.word	0x00000098
        /*133c*/ 	.short	0x010b
        /*133e*/ 	.byte	0x0d
	.zero		1


	//   ....[72]....
        /*1340*/ 	.word	0x000187e0
        /*1344*/ 	.word	0x000000ff
        /*1348*/ 	.word	0x00000000
        /*134c*/ 	.short	0x0101
        /*134e*/ 	.byte	0x1e
	.zero		1


	//   ....[73]....
        /*1350*/ 	.word	0x00018f10
        /*1354*/ 	.word	0x00000000
        /*1358*/ 	.word	0x000000a0
        /*135c*/ 	.short	0x010a
        /*135e*/ 	.byte	0x3f
	.zero		1


	//   ....[74]....
        /*1360*/ 	.word	0x00018f50
        /*1364*/ 	.word	0x00000000
        /*1368*/ 	.word	0x000000a8
        /*136c*/ 	.short	0x010a
        /*136e*/ 	.byte	0x3f
	.zero		1


	//   ....[75]....
        /*1370*/ 	.word	0x00018f90
        /*1374*/ 	.word	0x00000000
        /*1378*/ 	.word	0x000000b0
        /*137c*/ 	.short	0x010a
        /*137e*/ 	.byte	0x3f
	.zero		1


	//   ....[76]....
        /*1380*/ 	.word	0x00018ff0
        /*1384*/ 	.word	0x00000000
        /*1388*/ 	.word	0x000000b8
        /*138c*/ 	.short	0x010a
        /*138e*/ 	.byte	0x3f
	.zero		1


	//   ....[77]....
        /*1390*/ 	.word	0x00019350
        /*1394*/ 	.word	0x0000000f
        /*1398*/ 	.word	0x00000040
        /*139c*/ 	.short	0x010a
        /*139e*/ 	.byte	0x3f
	.zero		1


	//   ....[78]....
        /*13a0*/ 	.word	0x00019720
        /*13a4*/ 	.word	0x00000003
        /*13a8*/ 	.word	0x000000c8
        /*13ac*/ 	.short	0x0101
        /*13ae*/ 	.byte	0x3f
	.zero		1


	//   ....[79]....
        /*13b0*/ 	.word	0x00019ec0
        /*13b4*/ 	.word	0x00000005
        /*13b8*/ 	.word	0x00000000
        /*13bc*/ 	.short	0x010a
        /*13be*/ 	.byte	0x3f
	.zero		1


	//   ....[80]....
        /*13c0*/ 	.word	0x00019f40
        /*13c4*/ 	.word	0x00000007
        /*13c8*/ 	.word	0x00000000
        /*13cc*/ 	.short	0x010a
        /*13ce*/ 	.byte	0x3f
	.zero		1


	//   ....[81]....
        /*13d0*/ 	.word	0x00019fd0
        /*13d4*/ 	.word	0x00000006
        /*13d8*/ 	.word	0x00000000
        /*13dc*/ 	.short	0x010a
        /*13de*/ 	.byte	0x3f
	.zero		1


	//   ....[82]....
        /*13e0*/ 	.word	0x0001a060
        /*13e4*/ 	.word	0x00000007
        /*13e8*/ 	.word	0x00000000
        /*13ec*/ 	.short	0x010a
        /*13ee*/ 	.byte	0x3f
	.zero		1


	//   ....[83]....
        /*13f0*/ 	.word	0x0001a0f0
        /*13f4*/ 	.word	0x00000006
        /*13f8*/ 	.word	0x00000000
        /*13fc*/ 	.short	0x010a
        /*13fe*/ 	.byte	0x3f
	.zero		1


	//   ....[84]....
        /*1400*/ 	.word	0x0001a180
        /*1404*/ 	.word	0x00000007
        /*1408*/ 	.word	0x00000000
        /*140c*/ 	.short	0x010a
        /*140e*/ 	.byte	0x3f
	.zero		1


	//   ....[85]....
        /*1410*/ 	.word	0x0001a210
        /*1414*/ 	.word	0x00000006
        /*1418*/ 	.word	0x00000000
        /*141c*/ 	.short	0x010a
        /*141e*/ 	.byte	0x3f
	.zero		1


	//   ....[86]....
        /*1420*/ 	.word	0x0001a2a0
        /*1424*/ 	.word	0x00000003
        /*1428*/ 	.word	0x00000000
        /*142c*/ 	.short	0x010a
        /*142e*/ 	.byte	0x3f
	.zero		1


	//   ....[87]....
        /*1430*/ 	.word	0x0001a310
        /*1434*/ 	.word	0x00000003
        /*1438*/ 	.word	0x00000000
        /*143c*/ 	.short	0x010a
        /*143e*/ 	.byte	0x3f
	.zero		1


	//   ....[88]....
        /*1440*/ 	.word	0x0001a370
        /*1444*/ 	.word	0x00000006
        /*1448*/ 	.word	0x00000000
        /*144c*/ 	.short	0x010a
        /*144e*/ 	.byte	0x3f
	.zero		1


	//   ....[89]....
        /*1450*/ 	.word	0x0001a3c0
        /*1454*/ 	.word	0x0000000d
        /*1458*/ 	.word	0x00000080
        /*145c*/ 	.short	0x010a
        /*145e*/ 	.byte	0x3f
	.zero		1


	//   ....[90]....
        /*1460*/ 	.word	0x0001a410
        /*1464*/ 	.word	0x0000000e
        /*1468*/ 	.word	0x00000080
        /*146c*/ 	.short	0x010a
        /*146e*/ 	.byte	0x3f
	.zero		1


	//   ....[91]....
        /*1470*/ 	.word	0x0001a460
        /*1474*/ 	.word	0x0000000d
        /*1478*/ 	.word	0x00000080
        /*147c*/ 	.short	0x010a
        /*147e*/ 	.byte	0x3f
	.zero		1


	//   ....[92]....
        /*1480*/ 	.word	0x0001a4b0
        /*1484*/ 	.word	0x00000000
        /*1488*/ 	.word	0x00000080
        /*148c*/ 	.short	0x010a
        /*148e*/ 	.byte	0x3f
	.zero		1


	//   ....[93]....
        /*1490*/ 	.word	0x0001a500
        /*1494*/ 	.word	0x00000000
        /*1498*/ 	.word	0x00000080
        /*149c*/ 	.short	0x010a
        /*149e*/ 	.byte	0x3f
	.zero		1


	//   ....[94]....
        /*14a0*/ 	.word	0x0001a550
        /*14a4*/ 	.word	0x00000000
        /*14a8*/ 	.word	0x00000080
        /*14ac*/ 	.short	0x010a
        /*14ae*/ 	.byte	0x3f
	.zero		1


	//   ....[95]....
        /*14b0*/ 	.word	0x0001a5a0
        /*14b4*/ 	.word	0x00000000
        /*14b8*/ 	.word	0x00000080
        /*14bc*/ 	.short	0x010a
        /*14be*/ 	.byte	0x3f
	.zero		1


	//   ....[96]....
        /*14c0*/ 	.word	0x0001a5f0
        /*14c4*/ 	.word	0x00000003
        /*14c8*/ 	.word	0x00000080
        /*14cc*/ 	.short	0x010a
        /*14ce*/ 	.byte	0x3f
	.zero		1


	//   ....[97]....
        /*14d0*/ 	.word	0x0001a650
        /*14d4*/ 	.word	0x00000003
        /*14d8*/ 	.word	0x000000c8
        /*14dc*/ 	.short	0x010a
        /*14de*/ 	.byte	0x3f
	.zero		1


	//   ....[98]....
        /*14e0*/ 	.word	0x0001a6b0
        /*14e4*/ 	.word	0x00000003
        /*14e8*/ 	.word	0x000000a0
        /*14ec*/ 	.short	0x010a
        /*14ee*/ 	.byte	0x3f
	.zero		1


	//   ....[99]....
        /*14f0*/ 	.word	0x0001a710
        /*14f4*/ 	.word	0x00000003
        /*14f8*/ 	.word	0x000000a8
        /*14fc*/ 	.short	0x010a
        /*14fe*/ 	.byte	0x3f
	.zero		1


	//   ....[100]....
        /*1500*/ 	.word	0x0001a770
        /*1504*/ 	.word	0x00000003
        /*1508*/ 	.word	0x000000b0
        /*150c*/ 	.short	0x010a
        /*150e*/ 	.byte	0x3f
	.zero		1


	//   ....[101]....
        /*1510*/ 	.word	0x0001a7d0
        /*1514*/ 	.word	0x00000003
        /*1518*/ 	.word	0x000000b8
        /*151c*/ 	.short	0x010a
        /*151e*/ 	.byte	0x3f
	.zero		1


	//   ....[102]....
        /*1520*/ 	.word	0x0001a830
        /*1524*/ 	.word	0x00000003
        /*1528*/ 	.word	0x000000a0
        /*152c*/ 	.short	0x010a
        /*152e*/ 	.byte	0x3f
	.zero		1


	//   ....[103]....
        /*1530*/ 	.word	0x0001a890
        /*1534*/ 	.word	0x00000003
        /*1538*/ 	.word	0x000000a8
        /*153c*/ 	.short	0x010a
        /*153e*/ 	.byte	0x3f
	.zero		1


	//   ....[104]....
        /*1540*/ 	.word	0x0001a8f0
        /*1544*/ 	.word	0x00000003
        /*1548*/ 	.word	0x000000b0
        /*154c*/ 	.short	0x010a
        /*154e*/ 	.byte	0x3f
	.zero		1


	//   ....[105]....
        /*1550*/ 	.word	0x0001a950
        /*1554*/ 	.word	0x00000003
        /*1558*/ 	.word	0x000000b8
        /*155c*/ 	.short	0x010a
        /*155e*/ 	.byte	0x3f
	.zero		1


	//   ....[106]....
        /*1560*/ 	.word	0x0001a9a0
        /*1564*/ 	.word	0x00000000
        /*1568*/ 	.word	0x000000a0
        /*156c*/ 	.short	0x010a
        /*156e*/ 	.byte	0x3f
	.zero		1


	//   ....[107]....
        /*1570*/ 	.word	0x0001a9f0
        /*1574*/ 	.word	0x00000000
        /*1578*/ 	.word	0x000000a8
        /*157c*/ 	.short	0x010a
        /*157e*/ 	.byte	0x3f
	.zero		1


	//   ....[108]....
        /*1580*/ 	.word	0x0001aa40
        /*1584*/ 	.word	0x00000000
        /*1588*/ 	.word	0x000000b0
        /*158c*/ 	.short	0x010a
        /*158e*/ 	.byte	0x3f
	.zero		1


	//   ....[109]....
        /*1590*/ 	.word	0x0001ab10
        /*1594*/ 	.word	0x0000000f
        /*1598*/ 	.word	0x00000040
        /*159c*/ 	.short	0x010a
        /*159e*/ 	.byte	0x3f
	.zero		1


	//   ....[110]....
        /*15a0*/ 	.word	0x0001abe0
        /*15a4*/ 	.word	0x00000005
        /*15a8*/ 	.word	0x00000000
        /*15ac*/ 	.short	0x010a
        /*15ae*/ 	.byte	0x3f
	.zero		1


	//   ....[111]....
        /*15b0*/ 	.word	0x0001ac30
        /*15b4*/ 	.word	0x00000007
        /*15b8*/ 	.word	0x00000000
        /*15bc*/ 	.short	0x010a
        /*15be*/ 	.byte	0x3f
	.zero		1


	//   ....[112]....
        /*15c0*/ 	.word	0x0001ac80
        /*15c4*/ 	.word	0x00000006
        /*15c8*/ 	.word	0x00000000
        /*15cc*/ 	.short	0x010a
        /*15ce*/ 	.byte	0x3f
	.zero		1


	//   ....[113]....
        /*15d0*/ 	.word	0x0001acd0
        /*15d4*/ 	.word	0x00000007
        /*15d8*/ 	.word	0x00000000
        /*15dc*/ 	.short	0x010a
        /*15de*/ 	.byte	0x3f
	.zero		1


	//   ....[114]....
        /*15e0*/ 	.word	0x0001ad20
        /*15e4*/ 	.word	0x00000006
        /*15e8*/ 	.word	0x00000000
        /*15ec*/ 	.short	0x010a
        /*15ee*/ 	.byte	0x3f
	.zero		1


	//   ....[115]....
        /*15f0*/ 	.word	0x0001ad70
        /*15f4*/ 	.word	0x00000007
        /*15f8*/ 	.word	0x00000000
        /*15fc*/ 	.short	0x010a
        /*15fe*/ 	.byte	0x3f
	.zero		1


	//   ....[116]....
        /*1600*/ 	.word	0x0001adc0
        /*1604*/ 	.word	0x00000006
        /*1608*/ 	.word	0x00000000
        /*160c*/ 	.short	0x010a
        /*160e*/ 	.byte	0x3f
	.zero		1


	//----- nvinfo : EIATTR_NUM_MBARRIERS
	.align		4
.L_40:
        /*1610*/ 	.byte	0x03, 0x38
        /*1612*/ 	.short	0x001a


	//----- nvinfo : EIATTR_EXIT_INSTR_OFFSETS
	.align		4
        /*1614*/ 	.byte	0x04, 0x1c
        /*1616*/ 	.short	(.L_42 - .L_41)


	//   ....[0]....
.L_41:
        /*1618*/ 	.word	0x00001040


	//   ....[1]....
        /*161c*/ 	.word	0x000017f0


	//   ....[2]....
        /*1620*/ 	.word	0x00017100


	//   ....[3]....
        /*1624*/ 	.word	0x000176c0


	//   ....[4]....
        /*1628*/ 	.word	0x00017730


	//   ....[5]....
        /*162c*/ 	.word	0x00019040


	//   ....[6]....
        /*1630*/ 	.word	0x0001a2f0


	//----- nvinfo : EIATTR_MAX_THREADS
	.align		4
.L_42:
        /*1634*/ 	.byte	0x04, 0x05
        /*1636*/ 	.short	(.L_44 - .L_43)
.L_43:
        /*1638*/ 	.word	0x00000180
        /*163c*/ 	.word	0x00000001
        /*1640*/ 	.word	0x00000001


	//----- nvinfo : EIATTR_CRS_STACK_SIZE
	.align		4
.L_44:
        /*1644*/ 	.byte	0x04, 0x1e
        /*1646*/ 	.short	(.L_46 - .L_45)
.L_45:
        /*1648*/ 	.word	0x00000000


	//----- nvinfo : EIATTR_CBANK_PARAM_SIZE
	.align		4
.L_46:
        /*164c*/ 	.byte	0x03, 0x19
        /*164e*/ 	.short	0x0770


	//----- nvinfo : EIATTR_PARAM_CBANK
	.align		4
        /*1650*/ 	.byte	0x04, 0x0a
        /*1652*/ 	.short	(.L_48 - .L_47)
	.align		4
.L_47:
        /*1654*/ 	.word	index@(.nv.constant0._ZN7cutlass13device_kernelINS_4gemm6kernel13GemmUniversalIN4cute5tupleIJiiiiEEENS1_10collective13CollectiveMmaINS1_37MainloopSm90TmaGmmaWarpSpecializedFP8ILi8ENS5_IJNS4_1CILi2EEENSA_ILi1EEESC_EEENS1_35KernelTmaWarpSpecializedCooperativeEEENS5_IJNSA_ILi128EEENSA_ILi256EEENSA_ILi64EEEEEENS_12float_e4m3_tENS5_IJlSC_lEEESK_SL_NS4_8TiledMMAINS4_8MMA_AtomIJNS4_4SM904GMMA31MMA_64x256x32_F32E4M3E4M3_SS_TNILNSP_7ScaleInE1ELSR_1EEEEEENS4_6LayoutISD_NS5_IJSC_NSA_ILi0EEESV_EEEEENS5_IJNS4_10UnderscoreESY_SY_EEEEENS4_13SM90_TMA_LOADENS4_14ComposedLayoutINS4_7SwizzleILi2ELi4ELi3EEENS4_18smem_ptr_flag_bitsILi8EEENSU_INS5_IJNSA_ILi8EEESI_EEENS5_IJSI_SC_EEEEEEEvNS4_8identityENS4_23SM90_TMA_LOAD_MULTICASTES1B_vS1C_EENS_8epilogue10collective18CollectiveEpilogueINS1F_22Sm90TmaWarpSpecializedILi4ELi2ELi16ELb0ELb0EEEJSJ_NS5_IJSG_NSA_ILi32EEEEEESK_SL_SK_SL_NS1F_6fusion15FusionCallbacksIS1J_NS1M_13LinCombEltActINS1F_6thread7SigmoidESK_fSK_fLNS_15FloatRoundStyleE2EEESJ_S1L_JEEES11_NS12_INS13_ILi1ELi4ELi3EEES16_NSU_INS5_IJS17_S1K_EEENS5_IJS1K_SC_EEEEEEENS4_39AutoVectorizingCopyWithAssumedAlignmentILi128EEENS4_14SM90_TMA_STOREES1Y_S20_NS4_9Copy_AtomIJNS4_17SM90_U32x4_STSM_NENS_6half_tEEEEvEEEvvEEEEvNT_6ParamsE)
        /*1658*/ 	.short	0x0210
        /*165a*/ 	.short	0x0770


	//----- nvinfo : EIATTR_SW_WAR
	.align		4
.L_48:
        /*165c*/ 	.byte	0x04, 0x36
        /*165e*/ 	.short	(.L_50 - .L_49)
.L_49:
        /*1660*/ 	.word	0x00000008
.L_50:


//--------------------- .nv.callgraph             --------------------------
	.section	.nv.callgraph,"",@"SHT_CUDA_CALLGRAPH"
	.align	4
	.sectionentsize	8
	.align		4
        /*0000*/ 	.word	0x00000000
	.align		4
        /*0004*/ 	.word	0xffffffff
	.align		4
        /*0008*/ 	.word	index@(_ZN7cutlass13device_kernelINS_4gemm6kernel13GemmUniversalIN4cute5tupleIJiiiiEEENS1_10collective13CollectiveMmaINS1_37MainloopSm90TmaGmmaWarpSpecializedFP8ILi8ENS5_IJNS4_1CILi2EEENSA_ILi1EEESC_EEENS1_35KernelTmaWarpSpecializedCooperativeEEENS5_IJNSA_ILi128EEENSA_ILi256EEENSA_ILi64EEEEEENS_12float_e4m3_tENS5_IJlSC_lEEESK_SL_NS4_8TiledMMAINS4_8MMA_AtomIJNS4_4SM904GMMA31MMA_64x256x32_F32E4M3E4M3_SS_TNILNSP_7ScaleInE1ELSR_1EEEEEENS4_6LayoutISD_NS5_IJSC_NSA_ILi0EEESV_EEEEENS5_IJNS4_10UnderscoreESY_SY_EEEEENS4_13SM90_TMA_LOADENS4_14ComposedLayoutINS4_7SwizzleILi2ELi4ELi3EEENS4_18smem_ptr_flag_bitsILi8EEENSU_INS5_IJNSA_ILi8EEESI_EEENS5_IJSI_SC_EEEEEEEvNS4_8identityENS4_23SM90_TMA_LOAD_MULTICASTES1B_vS1C_EENS_8epilogue10collective18CollectiveEpilogueINS1F_22Sm90TmaWarpSpecializedILi4ELi2ELi16ELb0ELb0EEEJSJ_NS5_IJSG_NSA_ILi32EEEEEESK_SL_SK_SL_NS1F_6fusion15FusionCallbacksIS1J_NS1M_13LinCombEltActINS1F_6thread7SigmoidESK_fSK_fLNS_15FloatRoundStyleE2EEESJ_S1L_JEEES11_NS12_INS13_ILi1ELi4ELi3EEES16_NSU_INS5_IJS17_S1K_EEENS5_IJS1K_SC_EEEEEEENS4_39AutoVectorizingCopyWithAssumedAlignmentILi128EEENS4_14SM90_TMA_STOREES1Y_S20_NS4_9Copy_AtomIJNS4_17SM90_U32x4_STSM_NENS_6half_tEEEEvEEEvvEEEEvNT_6ParamsE)
	.align		4
        /*000c*/ 	.word	index@(__assertfail)
	.align		4
        /*0010*/ 	.word	0x00000000
	.align		4
        /*0014*/ 	.word	0xfffffffe
	.align		4
        /*0018*/ 	.word	0x00000000
	.align		4
        /*001c*/ 	.word	0xfffffffd
	.align		4
        /*0020*/ 	.word	0x00000000
	.align		4
        /*0024*/ 	.word	0xfffffffc


//--------------------- .nv.constant4             --------------------------
	.section	.nv.constant4,"a",@progbits
	.align	8
	.align		8
.nv.constant4:
        /*0000*/ 	.dword	__assertfail
	.align		8
        /*0008*/ 	.dword	__unnamed_1
	.align		8
        /*0010*/ 	.dword	__unnamed_2
	.align		8
        /*0018*/ 	.dword	_ZN39_INTERNAL_b93678ef_4_k_cu_ba74bd7f_34544cuda3std3__45__cpo5beginE
	.align		8
        /*0020*/ 	.dword	_ZN39_INTERNAL_b93678ef_4_k_cu_ba74bd7f_34544cuda3std3__45__cpo3endE
	.align		8
        /*0028*/ 	.dword	_ZN39_INTERNAL_b93678ef_4_k_cu_ba74bd7f_34544cuda3std3__45__cpo6cbeginE
	.align		8
        /*0030*/ 	.dword	_ZN39_INTERNAL_b93678ef_4_k_cu_ba74bd7f_34544cuda3std3__45__cpo4cendE
	.align		8
        /*0038*/ 	.dword	_ZN39_INTERNAL_b93678ef_4_k_cu_ba74bd7f_34544cuda3std3__441_GLOBAL__N__b93678ef_4_k_cu_ba74bd7f_34546ignoreE
	.align		8
        /*0040*/ 	.dword	_ZN39_INTERNAL_b93678ef_4_k_cu_ba74bd7f_34544cuda3std3__419piecewise_constructE
	.align		8
        /*0048*/ 	.dword	_ZN39_INTERNAL_b93678ef_4_k_cu_ba74bd7f_34544cuda3std3__48in_placeE
	.align		8
        /*0050*/ 	.dword	_ZN39_INTERNAL_b93678ef_4_k_cu_ba74bd7f_34544cuda3std6ranges3__45__cpo4swapE
	.align		8
        /*0058*/ 	.dword	_ZN39_INTERNAL_b93678ef_4_k_cu_ba74bd7f_34544cuda3std6ranges3__45__cpo9iter_moveE
	.align		8
        /*0060*/ 	.dword	_ZN39_INTERNAL_b93678ef_4_k_cu_ba74bd7f_34544cute7productE
	.align		8
        /*0068*/ 	.dword	_ZN39_INTERNAL_b93678ef_4_k_cu_ba74bd7f_34544cute1_E
	.align		8
        /*0070*/ 	.dword	$str$24
	.align		8
        /*0078*/ 	.dword	$str$25


//--------------------- .text._ZN7cutlass13device_kernelINS_4gemm6kernel13GemmUniversalIN4cute5tupleIJiiiiEEENS1_10collective13CollectiveMmaINS1_37MainloopSm90TmaGmmaWarpSpecializedFP8ILi8ENS5_IJNS4_1CILi2EEENSA_ILi1EEESC_EEENS1_35KernelTmaWarpSpecializedCooperativeEEENS5_IJNSA_ILi128EEENSA_ILi256EEENSA_ILi64EEEEEENS_12float_e4m3_tENS5_IJlSC_lEEESK_SL_NS4_8TiledMMAINS4_8MMA_AtomIJNS4_4SM904GMMA31MMA_64x256x32_F32E4M3E4M3_SS_TNILNSP_7ScaleInE1ELSR_1EEEEEENS4_6LayoutISD_NS5_IJSC_NSA_ILi0EEESV_EEEEENS5_IJNS4_10UnderscoreESY_SY_EEEEENS4_13SM90_TMA_LOADENS4_14ComposedLayoutINS4_7SwizzleILi2ELi4ELi3EEENS4_18smem_ptr_flag_bitsILi8EEENSU_INS5_IJNSA_ILi8EEESI_EEENS5_IJSI_SC_EEEEEEEvNS4_8identityENS4_23SM90_TMA_LOAD_MULTICASTES1B_vS1C_EENS_8epilogue10collective18CollectiveEpilogueINS1F_22Sm90TmaWarpSpecializedILi4ELi2ELi16ELb0ELb0EEEJSJ_NS5_IJSG_NSA_ILi32EEEEEESK_SL_SK_SL_NS1F_6fusion15FusionCallbacksIS1J_NS1M_13LinCombEltActINS1F_6thread7SigmoidESK_fSK_fLNS_15FloatRoundStyleE2EEESJ_S1L_JEEES11_NS12_INS13_ILi1ELi4ELi3EEES16_NSU_INS5_IJS17_S1K_EEENS5_IJS1K_SC_EEEEEEENS4_39AutoVectorizingCopyWithAssumedAlignmentILi128EEENS4_14SM90_TMA_STOREES1Y_S20_NS4_9Copy_AtomIJNS4_17SM90_U32x4_STSM_NENS_6half_tEEEEvEEEvvEEEEvNT_6ParamsE --------------------------
	.section	.text._ZN7cutlass13device_kernelINS_4gemm6kernel13GemmUniversalIN4cute5tupleIJiiiiEEENS1_10collective13CollectiveMmaINS1_37MainloopSm90TmaGmmaWarpSpecializedFP8ILi8ENS5_IJNS4_1CILi2EEENSA_ILi1EEESC_EEENS1_35KernelTmaWarpSpecializedCooperativeEEENS5_IJNSA_ILi128EEENSA_ILi256EEENSA_ILi64EEEEEENS_12float_e4m3_tENS5_IJlSC_lEEESK_SL_NS4_8TiledMMAINS4_8MMA_AtomIJNS4_4SM904GMMA31MMA_64x256x32_F32E4M3E4M3_SS_TNILNSP_7ScaleInE1ELSR_1EEEEEENS4_6LayoutISD_NS5_IJSC_NSA_ILi0EEESV_EEEEENS5_IJNS4_10UnderscoreESY_SY_EEEEENS4_13SM90_TMA_LOADENS4_14ComposedLayoutINS4_7SwizzleILi2ELi4ELi3EEENS4_18smem_ptr_flag_bitsILi8EEENSU_INS5_IJNSA_ILi8EEESI_EEENS5_IJSI_SC_EEEEEEEvNS4_8identityENS4_23SM90_TMA_LOAD_MULTICASTES1B_vS1C_EENS_8epilogue10collective18CollectiveEpilogueINS1F_22Sm90TmaWarpSpecializedILi4ELi2ELi16ELb0ELb0EEEJSJ_NS5_IJSG_NSA_ILi32EEEEEESK_SL_SK_SL_NS1F_6fusion15FusionCallbacksIS1J_NS1M_13LinCombEltActINS1F_6thread7SigmoidESK_fSK_fLNS_15FloatRoundStyleE2EEESJ_S1L_JEEES11_NS12_INS13_ILi1ELi4ELi3EEES16_NSU_INS5_IJS17_S1K_EEENS5_IJS1K_SC_EEEEEEENS4_39AutoVectorizingCopyWithAssumedAlignmentILi128EEENS4_14SM90_TMA_STOREES1Y_S20_NS4_9Copy_AtomIJNS4_17SM90_U32x4_STSM_NENS_6half_tEEEEvEEEvvEEEEvNT_6ParamsE,"ax",@progbits
	.align	128
.text._ZN7cutlass13device_kernelINS_4gemm6kernel13GemmUniversalIN4cute5tupleIJiiiiEEENS1_10collective13CollectiveMmaINS1_37MainloopSm90TmaGmmaWarpSpecializedFP8ILi8ENS5_IJNS4_1CILi2EEENSA_ILi1EEESC_EEENS1_35KernelTmaWarpSpecializedCooperativeEEENS5_IJNSA_ILi128EEENSA_ILi256EEENSA_ILi64EEEEEENS_12float_e4m3_tENS5_IJlSC_lEEESK_SL_NS4_8TiledMMAINS4_8MMA_AtomIJNS4_4SM904GMMA31MMA_64x256x32_F32E4M3E4M3_SS_TNILNSP_7ScaleInE1ELSR_1EEEEEENS4_6LayoutISD_NS5_IJSC_NSA_ILi0EEESV_EEEEENS5_IJNS4_10UnderscoreESY_SY_EEEEENS4_13SM90_TMA_LOADENS4_14ComposedLayoutINS4_7SwizzleILi2ELi4ELi3EEENS4_18smem_ptr_flag_bitsILi8EEENSU_INS5_IJNSA_ILi8EEESI_EEENS5_IJSI_SC_EEEEEEEvNS4_8identityENS4_23SM90_TMA_LOAD_MULTICASTES1B_vS1C_EENS_8epilogue10collective18CollectiveEpilogueINS1F_22Sm90TmaWarpSpecializedILi4ELi2ELi16ELb0ELb0EEEJSJ_NS5_IJSG_NSA_ILi32EEEEEESK_SL_SK_SL_NS1F_6fusion15FusionCallbacksIS1J_NS1M_13LinCombEltActINS1F_6thread7SigmoidESK_fSK_fLNS_15FloatRoundStyleE2EEESJ_S1L_JEEES11_NS12_INS13_ILi1ELi4ELi3EEES16_NSU_INS5_IJS17_S1K_EEENS5_IJS1K_SC_EEEEEEENS4_39AutoVectorizingCopyWithAssumedAlignmentILi128EEENS4_14SM90_TMA_STOREES1Y_S20_NS4_9Copy_AtomIJNS4_17SM90_U32x4_STSM_NENS_6half_tEEEEvEEEvvEEEEvNT_6ParamsE:
        .type           _ZN7cutlass13device_kernelINS_4gemm6kernel13GemmUniversalIN4cute5tupleIJiiiiEEENS1_10collective13CollectiveMmaINS1_37MainloopSm90TmaGmmaWarpSpecializedFP8ILi8ENS5_IJNS4_1CILi2EEENSA_ILi1EEESC_EEENS1_35KernelTmaWarpSpecializedCooperativeEEENS5_IJNSA_ILi128EEENSA_ILi256EEENSA_ILi64EEEEEENS_12float_e4m3_tENS5_IJlSC_lEEESK_SL_NS4_8TiledMMAINS4_8MMA_AtomIJNS4_4SM904GMMA31MMA_64x256x32_F32E4M3E4M3_SS_TNILNSP_7ScaleInE1ELSR_1EEEEEENS4_6LayoutISD_NS5_IJSC_NSA_ILi0EEESV_EEEEENS5_IJNS4_10UnderscoreESY_SY_EEEEENS4_13SM90_TMA_LOADENS4_14ComposedLayoutINS4_7SwizzleILi2ELi4ELi3EEENS4_18smem_ptr_flag_bitsILi8EEENSU_INS5_IJNSA_ILi8EEESI_EEENS5_IJSI_SC_EEEEEEEvNS4_8identityENS4_23SM90_TMA_LOAD_MULTICASTES1B_vS1C_EENS_8epilogue10collective18CollectiveEpilogueINS1F_22Sm90TmaWarpSpecializedILi4ELi2ELi16ELb0ELb0EEEJSJ_NS5_IJSG_NSA_ILi32EEEEEESK_SL_SK_SL_NS1F_6fusion15FusionCallbacksIS1J_NS1M_13LinCombEltActINS1F_6thread7SigmoidESK_fSK_fLNS_15FloatRoundStyleE2EEESJ_S1L_JEEES11_NS12_INS13_ILi1ELi4ELi3EEES16_NSU_INS5_IJS17_S1K_EEENS5_IJS1K_SC_EEEEEEENS4_39AutoVectorizingCopyWithAssumedAlignmentILi128EEENS4_14SM90_TMA_STOREES1Y_S20_NS4_9Copy_AtomIJNS4_17SM90_U32x4_STSM_NENS_6half_tEEEEvEEEvvEEEEvNT_6ParamsE,@function
        .size           _ZN7cutlass13device_kernelINS_4gemm6kernel13GemmUniversalIN4cute5tupleIJiiiiEEENS1_10collective13CollectiveMmaINS1_37MainloopSm90TmaGmmaWarpSpecializedFP8ILi8ENS5_IJNS4_1CILi2EEENSA_ILi1EEESC_EEENS1_35KernelTmaWarpSpecializedCooperativeEEENS5_IJNSA_ILi128EEENSA_ILi256EEENSA_ILi64EEEEEENS_12float_e4m3_tENS5_IJlSC_lEEESK_SL_NS4_8TiledMMAINS4_8MMA_AtomIJNS4_4SM904GMMA31MMA_64x256x32_F32E4M3E4M3_SS_TNILNSP_7ScaleInE1ELSR_1EEEEEENS4_6LayoutISD_NS5_IJSC_NSA_ILi0EEESV_EEEEENS5_IJNS4_10UnderscoreESY_SY_EEEEENS4_13SM90_TMA_LOADENS4_14ComposedLayoutINS4_7SwizzleILi2ELi4ELi3EEENS4_18smem_ptr_flag_bitsILi8EEENSU_INS5_IJNSA_ILi8EEESI_EEENS5_IJSI_SC_EEEEEEEvNS4_8identityENS4_23SM90_TMA_LOAD_MULTICASTES1B_vS1C_EENS_8epilogue10collective18CollectiveEpilogueINS1F_22Sm90TmaWarpSpecializedILi4ELi2ELi16ELb0ELb0EEEJSJ_NS5_IJSG_NSA_ILi32EEEEEESK_SL_SK_SL_NS1F_6fusion15FusionCallbacksIS1J_NS1M_13LinCombEltActINS1F_6thread7SigmoidESK_fSK_fLNS_15FloatRoundStyleE2EEESJ_S1L_JEEES11_NS12_INS13_ILi1ELi4ELi3EEES16_NSU_INS5_IJS17_S1K_EEENS5_IJS1K_SC_EEEEEEENS4_39AutoVectorizingCopyWithAssumedAlignmentILi128EEENS4_14SM90_TMA_STOREES1Y_S20_NS4_9Copy_AtomIJNS4_17SM90_U32x4_STSM_NENS_6half_tEEEEvEEEvvEEEEvNT_6ParamsE,(.L_x_664 - _ZN7cutlass13device_kernelINS_4gemm6kernel13GemmUniversalIN4cute5tupleIJiiiiEEENS1_10collective13CollectiveMmaINS1_37MainloopSm90TmaGmmaWarpSpecializedFP8ILi8ENS5_IJNS4_1CILi2EEENSA_ILi1EEESC_EEENS1_35KernelTmaWarpSpecializedCooperativeEEENS5_IJNSA_ILi128EEENSA_ILi256EEENSA_ILi64EEEEEENS_12float_e4m3_tENS5_IJlSC_lEEESK_SL_NS4_8TiledMMAINS4_8MMA_AtomIJNS4_4SM904GMMA31MMA_64x256x32_F32E4M3E4M3_SS_TNILNSP_7ScaleInE1ELSR_1EEEEEENS4_6LayoutISD_NS5_IJSC_NSA_ILi0EEESV_EEEEENS5_IJNS4_10UnderscoreESY_SY_EEEEENS4_13SM90_TMA_LOADENS4_14ComposedLayoutINS4_7SwizzleILi2ELi4ELi3EEENS4_18smem_ptr_flag_bitsILi8EEENSU_INS5_IJNSA_ILi8EEESI_EEENS5_IJSI_SC_EEEEEEEvNS4_8identityENS4_23SM90_TMA_LOAD_MULTICASTES1B_vS1C_EENS_8epilogue10collective18CollectiveEpilogueINS1F_22Sm90TmaWarpSpecializedILi4ELi2ELi16ELb0ELb0EEEJSJ_NS5_IJSG_NSA_ILi32EEEEEESK_SL_SK_SL_NS1F_6fusion15FusionCallbacksIS1J_NS1M_13LinCombEltActINS1F_6thread7SigmoidESK_fSK_fLNS_15FloatRoundStyleE2EEESJ_S1L_JEEES11_NS12_INS13_ILi1ELi4ELi3EEES16_NSU_INS5_IJS17_S1K_EEENS5_IJS1K_SC_EEEEEEENS4_39AutoVectorizingCopyWithAssumedAlignmentILi128EEENS4_14SM90_TMA_STOREES1Y_S20_NS4_9Copy_AtomIJNS4_17SM90_U32x4_STSM_NENS_6half_tEEEEvEEEvvEEEEvNT_6ParamsE)
        .other          _ZN7cutlass13device_kernelINS_4gemm6kernel13GemmUniversalIN4cute5tupleIJiiiiEEENS1_10collective13CollectiveMmaINS1_37MainloopSm90TmaGmmaWarpSpecializedFP8ILi8ENS5_IJNS4_1CILi2EEENSA_ILi1EEESC_EEENS1_35KernelTmaWarpSpecializedCooperativeEEENS5_IJNSA_ILi128EEENSA_ILi256EEENSA_ILi64EEEEEENS_12float_e4m3_tENS5_IJlSC_lEEESK_SL_NS4_8TiledMMAINS4_8MMA_AtomIJNS4_4SM904GMMA31MMA_64x256x32_F32E4M3E4M3_SS_TNILNSP_7ScaleInE1ELSR_1EEEEEENS4_6LayoutISD_NS5_IJSC_NSA_ILi0EEESV_EEEEENS5_IJNS4_10UnderscoreESY_SY_EEEEENS4_13SM90_TMA_LOADENS4_14ComposedLayoutINS4_7SwizzleILi2ELi4ELi3EEENS4_18smem_ptr_flag_bitsILi8EEENSU_INS5_IJNSA_ILi8EEESI_EEENS5_IJSI_SC_EEEEEEEvNS4_8identityENS4_23SM90_TMA_LOAD_MULTICASTES1B_vS1C_EENS_8epilogue10collective18CollectiveEpilogueINS1F_22Sm90TmaWarpSpecializedILi4ELi2ELi16ELb0ELb0EEEJSJ_NS5_IJSG_NSA_ILi32EEEEEESK_SL_SK_SL_NS1F_6fusion15FusionCallbacksIS1J_NS1M_13LinCombEltActINS1F_6thread7SigmoidESK_fSK_fLNS_15FloatRoundStyleE2EEESJ_S1L_JEEES11_NS12_INS13_ILi1ELi4ELi3EEES16_NSU_INS5_IJS17_S1K_EEENS5_IJS1K_SC_EEEEEEENS4_39AutoVectorizingCopyWithAssumedAlignmentILi128EEENS4_14SM90_TMA_STOREES1Y_S20_NS4_9Copy_AtomIJNS4_17SM90_U32x4_STSM_NENS_6half_tEEEEvEEEvvEEEEvNT_6ParamsE,@"STO_CUDA_ENTRY STV_DEFAULT"
_ZN7cutlass13device_kernelINS_4gemm6kernel13GemmUniversalIN4cute5tupleIJiiiiEEENS1_10collective13CollectiveMmaINS1_37MainloopSm90TmaGmmaWarpSpecializedFP8ILi8ENS5_IJNS4_1CILi2EEENSA_ILi1EEESC_EEENS1_35KernelTmaWarpSpecializedCooperativeEEENS5_IJNSA_ILi128EEENSA_ILi256EEENSA_ILi64EEEEEENS_12float_e4m3_tENS5_IJlSC_lEEESK_SL_NS4_8TiledMMAINS4_8MMA_AtomIJNS4_4SM904GMMA31MMA_64x256x32_F32E4M3E4M3_SS_TNILNSP_7ScaleInE1ELSR_1EEEEEENS4_6LayoutISD_NS5_IJSC_NSA_ILi0EEESV_EEEEENS5_IJNS4_10UnderscoreESY_SY_EEEEENS4_13SM90_TMA_LOADENS4_14ComposedLayoutINS4_7SwizzleILi2ELi4ELi3EEENS4_18smem_ptr_flag_bitsILi8EEENSU_INS5_IJNSA_ILi8EEESI_EEENS5_IJSI_SC_EEEEEEEvNS4_8identityENS4_23SM90_TMA_LOAD_MULTICASTES1B_vS1C_EENS_8epilogue10collective18CollectiveEpilogueINS1F_22Sm90TmaWarpSpecializedILi4ELi2ELi16ELb0ELb0EEEJSJ_NS5_IJSG_NSA_ILi32EEEEEESK_SL_SK_SL_NS1F_6fusion15FusionCallbacksIS1J_NS1M_13LinCombEltActINS1F_6thread7SigmoidESK_fSK_fLNS_15FloatRoundStyleE2EEESJ_S1L_JEEES11_NS12_INS13_ILi1ELi4ELi3EEES16_NSU_INS5_IJS17_S1K_EEENS5_IJS1K_SC_EEEEEEENS4_39AutoVectorizingCopyWithAssumedAlignmentILi128EEENS4_14SM90_TMA_STOREES1Y_S20_NS4_9Copy_AtomIJNS4_17SM90_U32x4_STSM_NENS_6half_tEEEEvEEEvvEEEEvNT_6ParamsE:
[----:B------:R-:W1:Y:S02]  /*0000*/  LDC R1, c[0x0][0x28] ;  /* 0x00000a00ff017b82 */ /* 0x000e640000000800 */
[----:B-1----:R-:W-:Y:S01]  /*0010*/  IADD3 R1, R1, -0xe0, RZ ;  /* 0xffffff2001017810 */ /* 0x002fe20007ffe0ff */
[----:B------:R-:W1:Y:S01]  /*0020*/  S2R R8, SR_TID.X ;  /* 0x0000000000087919 */ /* 0x000e620000002100 */
[----:B------:R-:W-:Y:S01]  /*0030*/  ELECT P0, URZ, PT ;  /* 0x00000000003f782f */ /* 0x000fe20003800000 */
[----:B------:R-:W-:Y:S01]  /*0040*/  BSSY B0, `(.L_x_0) ;  /* 0x000001a000007945 */ /* 0x000fe20003800000 */
[----:B-1----:R-:W-:-:S05]  /*0050*/  SHF.R.U32.HI R4, RZ, 0x5, R8 ;  /* 0x00000005ff047819 */ /* 0x002fca0000011608 */
[----:B------:R-:W1:Y:S02]  /*0060*/  SHFL.IDX PT, R0, R4, RZ, 0x1f ;  /* 0x00001fff04007589 */ /* 0x000e6400000e0000 */
[----:B-1----:R-:W-:Y:S02]  /*0070*/  R2UR UR46, R0 ;  /* 0x00000000002e72ca */ /* 0x002fe400000e0000 */
[----:B------:R-:W-:-:S06]  /*0080*/  SHF.R.U32.HI R0, RZ, 0x7, R8 ;  /* 0x00000007ff007819 */ /* 0x000fcc0000011608 */
[----:B------:R-:W1:Y:S05]  /*0090*/  SHFL.IDX PT, R0, R0, RZ, 0x1f ;  /* 0x00001fff00007589 */ /* 0x000e6a00000e0000 */
[----:B------:R-:W-:Y:S02]  /*00a0*/  USHF.R.S32.HI UR4, URZ, 0x1f, UR46 ;  /* 0x0000001f3f047899 */ /* 0x000fe4000801142e */
[----:B------:R-:W-:Y:S02]  /*00b0*/  ISETP.NE.OR P0, PT, RZ, UR46, !P0 ;  /* 0x0000002eff007c0c */ /* 0x000fe4000c705670 */
[----:B------:R-:W-:-:S04]  /*00c0*/  ULEA.HI UR4, UR4, UR46, URZ, 0x2 ;  /* 0x0000002e04047291 */ /* 0x000fc8000f8f103f */
[----:B------:R-:W-:-:S04]  /*00d0*/  ULOP3.LUT UR4, UR4, 0xfffffffc, URZ, 0xc0, !UPT ;  /* 0xfffffffc04047892 */ /* 0x000fc8000f8ec03f */
[----:B------:R-:W-:-:S03]  /*00e0*/  UIADD3 UR46, UR46, -UR4, URZ ;  /* 0x800000042e2e7290 */ /* 0x000fc6000fffe03f */
[----:B------:R-:W-:Y:S09]  /*00f0*/  @P0 BRA `(.L_x_1) ;  /* 0x0000000000380947 */ /* 0x000ff20003800000 */
[----:B------:R-:W-:Y:S02]  /*0100*/  ULDC.64 UR4, c[0x0][0x198] ;  /* 0x0000660000047ab9 */ /* 0x000fe40000000a00 */
[----:B------:R-:W-:Y:S02]  /*0110*/  UIADD3 UR6, UP0, UR4, 0xf0, URZ ;  /* 0x000000f004067890 */ /* 0x000fe4000ff1e03f */
[----:B------:R-:W-:Y:S02]  /*0120*/  UIADD3 UR8, UP1, UR4, 0x1f0, URZ ;  /* 0x000001f004087890 */ /* 0x000fe4000ff3e03f */
[----:B------:R-:W-:Y:S02]  /*0130*/  UIADD3 UR10, UP2, UR4, 0x3f0, URZ ;  /* 0x000003f0040a7890 */ /* 0x000fe4000ff5e03f */
[----:B------:R-:W-:Y:S02]  /*0140*/  UIADD3 UR4, UP3, UR4, 0x4f0, URZ ;  /* 0x000004f004047890 */ /* 0x000fe4000ff7e03f */
[----:B------:R-:W-:-:S02]  /*0150*/  UIADD3.X UR7, URZ, UR5, URZ, UP0, !UPT ;  /* 0x000000053f077290 */ /* 0x000fc400087fe43f */
[----:B------:R-:W-:Y:S02]  /*0160*/  UIADD3.X UR9, URZ, UR5, URZ, UP1, !UPT ;  /* 0x000000053f097290 */ /* 0x000fe40008ffe43f */
[----:B------:R-:W-:Y:S02]  /*0170*/  UIADD3.X UR11, URZ, UR5, URZ, UP2, !UPT ;  /* 0x000000053f0b7290 */ /* 0x000fe400097fe43f */
[----:B------:R-:W-:-:S03]  /*0180*/  UIADD3.X UR5, URZ, UR5, URZ, UP3, !UPT ;  /* 0x000000053f057290 */ /* 0x000fc60009ffe43f */
[----:B------:R2:W-:Y:S02]  /*0190*/  UTMACCTL.PF [UR6] ;  /* 0x00000000060079b9 */ /* 0x0005e40008040000 */
[----:B------:R2:W-:Y:S02]  /*01a0*/  UTMACCTL.PF [UR8] ;  /* 0x00000000080079b9 */ /* 0x0005e40008040000 */
[----:B------:R2:W-:Y:S02]  /*01b0*/  UTMACCTL.PF [UR10] ;  /* 0x000000000a0079b9 */ /* 0x0005e40008040000 */
[----:B------:R2:W-:Y:S02]  /*01c0*/  UTMACCTL.PF [UR4] ;  /* 0x00000000040079b9 */ /* 0x0005e40008040000 */
[----:B--2---:R-:W-:Y:S01]  /*01d0*/  NOP ;  /* 0x0000000000007918 */ /* 0x004fe20000000000 */
.L_x_1:
[----:B------:R-:W-:Y:S05]  /*01e0*/  BSYNC B0 ;  /* 0x0000000000007941 */ /* 0x000fea0003800000 */
.L_x_0:
[----:B------:R-:W-:Y:S01]  /*01f0*/  ULDC.64 UR8, c[0x0][0x590] ;  /* 0x0001640000087ab9 */ /* 0x000fe20000000a00 */
[----:B------:R-:W-:Y:S01]  /*0200*/  ULDC.64 UR50, c[0x0][0x588] ;  /* 0x0001620000327ab9 */ /* 0x000fe20000000a00 */
[----:B------:R-:W-:Y:S01]  /*0210*/  ISETP.NE.U32.AND P2, PT, RZ, UR8, PT ;  /* 0x00000008ff007c0c */ /* 0x000fe2000bf45070 */
[----:B------:R-:W-:Y:S01]  /*0220*/  ULDC.64 UR54, c[0x0][0x208] ;  /* 0x0000820000367ab9 */ /* 0x000fe20000000a00 */
[----:B-1----:R-:W-:Y:S01]  /*0230*/  R2UR UR6, R0 ;  /* 0x00000000000672ca */ /* 0x002fe200000e0000 */
[----:B------:R-:W-:Y:S01]  /*0240*/  UMOV UR4, UR50 ;  /* 0x0000003200047c82 */ /* 0x000fe20008000000 */
[----:B------:R-:W-:Y:S01]  /*0250*/  ISETP.NE.AND.EX P1, PT, RZ, UR9, PT, P2 ;  /* 0x00000009ff007c0c */ /* 0x000fe2000bf25320 */
[----:B------:R-:W-:Y:S01]  /*0260*/  UMOV UR5, UR51 ;  /* 0x0000003300057c82 */ /* 0x000fe20008000000 */
[----:B------:R-:W-:-:S11]  /*0270*/  PRMT R0, RZ, 0x7610, R0 ;  /* 0x00007610ff007816 */ /* 0x000fd60000000000 */
[----:B------:R-:W-:Y:S05]  /*0280*/  @P1 BRA `(.L_x_2) ;  /* 0x0000000000441947 */ /* 0x000fea0003800000 */
[----:B------:R-:W-:Y:S02]  /*0290*/  ULDC.64 UR10, c[0x0][0x588] ;  /* 0x00016200000a7ab9 */ /* 0x000fe40000000a00 */
[----:B------:R-:W-:-:S04]  /*02a0*/  ISETP.NE.U32.AND P0, PT, RZ, UR10, PT ;  /* 0x0000000aff007c0c */ /* 0x000fc8000bf05070 */
[----:B------:R-:W-:-:S13]  /*02b0*/  ISETP.NE.AND.EX P0, PT, RZ, UR11, PT, P0 ;  /* 0x0000000bff007c0c */ /* 0x000fda000bf05300 */
[----:B------:R-:W-:Y:S05]  /*02c0*/  @!P0 BRA `(.L_x_3) ;  /* 0x00000000001c8947 */ /* 0x000fea0003800000 */
[----:B------:R-:W-:Y:S02]  /*02d0*/  MOV R2, UR4 ;  /* 0x0000000400027c02 */ /* 0x000fe40008000f00 */
[----:B------:R-:W-:-:S05]  /*02e0*/  MOV R3, UR5 ;  /* 0x0000000500037c02 */ /* 0x000fca0008000f00 */
[----:B------:R-:W2:Y:S01]  /*02f0*/  LDG.E R2, desc[UR54][R2.64] ;  /* 0x0000003602027981 */ /* 0x000ea2000c1e1900 */
[----:B------:R-:W-:Y:S02]  /*0300*/  MOV R0, 0x1 ;  /* 0x0000000100007802 */ /* 0x000fe40000000f00 */
[----:B--2---:R-:W-:-:S13]  /*0310*/  FSETP.NEU.AND P0, PT, R2, RZ, PT ;  /* 0x000000ff0200720b */ /* 0x004fda0003f0d000 */
[----:B------:R-:W-:Y:S01]  /*0320*/  VOTEU.ANY UP0, P0 ;  /* 0x00000000003f7886 */ /* 0x000fe20000000100 */
[----:B------:R-:W-:Y:S05]  /*0330*/  BRA `(.L_x_2) ;  /* 0x0000000000187947 */ /* 0x000fea0003800000 */
.L_x_3:
[----:B------:R-:W-:Y:S01]  /*0340*/  ULDC UR4, c[0x0][0x580] ;  /* 0x0001600000047ab9 */ /* 0x000fe20000000800 */
[----:B------:R-:W-:Y:S01]  /*0350*/  MOV R0, 0x1 ;  /* 0x0000000100007802 */ /* 0x000fe20000000f00 */
[----:B------:R-:W-:Y:S01]  /*0360*/  UMOV UR5, URZ ;  /* 0x0000003f00057c82 */ /* 0x000fe20008000000 */
[----:B------:R-:W-:Y:S01]  /*0370*/  FSETP.NEU.AND P0, PT, RZ, UR4, PT ;  /* 0x00000004ff007c0b */ /* 0x000fe2000bf0d000 */
[----:B------:R-:W-:-:S12]  /*0380*/  UMOV UR4, URZ ;  /* 0x0000003f00047c82 */ /* 0x000fd80008000000 */
[----:B------:R-:W-:-:S05]  /*0390*/  VOTEU.ANY UP0, P0 ;  /* 0x00000000003f7886 */ /* 0x000fca0000000100 */
.L_x_2:
[----:B------:R-:W-:Y:S01]  /*03a0*/  ISETP.NE.U32.AND P0, PT, RZ, UR4, PT ;  /* 0x00000004ff007c0c */ /* 0x000fe2000bf05070 */
[----:B------:R-:W-:Y:S01]  /*03b0*/  UPLOP3.LUT UP1, UPT, UPT, UPT, UPT, 0x40, 0x0 ;  /* 0x000000000000789c */ /* 0x000fe20003f2e870 */
[----:B------:R-:W-:Y:S02]  /*03c0*/  ISETP.NE.AND.EX P2, PT, RZ, UR9, PT, P2 ;  /* 0x00000009ff007c0c */ /* 0x000fe4000bf45320 */
[----:B------:R-:W-:Y:S01]  /*03d0*/  ISETP.NE.AND.EX P0, PT, RZ, UR5, PT, P0 ;  /* 0x00000005ff007c0c */ /* 0x000fe2000bf05300 */
[----:B------:R-:W-:-:S12]  /*03e0*/  UP2UR UR48, UPR, URZ, 0x2 ;  /* 0x000000023f307883 */ /* 0x000fd80008000000 */
[----:B------:R-:W-:Y:S05]  /*03f0*/  @P0 BRA P2, `(.L_x_4) ;  /* 0x0000000000400947 */ /* 0x000fea0001000000 */
[----:B------:R-:W-:-:S04]  /*0400*/  ISETP.NE.U32.AND P0, PT, RZ, UR8, PT ;  /* 0x00000008ff007c0c */ /* 0x000fc8000bf05070 */
[----:B------:R-:W-:-:S13]  /*0410*/  ISETP.NE.AND.EX P0, PT, RZ, UR9, PT, P0 ;  /* 0x00000009ff007c0c */ /* 0x000fda000bf05300 */
[----:B------:R-:W-:Y:S05]  /*0420*/  @!P0 BRA `(.L_x_5) ;  /* 0x00000000002c8947 */ /* 0x000fea0003800000 */
[----:B------:R-:W-:Y:S01]  /*0430*/  PRMT R0, R0, 0x9910, RZ ;  /* 0x0000991000007816 */ /* 0x000fe200000000ff */
[----:B------:R-:W-:Y:S02]  /*0440*/  UISETP.NE.U32.AND UP1, UPT, UR4, URZ, UPT ;  /* 0x0000003f0400728c */ /* 0x000fe4000bf25070 */
[----:B------:R-:W-:Y:S01]  /*0450*/  USEL UR4, URZ, 0xffffffff, UP0 ;  /* 0xffffffff3f047887 */ /* 0x000fe20008000000 */
[----:B------:R-:W-:Y:S01]  /*0460*/  R2UR UR7, R0 ;  /* 0x00000000000772ca */ /* 0x000fe200000e0000 */
[----:B------:R-:W-:-:S12]  /*0470*/  UISETP.NE.AND.EX UP0, UPT, UR5, URZ, UPT, UP1 ;  /* 0x0000003f0500728c */ /* 0x000fd8000bf05310 */
[----:B------:R-:W-:-:S11]  /*0480*/  UISETP.NE.AND UP2, UPT, UR7, URZ, UPT ;  /* 0x0000003f0700728c */ /* 0x000fd6000bf45270 */
[----:B------:R-:W-:-:S04]  /*0490*/  @!UP2 USEL UR4, URZ, 0xffffffff, UP0 ;  /* 0xffffffff3f04a887 */ /* 0x000fc80008000000 */
[----:B------:R-:W-:-:S04]  /*04a0*/  ULOP3.LUT UR4, UR4, 0x1, URZ, 0xc0, !UPT ;  /* 0x0000000104047892 */ /* 0x000fc8000f8ec03f */
[----:B------:R-:W-:-:S04]  /*04b0*/  UISETP.EQ.U32.AND UP0, UPT, UR4, 0x1, UPT ;  /* 0x000000010400788c */ /* 0x000fc8000bf02070 */
[----:B------:R-:W-:Y:S01]  /*04c0*/  UP2UR UR48, UPR, URZ, 0x1 ;  /* 0x000000013f307883 */ /* 0x000fe20008000000 */
[----:B------:R-:W-:Y:S11]  /*04d0*/  BRA `(.L_x_4) ;  /* 0x0000000000087947 */ /* 0x000ff60003800000 */
.L_x_5:
[----:B------:R-:W-:-:S04]  /*04e0*/  UPLOP3.LUT UP0, UPT, UPT, UPT, UP0, 0x40, 0x0 ;  /* 0x000000000000789c */ /* 0x000fc80003f0e800 */
[----:B------:R-:W-:-:S12]  /*04f0*/  UP2UR UR48, UPR, URZ, 0x1 ;  /* 0x000000013f307883 */ /* 0x000fd80008000000 */
.L_x_4:
[----:B------:R-:W1:Y:S01]  /*0500*/  SHFL.IDX PT, R3, R4, RZ, 0x1f ;  /* 0x00001fff04037589 */ /* 0x000e6200000e0000 */
[----:B------:R-:W-:Y:S02]  /*0510*/  UISETP.NE.AND UP0, UPT, UR46, URZ, UPT ;  /* 0x0000003f2e00728c */ /* 0x000fe4000bf05270 */
[----:B------:R-:W-:Y:S02]  /*0520*/  UIADD3 UR9, UR6, -0x1, URZ ;  /* 0xffffffff06097890 */ /* 0x000fe4000fffe03f */
[----:B------:R-:W-:Y:S02]  /*0530*/  UP2UR UR47, UPR, URZ, 0x1 ;  /* 0x000000013f2f7883 */ /* 0x000fe40008000000 */
[----:B------:R-:W-:Y:S02]  /*0540*/  UISETP.EQ.OR UP0, UPT, UR46, 0x3, !UP0 ;  /* 0x000000032e00788c */ /* 0x000fe4000c702670 */
[----:B------:R-:W-:Y:S02]  /*0550*/  UISETP.GE.U32.AND UP1, UPT, UR9, 0x2, UPT ;  /* 0x000000020900788c */ /* 0x000fe4000bf26070 */
[----:B------:R-:W-:-:S04]  /*0560*/  UISETP.EQ.AND UP0, UPT, UR6, URZ, UP0 ;  /* 0x0000003f0600728c */ /* 0x000fc80008702270 */
[----:B------:R-:W-:Y:S02]  /*0570*/  USEL UR45, URZ, 0x1, !UP0 ;  /* 0x000000013f2d7887 */ /* 0x000fe4000c000000 */
[----:B------:R-:W-:Y:S02]  /*0580*/  UISETP.NE.AND UP0, UPT, UR6, URZ, UPT ;  /* 0x0000003f0600728c */ /* 0x000fe4000bf05270 */
[----:B------:R-:W-:Y:S01]  /*0590*/  USEL UR45, UR45, 0x2, UP1 ;  /* 0x000000022d2d7887 */ /* 0x000fe20008800000 */
[----:B-1----:R-:W-:-:S13]  /*05a0*/  ISETP.NE.AND P0, PT, R3, RZ, PT ;  /* 0x000000ff0300720c */ /* 0x002fda0003f05270 */
[----:B------:R-:W-:Y:S05]  /*05b0*/  @P0 BRA `(.L_x_6) ;  /* 0x0000000000840947 */ /* 0x000fea0003800000 */
[----:B------:R-:W-:Y:S01]  /*05c0*/  ELECT P0, URZ, PT ;  /* 0x00000000003f782f */ /* 0x000fe20003800000 */
[----:B------:R-:W-:-:S12]  /*05d0*/  BSSY B0, `(.L_x_6) ;  /* 0x000001f000007945 */ /* 0x000fd80003800000 */
[----:B------:R-:W-:Y:S05]  /*05e0*/  @!P0 BRA `(.L_x_7) ;  /* 0x0000000000748947 */ /* 0x000fea0003800000 */
[----:B------:R-:W1:Y:S01]  /*05f0*/  S2UR UR8, SR_CgaCtaId ;  /* 0x00000000000879c3 */ /* 0x000e620000008800 */
[----:B------:R-:W-:Y:S01]  /*0600*/  UMOV UR4, 0x400 ;  /* 0x0000040000047882 */ /* 0x000fe20000000000 */
[----:B------:R-:W-:Y:S01]  /*0610*/  UMOV UR5, 0x1 ;  /* 0x0000000100057882 */ /* 0x000fe20000000000 */
[----:B------:R-:W-:Y:S02]  /*0620*/  UMOV UR6, 0x4 ;  /* 0x0000000400067882 */ /* 0x000fe40000000000 */
[----:B------:R-:W-:-:S04]  /*0630*/  UIADD3 UR6, -UR6, 0x100000, URZ ;  /* 0x0010000006067890 */ /* 0x000fc8000fffe13f */
[----:B------:R-:W-:Y:S02]  /*0640*/  USHF.L.U32 UR7, UR6, 0xb, URZ ;  /* 0x0000000b06077899 */ /* 0x000fe4000800063f */
[----:B------:R-:W-:Y:S02]  /*0650*/  USHF.L.U32 UR6, UR6, 0x1, URZ ;  /* 0x0000000106067899 */ /* 0x000fe4000800063f */
[----:B-1----:R-:W-:Y:S02]  /*0660*/  ULEA UR8, UR8, UR4, 0x18 ;  /* 0x0000000408087291 */ /* 0x002fe4000f8ec03f */
[----:B------:R-:W-:-:S04]  /*0670*/  UIADD3 UR4, -UR5, 0x100000, URZ ;  /* 0x0010000005047890 */ /* 0x000fc8000fffe13f */
[----:B------:R-:W-:Y:S02]  /*0680*/  USHF.L.U32 UR5, UR4, 0xb, URZ ;  /* 0x0000000b04057899 */ /* 0x000fe4000800063f */
[----:B------:R-:W-:Y:S01]  /*0690*/  USHF.L.U32 UR4, UR4, 0x1, URZ ;  /* 0x0000000104047899 */ /* 0x000fe2000800063f */
[----:B------:R-:W1:Y:S11]  /*06a0*/  FENCE.VIEW.ASYNC.S ;  /* 0x00000000000073c6 */ /* 0x000e760000000000 */
[----:B-1----:R1:W2:Y:S01]  /*06b0*/  SYNCS.EXCH.64 URZ, [UR8], UR4 ;  /* 0x00000004083f75b2 */ /* 0x0022a20008000100 */
[----:B------:R1:W3:Y:S01]  /*06c0*/  SYNCS.EXCH.64 URZ, [UR8+0x40], UR6 ;  /* 0x00004006083f75b2 */ /* 0x0002e20008000100 */
[----:B------:R1:W4:Y:S01]  /*06d0*/  SYNCS.EXCH.64 URZ, [UR8+0x8], UR4 ;  /* 0x00000804083f75b2 */ /* 0x0003220008000100 */
[----:B------:R1:W1:Y:S01]  /*06e0*/  SYNCS.EXCH.64 URZ, [UR8+0x48], UR6 ;  /* 0x00004806083f75b2 */ /* 0x0002620008000100 */
        /* <DEDUP_REMOVED lines=12> */
[----:B------:R-:W-:Y:S01]  /*07b0*/  NOP ;  /* 0x0000000000007918 */ /* 0x000fe20000000000 */
.L_x_7:
[----:B-1----:R-:W-:Y:S05]  /*07c0*/  BSYNC B0 ;  /* 0x0000000000007941 */ /* 0x002fea0003800000 */
.L_x_6:
[----:B------:R-:W1:Y:S01]  /*07d0*/  S2UR UR10, SR_CTAID.X ;  /* 0x00000000000a79c3 */ /* 0x000e620000002500 */
[----:B------:R-:W5:Y:S01]  /*07e0*/  S2R R2, SR_CTAID.Y ;  /* 0x0000000000027919 */ /* 0x000f620000002600 */
[----:B------:R-:W-:Y:S01]  /*07f0*/  ULDC UR4, c[0x0][0x150] ;  /* 0x0000540000047ab9 */ /* 0x000fe20000000800 */
[----:B------:R-:W-:Y:S01]  /*0800*/  UISETP.EQ.AND UP2, UPT, UR46, 0x2, !UP0 ;  /* 0x000000022e00788c */ /* 0x000fe2000c742270 */
[----:B------:R-:W-:Y:S01]  /*0810*/  NOP ;  /* 0x0000000000007918 */ /* 0x000fe20000000000 */
[----:B------:R-:W2:Y:S02]  /*0820*/  SHFL.IDX PT, R7, R4, RZ, 0x1f ;  /* 0x00001fff04077589 */ /* 0x000ea400000e0000 */
[----:B------:R-:W-:Y:S01]  /*0830*/  USEL UR39, URZ, 0x1, !UP2 ;  /* 0x000000013f277887 */ /* 0x000fe2000d000000 */
[----:B------:R-:W3:Y:S03]  /*0840*/  LDC R6, c[0x0][0x144] ;  /* 0x00005100ff067b82 */ /* 0x000ee60000000800 */
[----:B------:R-:W-:Y:S01]  /*0850*/  USEL UR39, UR39, 0x2, UP1 ;  /* 0x0000000227277887 */ /* 0x000fe20008800000 */
[----:B-1----:R-:W-:-:S05]  /*0860*/  I2FP.F32.U32 R0, UR10 ;  /* 0x0000000a00007c45 */ /* 0x002fca0008201000 */
[----:B------:R-:W-:Y:S01]  /*0870*/  FMUL R5, R0, UR4 ;  /* 0x0000000400057c20 */ /* 0x000fe20008400000 */
[----:B--2---:R-:W-:Y:S01]  /*0880*/  ISETP.NE.AND P0, PT, R7, RZ, PT ;  /* 0x000000ff0700720c */ /* 0x004fe20003f05270 */
[----:B------:R-:W-:Y:S01]  /*0890*/  ULDC UR4, c[0x0][0x154] ;  /* 0x0000550000047ab9 */ /* 0x000fe20000000800 */
[----:B-----5:R-:W-:-:S03]  /*08a0*/  I2FP.F32.U32 R7, R2 ;  /* 0x0000000200077245 */ /* 0x020fc60000201000 */
[----:B------:R-:W1:Y:S02]  /*08b0*/  F2I.U32.TRUNC.NTZ R5, R5 ;  /* 0x0000000500057305 */ /* 0x000e64000020f000 */
[----:B------:R-:W-:Y:S01]  /*08c0*/  FMUL R10, R7, UR4 ;  /* 0x00000004070a7c20 */ /* 0x000fe20008400000 */
[----:B-1----:R-:W-:-:S05]  /*08d0*/  IADD3 R9, -R5, RZ, RZ ;  /* 0x000000ff05097210 */ /* 0x002fca0007ffe1ff */
[----:B---3--:R-:W-:Y:S01]  /*08e0*/  IMAD R0, R6, R9, UR10 ;  /* 0x0000000a06007e24 */ /* 0x008fe2000f8e0209 */
[----:B------:R-:W-:Y:S06]  /*08f0*/  @P0 BRA `(.L_x_8) ;  /* 0x0000000000580947 */ /* 0x000fec0003800000 */
[----:B------:R-:W1:Y:S01]  /*0900*/  S2UR UR5, SR_CgaCtaId ;  /* 0x00000000000579c3 */ /* 0x000e620000008800 */
[----:B------:R-:W-:Y:S01]  /*0910*/  UMOV UR4, 0x400 ;  /* 0x0000040000047882 */ /* 0x000fe20000000000 */
[----:B------:R-:W-:Y:S01]  /*0920*/  UMOV UR6, 0x20 ;  /* 0x0000002000067882 */ /* 0x000fe20000000000 */
[----:B------:R-:W-:Y:S01]  /*0930*/  UMOV UR7, 0x100 ;  /* 0x0000010000077882 */ /* 0x000fe20000000000 */
[----:B------:R-:W-:Y:S01]  /*0940*/  ELECT P0, URZ, PT ;  /* 0x00000000003f782f */ /* 0x000fe20003800000 */
[----:B-1----:R-:W-:Y:S02]  /*0950*/  ULEA UR8, UR5, UR4, 0x18 ;  /* 0x0000000405087291 */ /* 0x002fe4000f8ec03f */
[----:B------:R-:W-:-:S04]  /*0960*/  UIADD3 UR4, -UR6, 0x100000, URZ ;  /* 0x0010000006047890 */ /* 0x000fc8000fffe13f */
[----:B------:R-:W-:Y:S02]  /*0970*/  USHF.L.U32 UR5, UR4, 0xb, URZ ;  /* 0x0000000b04057899 */ /* 0x000fe4000800063f */
[----:B------:R-:W-:Y:S02]  /*0980*/  USHF.L.U32 UR4, UR4, 0x1, URZ ;  /* 0x0000000104047899 */ /* 0x000fe4000800063f */
[----:B------:R-:W-:-:S04]  /*0990*/  UIADD3 UR6, -UR7, 0x100000, URZ ;  /* 0x0010000007067890 */ /* 0x000fc8000fffe13f */
[----:B------:R-:W-:Y:S02]  /*09a0*/  USHF.L.U32 UR7, UR6, 0xb, URZ ;  /* 0x0000000b06077899 */ /* 0x000fe4000800063f */
[----:B------:R-:W-:Y:S01]  /*09b0*/  USHF.L.U32 UR6, UR6, 0x1, URZ ;  /* 0x0000000106067899 */ /* 0x000fe2000800063f */
[----:B------:R-:W1:Y:S03]  /*09c0*/  FENCE.VIEW.ASYNC.S ;  /* 0x00000000000073c6 */ /* 0x000e660000000000 */
[----:B-1----:R1:W2:Y:S08]  /*09d0*/  SYNCS.EXCH.64 URZ, [UR8+0x80], UR4 ;  /* 0x00008004083f75b2 */ /* 0x0022b00008000100 */
[----:B------:R1:W3:Y:S01]  /*09e0*/  SYNCS.EXCH.64 URZ, [UR8+0xa0], UR6 ;  /* 0x0000a006083f75b2 */ /* 0x0002e20008000100 */
[----:B------:R1:W1:Y:S01]  /*09f0*/  SYNCS.EXCH.64 URZ, [UR8+0x88], UR4 ;  /* 0x00008804083f75b2 */ /* 0x0002620008000100 */
[----:B------:R1:W1:Y:S01]  /*0a00*/  SYNCS.EXCH.64 URZ, [UR8+0xa8], UR6 ;  /* 0x0000a806083f75b2 */ /* 0x0002620008000100 */
[----:B------:R1:W1:Y:S01]  /*0a10*/  SYNCS.EXCH.64 URZ, [UR8+0x90], UR4 ;  /* 0x00009004083f75b2 */ /* 0x0002620008000100 */
[----:B------:R1:W1:Y:S01]  /*0a20*/  SYNCS.EXCH.64 URZ, [UR8+0xb0], UR6 ;  /* 0x0000b006083f75b2 */ /* 0x0002620008000100 */
[----:B------:R1:W1:Y:S01]  /*0a30*/  SYNCS.EXCH.64 URZ, [UR8+0x98], UR4 ;  /* 0x00009804083f75b2 */ /* 0x0002620008000100 */
[----:B------:R1:W1:Y:S01]  /*0a40*/  SYNCS.EXCH.64 URZ, [UR8+0xb8], UR6 ;  /* 0x0000b806083f75b2 */ /* 0x0002620008000100 */
[----:B------:R-:W-:Y:S01]  /*0a50*/  NOP ;  /* 0x0000000000007918 */ /* 0x000fe20000000000 */
.L_x_8:
[----:B------:R-:W-:Y:S01]  /*0a60*/  SHF.R.S32.HI R5, RZ, 0x1f, R8 ;  /* 0x0000001fff057819 */ /* 0x000fe20000011408 */
[----:B------:R-:W5:Y:S01]  /*0a70*/  SHFL.IDX PT, R4, R4, RZ, 0x1f ;  /* 0x00001fff04047589 */ /* 0x000f6200000e0000 */
[----:B------:R-:W-:Y:S01]  /*0a80*/  ELECT P0, URZ, PT ;  /* 0x00000000003f782f */ /* 0x000fe20003800000 */
[----:B------:R-:W4:Y:S01]  /*0a90*/  LDC R11, c[0x0][0x148] ;  /* 0x00005200ff0b7b82 */ /* 0x000f220000000800 */
[----:B------:R-:W-:Y:S01]  /*0aa0*/  LEA.HI R5, R5, R8, RZ, 0x7 ;  /* 0x0000000805057211 */ /* 0x000fe200078f38ff */
[----:B------:R-:W2:Y:S01]  /*0ab0*/  F2I.U32.TRUNC.NTZ R10, R10 ;  /* 0x0000000a000a7305 */ /* 0x000ea2000020f000 */
[----:B-1----:R-:W-:Y:S01]  /*0ac0*/  UMOV UR4, 0x20 ;  /* 0x0000002000047882 */ /* 0x002fe20000000000 */
[----:B------:R-:W-:Y:S01]  /*0ad0*/  NOP ;  /* 0x0000000000007918 */ /* 0x000fe20000000000 */
[----:B------:R-:W-:-:S04]  /*0ae0*/  LOP3.LUT R5, R5, 0xffffff80, RZ, 0xc0, !PT ;  /* 0xffffff8005057812 */ /* 0x000fc800078ec0ff */
[----:B------:R-:W-:Y:S02]  /*0af0*/  IADD3 R5, -R5, R8, RZ ;  /* 0x0000000805057210 */ /* 0x000fe40007ffe1ff */
[----:B------:R-:W-:Y:S02]  /*0b00*/  SHF.R.S32.HI R8, RZ, 0x1f, R3 ;  /* 0x0000001fff087819 */ /* 0x000fe40000011403 */
[----:B------:R-:W-:Y:S02]  /*0b10*/  SHF.R.S32.HI R6, RZ, 0x1f, R5 ;  /* 0x0000001fff067819 */ /* 0x000fe40000011405 */
[----:B------:R-:W-:Y:S02]  /*0b20*/  LEA.HI R8, R8, R3, RZ, 0x2 ;  /* 0x0000000308087211 */ /* 0x000fe400078f10ff */
[----:B------:R-:W-:Y:S02]  /*0b30*/  LEA.HI R6, R6, R5, RZ, 0x3 ;  /* 0x0000000506067211 */ /* 0x000fe400078f18ff */
[----:B------:R-:W-:-:S02]  /*0b40*/  LOP3.LUT R8, R8, 0x3ffffffc, RZ, 0xc0, !PT ;  /* 0x3ffffffc08087812 */ /* 0x000fc400078ec0ff */
[--C-:B------:R-:W-:Y:S02]  /*0b50*/  SHF.R.S32.HI R7, RZ, 0x3, R6.reuse ;  /* 0x00000003ff077819 */ /* 0x100fe40000011406 */
[----:B------:R-:W-:Y:S02]  /*0b60*/  SHF.R.S32.HI R6, RZ, 0x1f, R6 ;  /* 0x0000001fff067819 */ /* 0x000fe40000011406 */
[----:B-----5:R-:W-:Y:S02]  /*0b70*/  ISETP.NE.OR P0, PT, R4, RZ, !P0 ;  /* 0x000000ff0400720c */ /* 0x020fe40004705670 */
[----:B------:R-:W-:Y:S02]  /*0b80*/  LEA.HI R6, R6, R7, RZ, 0x2 ;  /* 0x0000000706067211 */ /* 0x000fe400078f10ff */
[----:B------:R-:W-:Y:S02]  /*0b90*/  IADD3 R9, R3, -R8, RZ ;  /* 0x8000000803097210 */ /* 0x000fe40007ffe0ff */
[----:B------:R-:W-:Y:S01]  /*0ba0*/  LOP3.LUT R6, R6, 0xfffffffc, RZ, 0xc0, !PT ;  /* 0xfffffffc06067812 */ /* 0x000fe200078ec0ff */
[----:B------:R-:W1:Y:S01]  /*0bb0*/  LDC R8, c[0x0][0x140] ;  /* 0x00005000ff087b82 */ /* 0x000e620000000800 */
[----:B--2---:R-:W-:-:S02]  /*0bc0*/  IADD3 R12, -R10, RZ, RZ ;  /* 0x000000ff0a0c7210 */ /* 0x004fc40007ffe1ff */
[----:B------:R-:W-:-:S03]  /*0bd0*/  IADD3 R6, R7, -R6, RZ ;  /* 0x8000000607067210 */ /* 0x000fc60007ffe0ff */
[----:B------:R-:W-:Y:S01]  /*0be0*/  VOTEU.ALL UP1, P0 ;  /* 0x00000000003f7886 */ /* 0x000fe20000020000 */
[----:B------:R-:W-:Y:S01]  /*0bf0*/  LEA R6, R9, R6, 0x2 ;  /* 0x0000000609067211 */ /* 0x000fe200078e10ff */
[----:B------:R-:W-:-:S03]  /*0c00*/  VOTEU.ALL UP2, P0 ;  /* 0x00000000003f7886 */ /* 0x000fc60000040000 */
[----:B------:R-:W-:Y:S01]  /*0c10*/  LEA.HI R4, R6, R6, RZ, 0x1 ;  /* 0x0000000606047211 */ /* 0x000fe200078f08ff */
[----:B------:R-:W2:Y:S01]  /*0c20*/  @!UP1 S2UR UR7, SR_CgaCtaId ;  /* 0x00000000000799c3 */ /* 0x000ea20000008800 */
[----:B------:R-:W-:Y:S01]  /*0c30*/  @!UP1 UMOV UR6, 0x400 ;  /* 0x0000040000069882 */ /* 0x000fe20000000000 */
[----:B------:R-:W-:-:S04]  /*0c40*/  @!UP1 UIADD3 UR4, -UR4, 0x100000, URZ ;  /* 0x0010000004049890 */ /* 0x000fc8000fffe13f */
[----:B------:R-:W-:Y:S02]  /*0c50*/  @!UP1 USHF.L.U32 UR5, UR4, 0xb, URZ ;  /* 0x0000000b04059899 */ /* 0x000fe4000800063f */
[----:B------:R-:W-:Y:S01]  /*0c60*/  @!UP1 USHF.L.U32 UR4, UR4, 0x1, URZ ;  /* 0x0000000104049899 */ /* 0x000fe2000800063f */
[----:B------:R-:W-:-:S04]  /*0c70*/  LOP3.LUT R7, R4, 0xfffffffe, RZ, 0xc0, !PT ;  /* 0xfffffffe04077812 */ /* 0x000fc800078ec0ff */
[----:B------:R-:W-:-:S04]  /*0c80*/  IADD3 R7, R6, -R7, RZ ;  /* 0x8000000706077210 */ /* 0x000fc80007ffe0ff */
[----:B------:R-:W-:Y:S02]  /*0c90*/  ISETP.NE.AND P2, PT, R7, R0, PT ;  /* 0x000000000700720c */ /* 0x000fe40003f45270 */
[----:B------:R-:W-:Y:S02]  /*0ca0*/  SHF.L.U32 R7, R6, 0x2, RZ ;  /* 0x0000000206077819 */ /* 0x000fe400000006ff */
[----:B-1----:R-:W-:Y:S02]  /*0cb0*/  ISETP.EQ.U32.AND P4, PT, R8, 0x1, PT ;  /* 0x000000010800780c */ /* 0x002fe40003f82070 */
[----:B------:R-:W-:Y:S01]  /*0cc0*/  LOP3.LUT R13, R6, 0xc, R7, 0x78, !PT ;  /* 0x0000000c060d7812 */ /* 0x000fe200078e7807 */
[----:B----4-:R-:W-:-:S04]  /*0cd0*/  IMAD R7, R11, R12, R2 ;  /* 0x0000000c0b077224 */ /* 0x010fc800078e0202 */
[----:B------:R1:W-:Y:S02]  /*0ce0*/  STL [R1+0xc0], R13 ;  /* 0x0000c00d01007387 */ /* 0x0003e40000100800 */
[----:B------:R-:W-:Y:S01]  /*0cf0*/  @P2 LEA.HI R4, R13, R13, RZ, 0x1 ;  /* 0x0000000d0d042211 */ /* 0x000fe200078f08ff */
[----:B--2---:R-:W-:Y:S01]  /*0d00*/  @!UP1 ULEA UR6, UR7, UR6, 0x18 ;  /* 0x0000000607069291 */ /* 0x004fe2000f8ec03f */
[----:B------:R-:W-:Y:S02]  /*0d10*/  VOTEU.ALL UP1, P0 ;  /* 0x00000000003f7886 */ /* 0x000fe40000020000 */
[----:B------:R-:W-:Y:S02]  /*0d20*/  @P2 SHF.R.S32.HI R4, RZ, 0x1, R4 ;  /* 0x00000001ff042819 */ /* 0x000fe40000011404 */
[----:B------:R-:W-:Y:S02]  /*0d30*/  LOP3.LUT P0, RZ, R5, 0x7, RZ, 0xc0, !PT ;  /* 0x0000000705ff7812 */ /* 0x000fe4000780c0ff */
[----:B------:R-:W-:-:S02]  /*0d40*/  @P2 ISETP.NE.AND P3, PT, R4, R7, PT ;  /* 0x000000070400220c */ /* 0x000fc40003f65270 */
[----:B------:R-:W-:Y:S02]  /*0d50*/  ISETP.LT.U32.AND P0, PT, R13, 0x2, !P0 ;  /* 0x000000020d00780c */ /* 0x000fe40004701070 */
[----:B------:R-:W-:Y:S01]  /*0d60*/  MOV R4, 0x1 ;  /* 0x0000000100047802 */ /* 0x000fe20000000f00 */
[----:B------:R-:W2:Y:S02]  /*0d70*/  FENCE.VIEW.ASYNC.S ;  /* 0x00000000000073c6 */ /* 0x000ea40000000000 */
[----:B--2---:R1:W2:Y:S01]  /*0d80*/  @!UP1 SYNCS.EXCH.64 URZ, [UR6+0xc0], UR4 ;  /* 0x0000c004063f95b2 */ /* 0x0042a20008000100 */
[----:B------:R-:W-:Y:S02]  /*0d90*/  SEL R5, RZ, 0x1, !P0 ;  /* 0x00000001ff057807 */ /* 0x000fe40004000000 */
[----:B------:R-:W-:-:S04]  /*0da0*/  @P2 SEL R4, RZ, 0x1, P3 ;  /* 0x00000001ff042807 */ /* 0x000fc80001800000 */
[----:B------:R-:W-:-:S05]  /*0db0*/  LOP3.LUT R4, R4, R5, RZ, 0xc0, !PT ;  /* 0x0000000504047212 */ /* 0x000fca00078ec0ff */
[----:B------:R1:W-:Y:S01]  /*0dc0*/  STL [R1+0xbc], R4 ;  /* 0x0000bc0401007387 */ /* 0x0003e20000100800 */
[----:B------:R1:W4:Y:S01]  /*0dd0*/  @!UP2 SYNCS.EXCH.64 URZ, [UR6+0xc8], UR4 ;  /* 0x0000c804063fa5b2 */ /* 0x0003220008000100 */
[----:B------:R-:W-:Y:S01]  /*0de0*/  NOP ;  /* 0x0000000000007918 */ /* 0x000fe20000000000 */
[----:B------:R-:W-:Y:S05]  /*0df0*/  @!P4 BRA `(.L_x_9) ;  /* 0x000000000008c947 */ /* 0x000fea0003800000 */
[----:B--234-:R-:W-:Y:S01]  /*0e00*/  UCGABAR_ARV ;  /* 0x00000000000079c7 */ /* 0x01cfe20008000000 */
[----:B------:R-:W-:Y:S05]  /*0e10*/  BRA `(.L_x_10) ;  /* 0x0000000000047947 */ /* 0x000fea0003800000 */
.L_x_9:
[----:B--234-:R-:W-:Y:S01]  /*0e20*/  NOP ;  /* 0x0000000000007918 */ /* 0x01cfe20000000000 */
.L_x_10:
[----:B-1----:R-:W1:Y:S01]  /*0e30*/  LDC R4, c[0x0][0x904] ;  /* 0x00024100ff047b82 */ /* 0x002e620000000800 */
[----:B------:R-:W-:Y:S02]  /*0e40*/  MOV R5, RZ ;  /* 0x000000ff00057202 */ /* 0x000fe40000000f00 */
[----:B-1----:R-:W-:Y:S02]  /*0e50*/  ISETP.NE.AND P2, PT, R4, 0x1, PT ;  /* 0x000000010400780c */ /* 0x002fe40003f45270 */
[----:B------:R-:W-:-:S11]  /*0e60*/  MOV R4, UR10 ;  /* 0x0000000a00047c02 */ /* 0x000fd60008000f00 */
[----:B------:R-:W1:Y:S01]  /*0e70*/  @P2 LDC R7, c[0x0][0x10] ;  /* 0x00000400ff072b82 */ /* 0x000e620000000800 */
[----:B------:R-:W-:Y:S02]  /*0e80*/  @P2 MOV R3, RZ ;  /* 0x000000ff00032202 */ /* 0x000fe40000000f00 */
[----:B------:R-:W-:-:S05]  /*0e90*/  @P2 MOV R13, RZ ;  /* 0x000000ff000d2202 */ /* 0x000fca0000000f00 */
[----:B------:R-:W2:Y:S01]  /*0ea0*/  @!P2 LDC R9, c[0x0][0xc] ;  /* 0x00000300ff09ab82 */ /* 0x000ea20000000800 */
[----:B------:R-:W-:Y:S01]  /*0eb0*/  ULDC UR4, c[0x0][0xc] ;  /* 0x0000030000047ab9 */ /* 0x000fe20000000800 */
[----:B------:R-:W-:Y:S01]  /*0ec0*/  ULDC UR5, c[0x0][0x10] ;  /* 0x0000040000057ab9 */ /* 0x000fe20000000800 */
[----:B------:R-:W-:Y:S01]  /*0ed0*/  ULDC UR6, c[0x0][0x14] ;  /* 0x0000050000067ab9 */ /* 0x000fe20000000800 */
[----:B------:R-:W-:-:S04]  /*0ee0*/  UIMAD.WIDE.U32 UR4, UR4, UR5, URZ ;  /* 0x00000005040472a5 */ /* 0x000fc8000f8e003f */
[----:B------:R-:W-:Y:S02]  /*0ef0*/  UIMAD.WIDE.U32 UR52, UR4, UR6, URZ ;  /* 0x00000006043472a5 */ /* 0x000fe4000f8e003f */
[----:B------:R-:W-:-:S04]  /*0f00*/  UIMAD UR38, UR5, UR6, URZ ;  /* 0x00000006052672a4 */ /* 0x000fc8000f8e023f */
[----:B------:R-:W-:Y:S01]  /*0f10*/  UIADD3 UR38, UR53, UR38, URZ ;  /* 0x0000002635267290 */ /* 0x000fe2000fffe03f */
[----:B-1----:R-:W-:-:S03]  /*0f20*/  @P2 IMAD.WIDE.U32 R6, R7, UR10, R2 ;  /* 0x0000000a07062c25 */ /* 0x002fc6000f8e0002 */
[----:B------:R-:W-:Y:S02]  /*0f30*/  @P2 MOV R19, R6 ;  /* 0x0000000600132202 */ /* 0x000fe40000000f00 */
[----:B------:R-:W-:Y:S01]  /*0f40*/  @P2 IADD3 R23, R7, R13, RZ ;  /* 0x0000000d07172210 */ /* 0x000fe20007ffe0ff */
[----:B--2---:R-:W-:-:S03]  /*0f50*/  @!P2 IMAD.WIDE.U32 R4, R2, R9, R4 ;  /* 0x000000090204a225 */ /* 0x004fc600078e0004 */
[----:B------:R-:W-:Y:S02]  /*0f60*/  @!P2 MOV R19, R4 ;  /* 0x000000040013a202 */ /* 0x000fe40000000f00 */
[----:B------:R-:W-:-:S03]  /*0f70*/  @!P2 MOV R23, R5 ;  /* 0x000000050017a202 */ /* 0x000fc60000000f00 */
[----:B------:R1:W-:Y:S04]  /*0f80*/  STL [R1+0xc4], R19 ;  /* 0x0000c41301007387 */ /* 0x0003e80000100800 */
[----:B------:R1:W-:Y:S01]  /*0f90*/  STL [R1+0xc8], R23 ;  /* 0x0000c81701007387 */ /* 0x0003e20000100800 */
[----:B------:R-:W-:Y:S05]  /*0fa0*/  @!P4 BRA `(.L_x_11) ;  /* 0x00000000000cc947 */ /* 0x000fea0003800000 */
[----:B------:R-:W-:Y:S01]  /*0fb0*/  UCGABAR_WAIT ;  /* 0x0000000000007dc7 */ /* 0x000fe20008000000 */
[----:B------:R-:W-:Y:S01]  /*0fc0*/  CCTL.IVALL ;  /* 0x00000000ff00798f */ /* 0x000fe20002000000 */
[----:B------:R-:W-:Y:S05]  /*0fd0*/  BRA `(.L_x_12) ;  /* 0x0000000000047947 */ /* 0x000fea0003800000 */
.L_x_11:
[----:B------:R-:W-:Y:S06]  /*0fe0*/  BAR.SYNC.DEFER_BLOCKING 0x0 ;  /* 0x0000000000007b1d */ /* 0x000fec0000010000 */
.L_x_12:
[----:B------:R-:W-:Y:S01]  /*0ff0*/  PLOP3.LUT P0, PT, PT, PT, UP0, 0x80, 0x0 ;  /* 0x000000000000781c */ /* 0x000fe20003f0f008 */
[----:B------:R-:W2:-:S12]  /*1000*/  S2UR UR37, SR_CgaCtaId ;  /* 0x00000000002579c3 */ /* 0x000e980000008800 */
[----:B------:R-:W-:Y:S05]  /*1010*/  @!P0 BRA `(.L_x_13) ;  /* 0x00000160003c8947 */ /* 0x000fea0003800000 */
[----:B------:R-:W-:-:S06]  /*1020*/  UISETP.GT.U32.AND UP0, UPT, UR9, 0x1, UPT ;  /* 0x000000010900788c */ /* 0x000fcc000bf04070 */
[----:B------:R-:W-:-:S13]  /*1030*/  PLOP3.LUT P0, PT, PT, PT, UP0, 0x80, 0x0 ;  /* 0x000000000000781c */ /* 0x000fda0003f0f008 */
[----:B--2---:R-:W-:Y:S05]  /*1040*/  @P0 EXIT ;  /* 0x000000000000094d */ /* 0x004fea0003800000 */
[----:B------:R-:W-:Y:S01]  /*1050*/  PRMT R6, RZ, 0x7610, R6 ;  /* 0x00007610ff067816 */ /* 0x000fe20000000006 */
[----:B------:R-:W-:Y:S01]  /*1060*/  ULDC.64 UR4, c[0x0][0x8f8] ;  /* 0x00023e0000047ab9 */ /* 0x000fe20000000a00 */
[----:B------:R-:W-:Y:S01]  /*1070*/  UMOV UR41, 0xffffffff ;  /* 0xffffffff00297882 */ /* 0x000fe20000000000 */
[----:B------:R-:W-:Y:S01]  /*1080*/  ISETP.GE.U32.AND P0, PT, R19, UR4, PT ;  /* 0x0000000413007c0c */ /* 0x000fe2000bf06070 */
[----:B------:R-:W-:Y:S01]  /*1090*/  UMOV UR43, 0xffffffff ;  /* 0xffffffff002b7882 */ /* 0x000fe20000000000 */
[----:B------:R2:W-:Y:S01]  /*10a0*/  STL.S16 [R1+0xcc], R6 ;  /* 0x0000cc0601007387 */ /* 0x0005e20000100600 */
[----:B------:R-:W-:Y:S02]  /*10b0*/  MOV R5, 0xffffffff ;  /* 0xffffffff00057802 */ /* 0x000fe40000000f00 */
[----:B------:R-:W-:Y:S02]  /*10c0*/  ISETP.GE.U32.AND.EX P0, PT, R23, UR5, PT, P0 ;  /* 0x0000000517007c0c */ /* 0x000fe4000bf06100 */
[----:B------:R-:W-:-:S11]  /*10d0*/  PRMT R4, RZ, 0x7610, R4 ;  /* 0x00007610ff047816 */ /* 0x000fd60000000004 */
[----:B--2---:R-:W-:Y:S05]  /*10e0*/  @P0 BRA `(.L_x_14) ;  /* 0x0000000400340947 */ /* 0x004fea0003800000 */
[----:B------:R-:W2:Y:S01]  /*10f0*/  LDC.64 R14, c[0x0][0x8d0] ;  /* 0x00023400ff0e7b82 */ /* 0x000ea20000000a00 */
[----:B------:R-:W-:Y:S02]  /*1100*/  MOV R4, R19 ;  /* 0x0000001300047202 */ /* 0x000fe40000000f00 */
[----:B------:R-:W-:-:S05]  /*1110*/  MOV R5, R23 ;  /* 0x0000001700057202 */ /* 0x000fca0000000f00 */
[----:B------:R-:W3:Y:S08]  /*1120*/  LDC R10, c[0x0][0x8d8] ;  /* 0x00023600ff0a7b82 */ /* 0x000ef00000000800 */
[----:B------:R-:W4:Y:S01]  /*1130*/  LDC.64 R16, c[0x0][0x8c8] ;  /* 0x00023200ff107b82 */ /* 0x000f220000000a00 */
[----:B--2---:R-:W-:-:S04]  /*1140*/  ISETP.NE.U32.AND P0, PT, R14, RZ, PT ;  /* 0x000000ff0e00720c */ /* 0x004fc80003f05070 */
[----:B------:R-:W-:-:S13]  /*1150*/  ISETP.NE.AND.EX P0, PT, R15, RZ, PT, P0 ;  /* 0x000000ff0f00720c */ /* 0x000fda0003f05300 */
[----:B---34-:R-:W-:Y:S05]  /*1160*/  @!P0 BRA `(.L_x_15) ;  /* 0x0000000000288947 */ /* 0x018fea0003800000 */
[----:B------:R-:W2:Y:S02]  /*1170*/  LDC R9, c[0x0][0x8dc] ;  /* 0x00023700ff097b82 */ /* 0x000ea40000000800 */
[----:B--2---:R-:W-:-:S04]  /*1180*/  IADD3 R9, P0, R19, R9, RZ ;  /* 0x0000000913097210 */ /* 0x004fc80007f1e0ff */
[----:B------:R-:W-:-:S05]  /*1190*/  IADD3.X R13, RZ, R23, RZ, P0, !PT ;  /* 0x00000017ff0d7210 */ /* 0x000fca00007fe4ff */
[----:B------:R-:W-:-:S04]  /*11a0*/  IMAD.WIDE.U32 R4, R13, R14, RZ ;  /* 0x0000000e0d047225 */ /* 0x000fc800078e00ff */
[----:B------:R-:W-:-:S04]  /*11b0*/  IMAD.WIDE.U32 R6, P0, R9, R15, R4 ;  /* 0x0000000f09067225 */ /* 0x000fc80007800004 */
[----:B------:R-:W-:Y:S01]  /*11c0*/  IMAD.WIDE.U32 R4, R9, R14, RZ ;  /* 0x0000000e09047225 */ /* 0x000fe200078e00ff */
[----:B------:R-:W-:Y:S02]  /*11d0*/  IADD3.X R9, RZ, RZ, RZ, P0, !PT ;  /* 0x000000ffff097210 */ /* 0x000fe400007fe4ff */
[----:B------:R-:W-:Y:S02]  /*11e0*/  MOV R8, R7 ;  /* 0x0000000700087202 */ /* 0x000fe40000000f00 */
[----:B------:R-:W-:-:S05]  /*11f0*/  IADD3 RZ, P0, R5, R6, RZ ;  /* 0x0000000605ff7210 */ /* 0x000fca0007f1e0ff */
[----:B------:R-:W-:-:S08]  /*1200*/  IMAD.WIDE.U32.X R4, R13, R15, R8, P0 ;  /* 0x0000000f0d047225 */ /* 0x000fd000000e0408 */
.L_x_15:
[----:B------:R-:W2:Y:S01]  /*1210*/  LDC.64 R20, c[0x0][0x8e8] ;  /* 0x00023a00ff147b82 */ /* 0x000ea20000000a00 */
[--C-:B------:R-:W-:Y:S01]  /*1220*/  SHF.R.U64 R22, R4, R10, R5.reuse ;  /* 0x0000000a04167219 */ /* 0x100fe20000001205 */
[----:B------:R-:W-:Y:S01]  /*1230*/  IMAD R11, R11, R12, R2 ;  /* 0x0000000c0b0b7224 */ /* 0x000fe200078e0202 */
[----:B------:R-:W-:Y:S02]  /*1240*/  SHF.R.U32.HI R3, RZ, R10, R5 ;  /* 0x0000000aff037219 */ /* 0x000fe40000011605 */
[----:B------:R-:W-:Y:S02]  /*1250*/  IADD3 R7, P0, RZ, -R22, RZ ;  /* 0x80000016ff077210 */ /* 0x000fe40007f1e0ff */
[----:B------:R-:W-:Y:S01]  /*1260*/  MOV R4, R19 ;  /* 0x0000001300047202 */ /* 0x000fe20000000f00 */
[----:B------:R-:W3:Y:S01]  /*1270*/  LDC R8, c[0x0][0x8c0] ;  /* 0x00023000ff087b82 */ /* 0x000ee20000000800 */
[----:B------:R-:W-:Y:S02]  /*1280*/  IADD3.X R3, RZ, ~R3, RZ, P0, !PT ;  /* 0x80000003ff037210 */ /* 0x000fe400007fe4ff */
[----:B------:R-:W-:-:S02]  /*1290*/  MOV R5, R23 ;  /* 0x0000001700057202 */ /* 0x000fc40000000f00 */
[----:B-1----:R-:W-:Y:S01]  /*12a0*/  MOV R23, 0x1 ;  /* 0x0000000100177802 */ /* 0x002fe20000000f00 */
[-C--:B------:R-:W-:Y:S02]  /*12b0*/  IMAD R6, R3, R16.reuse, RZ ;  /* 0x0000001003067224 */ /* 0x080fe400078e02ff */
[----:B------:R-:W1:Y:S01]  /*12c0*/  LDC R14, c[0x0][0x8b0] ;  /* 0x00022c00ff0e7b82 */ /* 0x000e620000000800 */
[----:B------:R-:W-:-:S04]  /*12d0*/  IMAD.WIDE.U32 R4, R7, R16, R4 ;  /* 0x0000001007047225 */ /* 0x000fc800078e0004 */
[----:B------:R-:W-:-:S03]  /*12e0*/  IMAD R3, R7, R17, R6 ;  /* 0x0000001107037224 */ /* 0x000fc600078e0206 */
[----:B------:R-:W4:Y:S01]  /*12f0*/  LDC R18, c[0x0][0x900] ;  /* 0x00024000ff127b82 */ /* 0x000f220000000800 */
[----:B--2---:R-:W-:Y:S02]  /*1300*/  ISETP.NE.U32.AND P0, PT, R20, RZ, PT ;  /* 0x000000ff1400720c */ /* 0x004fe40003f05070 */
[----:B------:R-:W-:Y:S02]  /*1310*/  IADD3 R3, R5, R3, RZ ;  /* 0x0000000305037210 */ /* 0x000fe40007ffe0ff */
[----:B------:R-:W-:Y:S02]  /*1320*/  ISETP.NE.AND.EX P0, PT, R21, RZ, PT, P0 ;  /* 0x000000ff1500720c */ /* 0x000fe40003f05300 */
[----:B------:R-:W-:Y:S01]  /*1330*/  MOV R5, 0xffffffff ;  /* 0xffffffff00057802 */ /* 0x000fe20000000f00 */
[----:B------:R-:W2:Y:S01]  /*1340*/  LDC R13, c[0x0][0x8a8] ;  /* 0x00022a00ff0d7b82 */ /* 0x000ea20000000800 */
[-CC-:B---3--:R-:W-:Y:S02]  /*1350*/  SHF.R.U64 R10, R4, R8.reuse, R3.reuse ;  /* 0x00000008040a7219 */ /* 0x188fe40000001203 */
[----:B------:R-:W-:-:S05]  /*1360*/  SHF.R.U32.HI R3, RZ, R8, R3 ;  /* 0x00000008ff037219 */ /* 0x000fca0000011603 */
[----:B------:R-:W3:Y:S01]  /*1370*/  LDC R15, c[0x0][0x8f0] ;  /* 0x00023c00ff0f7b82 */ /* 0x000ee20000000800 */
[-CC-:B-1----:R-:W-:Y:S02]  /*1380*/  SHF.R.U64 R19, R10, R14.reuse, R3.reuse ;  /* 0x0000000e0a137219 */ /* 0x182fe40000001203 */
[----:B------:R-:W-:-:S05]  /*1390*/  SHF.R.U32.HI R3, RZ, R14, R3 ;  /* 0x0000000eff037219 */ /* 0x000fca0000011603 */
[----:B------:R-:W1:Y:S01]  /*13a0*/  LDC R17, c[0x0][0x8e0] ;  /* 0x00023800ff117b82 */ /* 0x000e620000000800 */
[-C--:B----4-:R-:W-:Y:S02]  /*13b0*/  SHF.L.U32 R2, R5, R18.reuse, RZ ;  /* 0x0000001205027219 */ /* 0x090fe400000006ff */
[--C-:B------:R-:W-:Y:S02]  /*13c0*/  SHF.R.U64 R12, R19, R18, R3.reuse ;  /* 0x00000012130c7219 */ /* 0x100fe40000001203 */
[----:B------:R-:W-:Y:S02]  /*13d0*/  LOP3.LUT R8, RZ, R2, RZ, 0x33, !PT ;  /* 0x00000002ff087212 */ /* 0x000fe400078e33ff */
[----:B------:R-:W-:Y:S01]  /*13e0*/  SHF.R.U32.HI R3, RZ, R18, R3 ;  /* 0x00000012ff037219 */ /* 0x000fe20000011603 */
[----:B------:R-:W4:Y:S01]  /*13f0*/  LDC R16, c[0x0][0x8b8] ;  /* 0x00022e00ff107b82 */ /* 0x000f220000000800 */
[----:B------:R-:W-:Y:S01]  /*1400*/  MOV R2, R12 ;  /* 0x0000000c00027202 */ /* 0x000fe20000000f00 */
[----:B------:R-:W-:Y:S06]  /*1410*/  @!P0 BRA `(.L_x_16) ;  /* 0x0000000000288947 */ /* 0x000fec0003800000 */
[----:B------:R-:W5:Y:S02]  /*1420*/  LDC R7, c[0x0][0x8f4] ;  /* 0x00023d00ff077b82 */ /* 0x000f640000000800 */
[----:B-----5:R-:W-:-:S04]  /*1430*/  IADD3 R7, P0, R12, R7, RZ ;  /* 0x000000070c077210 */ /* 0x020fc80007f1e0ff */
        /* <DEDUP_REMOVED lines=8> */
.L_x_16:
[----:B---3--:R-:W-:Y:S02]  /*14c0*/  SHF.R.U64 R4, R2, R15, R3 ;  /* 0x0000000f02047219 */ /* 0x008fe40000001203 */
[----:B------:R-:W-:Y:S02]  /*14d0*/  SHF.L.U32 R2, R23, R18, RZ ;  /* 0x0000001217027219 */ /* 0x000fe400000006ff */
[----:B------:R-:W-:Y:S02]  /*14e0*/  LOP3.LUT R3, R19, R8, RZ, 0xc0, !PT ;  /* 0x0000000813037212 */ /* 0x000fe400078ec0ff */
[----:B--2---:R-:W-:Y:S02]  /*14f0*/  IADD3 R5, R13, -0x1, RZ ;  /* 0xffffffff0d057810 */ /* 0x004fe40007ffe0ff */
[----:B------:R-:W-:Y:S01]  /*1500*/  IADD3 R6, -R4, RZ, RZ ;  /* 0x000000ff04067210 */ /* 0x000fe20007ffe1ff */
[----:B------:R-:W-:Y:S01]  /*1510*/  IMAD R3, R2, R4, R3 ;  /* 0x0000000402037224 */ /* 0x000fe200078e0203 */
[----:B------:R-:W-:-:S02]  /*1520*/  SEL R0, R0, R11, !P2 ;  /* 0x0000000b00007207 */ /* 0x000fc40005000000 */
[----:B------:R-:W-:Y:S01]  /*1530*/  LOP3.LUT R5, R10, R5, RZ, 0xc0, !PT ;  /* 0x000000050a057212 */ /* 0x000fe200078ec0ff */
[----:B-1----:R-:W-:Y:S01]  /*1540*/  IMAD R2, R6, R17, R12 ;  /* 0x0000001106027224 */ /* 0x002fe200078e020c */
[----:B------:R-:W-:Y:S01]  /*1550*/  R2UR UR43, R22 ;  /* 0x00000000162b72ca */ /* 0x000fe200000e0000 */
[----:B----4-:R-:W-:Y:S01]  /*1560*/  IMAD R0, R3, R16, R0 ;  /* 0x0000001003007224 */ /* 0x010fe200078e0200 */
[----:B------:R-:W-:Y:S01]  /*1570*/  MOV R4, 0x1 ;  /* 0x0000000100047802 */ /* 0x000fe20000000f00 */
[----:B------:R-:W-:-:S05]  /*1580*/  IMAD R5, R2, R13, R5 ;  /* 0x0000000d02057224 */ /* 0x000fca00078e0205 */
[----:B------:R-:W-:Y:S02]  /*1590*/  SEL R2, R5, R0, !P2 ;  /* 0x0000000005027207 */ /* 0x000fe40005000000 */
[----:B------:R-:W-:Y:S02]  /*15a0*/  SEL R5, R0, R5, !P2 ;  /* 0x0000000500057207 */ /* 0x000fe40005000000 */
[----:B------:R-:W-:-:S15]  /*15b0*/  R2UR UR41, R2 ;  /* 0x00000000022972ca */ /* 0x000fde00000e0000 */
.L_x_14:
[----:B------:R-:W-:-:S08]  /*15c0*/  NOP ;  /* 0x0000000000007918 */ /* 0x000fd00000000000 */
[----:B------:R-:W2:Y:S02]  /*15d0*/  USETMAXREG.TRY_ALLOC.CTAPOOL UP0, 0xe8 ;  /* 0x000000e8000079c8 */ /* 0x000ea40008000600 */
[----:B--2---:R-:W-:-:S13]  /*15e0*/  PLOP3.LUT P0, PT, PT, PT, UP0, 0x80, 0x0 ;  /* 0x000000000000781c */ /* 0x004fda0003f0f008 */
[----:B------:R-:W-:Y:S05]  /*15f0*/  @!P0 BRA `(.L_x_14) ;  /* 0xfffffffc00f08947 */ /* 0x000fea000383ffff */
[----:B------:R-:W-:Y:S02]  /*1600*/  ULDC.64 UR4, c[0x0][0x590] ;  /* 0x0001640000047ab9 */ /* 0x000fe40000000a00 */
[----:B------:R-:W-:-:S04]  /*1610*/  ISETP.NE.U32.AND P0, PT, RZ, UR4, PT ;  /* 0x00000004ff007c0c */ /* 0x000fc8000bf05070 */
[----:B------:R-:W-:-:S13]  /*1620*/  ISETP.NE.AND.EX P0, PT, RZ, UR5, PT, P0 ;  /* 0x00000005ff007c0c */ /* 0x000fda000bf05300 */
[----:B------:R-:W-:Y:S05]  /*1630*/  @P0 BRA `(.L_x_17) ;  /* 0x0000000000340947 */ /* 0x000fea0003800000 */
[----:B------:R-:W-:Y:S02]  /*1640*/  ULDC.64 UR4, c[0x0][0x588] ;  /* 0x0001620000047ab9 */ /* 0x000fe40000000a00 */
[----:B------:R-:W-:-:S04]  /*1650*/  ISETP.NE.U32.AND P0, PT, RZ, UR4, PT ;  /* 0x00000004ff007c0c */ /* 0x000fc8000bf05070 */
[----:B------:R-:W-:-:S13]  /*1660*/  ISETP.NE.AND.EX P0, PT, RZ, UR5, PT, P0 ;  /* 0x00000005ff007c0c */ /* 0x000fda000bf05300 */
[----:B------:R-:W-:Y:S05]  /*1670*/  @!P0 BRA `(.L_x_18) ;  /* 0x0000000000148947 */ /* 0x000fea0003800000 */
[----:B------:R-:W2:Y:S02]  /*1680*/  LDC.64 R16, c[0x0][0x588] ;  /* 0x00016200ff107b82 */ /* 0x000ea40000000a00 */
[----:B--2---:R2:W5:Y:S01]  /*1690*/  LDG.E R16, desc[UR54][R16.64] ;  /* 0x0000003610107981 */ /* 0x004562000c1e1900 */
[----:B------:R-:W-:-:S05]  /*16a0*/  MOV R0, 0x1 ;  /* 0x0000000100007802 */ /* 0x000fca0000000f00 */
[----:B------:R2:W-:Y:S01]  /*16b0*/  STL.S16 [R1+0xcc], R0 ;  /* 0x0000cc0001007387 */ /* 0x0005e20000100600 */
[----:B------:R-:W-:Y:S05]  /*16c0*/  BRA `(.L_x_17) ;  /* 0x0000000000107947 */ /* 0x000fea0003800000 */
.L_x_18:
[----:B------:R-:W-:Y:S01]  /*16d0*/  MOV R0, 0x1 ;  /* 0x0000000100007802 */ /* 0x000fe20000000f00 */
[----:B------:R-:W-:Y:S02]  /*16e0*/  ULDC UR4, c[0x0][0x580] ;  /* 0x0001600000047ab9 */ /* 0x000fe40000000800 */
[----:B------:R-:W-:Y:S02]  /*16f0*/  MOV R16, UR4 ;  /* 0x0000000400107c02 */ /* 0x000fe40008000f00 */
[----:B------:R3:W-:Y:S05]  /*1700*/  STL.S16 [R1+0xcc], R0 ;  /* 0x0000cc0001007387 */ /* 0x0007ea0000100600 */
.L_x_17:
        /* <DEDUP_REMOVED lines=8> */
[----:B------:R-:W4:Y:S02]  /*1790*/  LDC.64 R2, c[0x0][0x5a8] ;  /* 0x00016a00ff027b82 */ /* 0x000f240000000a00 */
[----:B----4-:R4:W5:Y:S01]  /*17a0*/  LDG.E R2, desc[UR54][R2.64] ;  /* 0x0000003602027981 */ /* 0x010962000c1e1900 */
[----:B------:R-:W-:Y:S05]  /*17b0*/  BRA `(.L_x_19) ;  /* 0x0000000000087947 */ /* 0x000fea0003800000 */
.L_x_20:
[----:B------:R-:W-:Y:S02]  /*17c0*/  ULDC UR4, c[0x0][0x5a0] ;  /* 0x0001680000047ab9 */ /* 0x000fe40000000800 */
[----:B------:R-:W-:-:S07]  /*17d0*/  MOV R2, UR4 ;  /* 0x0000000400027c02 */ /* 0x000fce0008000f00 */
.L_x_19:
[----:B------:R-:W-:-:S13]  /*17e0*/  LOP3.LUT P0, RZ, R4, 0xff, RZ, 0xc0, !PT ;  /* 0x000000ff04ff7812 */ /* 0x000fda000780c0ff */
[----:B------:R-:W-:Y:S05]  /*17f0*/  @!P0 EXIT ;  /* 0x000000000000894d */ /* 0x000fea0003800000 */
[----:B------:R1:W-:Y:S01]  /*1800*/  STL [R1+0xb8], RZ ;  /* 0x0000b8ff01007387 */ /* 0x0003e20000100800 */
[----:B------:R-:W-:Y:S01]  /*1810*/  ULDC UR4, c[0x0][0x28c] ;  /* 0x0000a30000047ab9 */ /* 0x000fe20000000800 */
[----:B------:R-:W-:Y:S02]  /*1820*/  ULOP3.LUT UR57, UR45, 0x1, URZ, 0xfc, !UPT ;  /* 0x000000012d397892 */ /* 0x000fe4000f8efc3f */
[----:B------:R1:W-:Y:S01]  /*1830*/  STL [R1+0xb4], RZ ;  /* 0x0000b4ff01007387 */ /* 0x0003e20000100800 */
[----:B------:R-:W-:Y:S02]  /*1840*/  UIADD3 UR4, UR4, 0x3f, URZ ;  /* 0x0000003f04047890 */ /* 0x000fe4000fffe03f */
[----:B------:R-:W-:Y:S02]  /*1850*/  ULOP3.LUT UR56, UR39, 0x1, URZ, 0xfc, !UPT ;  /* 0x0000000127387892 */ /* 0x000fe4000f8efc3f */
[----:B------:R-:W-:Y:S01]  /*1860*/  USHF.R.S32.HI UR5, URZ, 0x1f, UR4 ;  /* 0x0000001f3f057899 */ /* 0x000fe20008011404 */
[----:B------:R-:W-:Y:S01]  /*1870*/  ULDC.64 UR60, c[0x0][0x198] ;  /* 0x00006600003c7ab9 */ /* 0x000fe20000000a00 */
[----:B------:R-:W-:-:S02]  /*1880*/  UMOV UR49, URZ ;  /* 0x0000003f00317c82 */ /* 0x000fc40008000000 */
[----:B------:R-:W-:Y:S01]  /*1890*/  ULEA.HI UR5, UR5, UR4, URZ, 0x6 ;  /* 0x0000000405057291 */ /* 0x000fe2000f8f303f */
[----:B------:R-:W-:-:S03]  /*18a0*/  UMOV UR36, URZ ;  /* 0x0000003f00247c82 */ /* 0x000fc60008000000 */
[----:B-1----:R-:W-:-:S12]  /*18b0*/  USHF.R.S32.HI UR58, URZ, 0x6, UR5 ;  /* 0x000000063f3a7899 */ /* 0x002fd80008011405 */
.L_x_526:
[----:B-123--:R-:W1:Y:S01]  /*18c0*/  S2R R0, SR_TID.X ;  /* 0x0000000000007919 */ /* 0x00ee620000002100 */
[----:B------:R-:W2:Y:S01]  /*18d0*/  S2UR UR9, SR_CgaCtaId ;  /* 0x00000000000979c3 */ /* 0x000ea20000008800 */
[----:B------:R-:W-:Y:S01]  /*18e0*/  UMOV UR44, 0x400 ;  /* 0x00000400002c7882 */ /* 0x000fe20000000000 */
[----:B------:R-:W-:Y:S01]  /*18f0*/  UMOV UR4, URZ ;  /* 0x0000003f00047c82 */ /* 0x000fe20008000000 */
[----:B------:R-:W-:Y:S01]  /*1900*/  STL [R1+0xb0], RZ ;  /* 0x0000b0ff01007387 */ /* 0x000fe20000100800 */
[----:B------:R-:W-:Y:S01]  /*1910*/  UMOV UR8, URZ ;  /* 0x0000003f00087c82 */ /* 0x000fe20008000000 */
[----:B------:R-:W-:Y:S01]  /*1920*/  UMOV UR5, URZ ;  /* 0x0000003f00057c82 */ /* 0x000fe20008000000 */
[----:B------:R-:W-:Y:S01]  /*1930*/  UMOV UR10, UR36 ;  /* 0x00000024000a7c82 */ /* 0x000fe20008000000 */
[----:B------:R-:W-:Y:S01]  /*1940*/  STL [R1+0xac], RZ ;  /* 0x0000acff01007387 */ /* 0x000fe20000100800 */
[----:B----4-:R-:W3:Y:S01]  /*1950*/  LDC R3, c[0x0][0x28c] ;  /* 0x0000a300ff037b82 */ /* 0x010ee20000000800 */
[----:B------:R-:W-:-:S02]  /*1960*/  CS2R R228, SRZ ;  /* 0x0000000000e47805 */ /* 0x000fc4000001ff00 */
[----:B------:R-:W-:Y:S01]  /*1970*/  MOV R17, RZ ;  /* 0x000000ff00117202 */ /* 0x000fe20000000f00 */
[----:B------:R-:W-:Y:S01]  /*1980*/  STL [R1+0xa8], RZ ;  /* 0x0000a8ff01007387 */ /* 0x000fe20000100800 */
[----:B------:R-:W-:Y:S02]  /*1990*/  CS2R R18, SRZ ;  /* 0x0000000000127805 */ /* 0x000fe4000001ff00 */
[----:B------:R-:W-:Y:S02]  /*19a0*/  CS2R R22, SRZ ;  /* 0x0000000000167805 */ /* 0x000fe4000001ff00 */
[----:B------:R-:W-:Y:S01]  /*19b0*/  CS2R R152, SRZ ;  /* 0x0000000000987805 */ /* 0x000fe2000001ff00 */
[----:B------:R-:W-:Y:S01]  /*19c0*/  STL [R1+0xa4], RZ ;  /* 0x0000a4ff01007387 */ /* 0x000fe20000100800 */
[----:B------:R-:W-:Y:S02]  /*19d0*/  CS2R R154, SRZ ;  /* 0x00000000009a7805 */ /* 0x000fe4000001ff00 */
[----:B------:R-:W-:-:S02]  /*19e0*/  CS2R R156, SRZ ;  /* 0x00000000009c7805 */ /* 0x000fc4000001ff00 */
[----:B------:R-:W-:Y:S01]  /*19f0*/  CS2R R158, SRZ ;  /* 0x00000000009e7805 */ /* 0x000fe2000001ff00 */
[----:B------:R-:W-:Y:S01]  /*1a00*/  STL [R1+0xa0], RZ ;  /* 0x0000a0ff01007387 */ /* 0x000fe20000100800 */
[----:B------:R-:W-:Y:S02]  /*1a10*/  CS2R R160, SRZ ;  /* 0x0000000000a07805 */ /* 0x000fe4000001ff00 */
[----:B------:R-:W-:Y:S02]  /*1a20*/  CS2R R162, SRZ ;  /* 0x0000000000a27805 */ /* 0x000fe4000001ff00 */
[----:B------:R-:W-:Y:S01]  /*1a30*/  CS2R R164, SRZ ;  /* 0x0000000000a47805 */ /* 0x000fe2000001ff00 */
[----:B------:R-:W-:Y:S01]  /*1a40*/  STL [R1+0x9c], RZ ;  /* 0x00009cff01007387 */ /* 0x000fe20000100800 */
[----:B--2---:R-:W-:Y:S01]  /*1a50*/  ULEA UR44, UR9, UR44, 0x18 ;  /* 0x0000002c092c7291 */ /* 0x004fe2000f8ec03f */
[----:B------:R-:W-:Y:S02]  /*1a60*/  CS2R R166, SRZ ;  /* 0x0000000000a67805 */ /* 0x000fe4000001ff00 */
[----:B------:R-:W-:Y:S01]  /*1a70*/  CS2R R168, SRZ ;  /* 0x0000000000a87805 */ /* 0x000fe2000001ff00 */
[----:B------:R-:W-:Y:S01]  /*1a80*/  STL [R1+0x98], RZ ;  /* 0x000098ff01007387 */ /* 0x000fe20000100800 */
[----:B------:R-:W-:-:S02]  /*1a90*/  CS2R R170, SRZ ;  /* 0x0000000000aa7805 */ /* 0x000fc4000001ff00 */
[----:B------:R-:W-:Y:S02]  /*1aa0*/  CS2R R172, SRZ ;  /* 0x0000000000ac7805 */ /* 0x000fe4000001ff00 */
[----:B------:R-:W-:Y:S02]  /*1ab0*/  CS2R R174, SRZ ;  /* 0x0000000000ae7805 */ /* 0x000fe4000001ff00 */
[----:B-1----:R-:W-:Y:S01]  /*1ac0*/  LOP3.LUT R0, R0, 0x80, RZ, 0xc0, !PT ;  /* 0x0000008000007812 */ /* 0x002fe200078ec0ff */
[----:B------:R-:W-:Y:S01]  /*1ad0*/  STL [R1+0x94], RZ ;  /* 0x000094ff01007387 */ /* 0x000fe20000100800 */
[----:B---3--:R-:W-:Y:S02]  /*1ae0*/  ISETP.GE.AND P0, PT, R3, 0x1, PT ;  /* 0x000000010300780c */ /* 0x008fe40003f06270 */
[----:B------:R-:W-:Y:S02]  /*1af0*/  CS2R R176, SRZ ;  /* 0x0000000000b07805 */ /* 0x000fe4000001ff00 */
[----:B------:R-:W-:Y:S01]  /*1b00*/  SHF.R.U32.HI R0, RZ, 0x7, R0 ;  /* 0x00000007ff007819 */ /* 0x000fe20000011600 */
[----:B------:R-:W-:Y:S01]  /*1b10*/  STL [R1+0x90], RZ ;  /* 0x000090ff01007387 */ /* 0x000fe20000100800 */
[----:B------:R-:W-:-:S02]  /*1b20*/  CS2R R178, SRZ ;  /* 0x0000000000b27805 */ /* 0x000fc4000001ff00 */
[----:B------:R-:W-:Y:S02]  /*1b30*/  CS2R R180, SRZ ;  /* 0x0000000000b47805 */ /* 0x000fe4000001ff00 */
[----:B------:R-:W-:Y:S01]  /*1b40*/  CS2R R182, SRZ ;  /* 0x0000000000b67805 */ /* 0x000fe2000001ff00 */
[----:B------:R-:W-:Y:S01]  /*1b50*/  STL [R1+0x8c], RZ ;  /* 0x00008cff01007387 */ /* 0x000fe20000100800 */
[----:B------:R-:W-:Y:S02]  /*1b60*/  CS2R R184, SRZ ;  /* 0x0000000000b87805 */ /* 0x000fe4000001ff00 */
[----:B------:R-:W-:Y:S02]  /*1b70*/  CS2R R186, SRZ ;  /* 0x0000000000ba7805 */ /* 0x000fe4000001ff00 */
[----:B------:R-:W-:Y:S01]  /*1b80*/  CS2R R188, SRZ ;  /* 0x0000000000bc7805 */ /* 0x000fe2000001ff00 */
[----:B------:R-:W1:Y:S01]  /*1b90*/  SHFL.IDX PT, R0, R0, RZ, 0x1f ;  /* 0x00001fff00007589 */ /* 0x000e6200000e0000 */
[----:B------:R-:W-:-:S02]  /*1ba0*/  CS2R R190, SRZ ;  /* 0x0000000000be7805 */ /* 0x000fc4000001ff00 */
[----:B------:R-:W-:Y:S02]  /*1bb0*/  CS2R R192, SRZ ;  /* 0x0000000000c07805 */ /* 0x000fe4000001ff00 */
[----:B------:R-:W-:Y:S01]  /*1bc0*/  CS2R R194, SRZ ;  /* 0x0000000000c27805 */ /* 0x000fe2000001ff00 */
[----:B------:R2:W-:Y:S01]  /*1bd0*/  STL [R1+0x88], RZ ;  /* 0x000088ff01007387 */ /* 0x0005e20000100800 */
[----:B------:R-:W-:Y:S02]  /*1be0*/  CS2R R196, SRZ ;  /* 0x0000000000c47805 */ /* 0x000fe4000001ff00 */
[----:B------:R-:W-:Y:S02]  /*1bf0*/  CS2R R198, SRZ ;  /* 0x0000000000c67805 */ /* 0x000fe4000001ff00 */
[----:B------:R-:W-:Y:S01]  /*1c00*/  CS2R R200, SRZ ;  /* 0x0000000000c87805 */ /* 0x000fe2000001ff00 */
[----:B------:R2:W-:Y:S01]  /*1c10*/  STL [R1+0x84], RZ ;  /* 0x000084ff01007387 */ /* 0x0005e20000100800 */
        /* <DEDUP_REMOVED lines=16> */
[----:B-1----:R-:W-:-:S02]  /*1d20*/  R2UR UR6, R0 ;  /* 0x00000000000672ca */ /* 0x002fc400000e0000 */
[----:B------:R-:W-:Y:S02]  /*1d30*/  CS2R R226, SRZ ;  /* 0x0000000000e27805 */ /* 0x000fe4000001ff00 */
[----:B------:R-:W-:Y:S01]  /*1d40*/  MOV R0, UR49 ;  /* 0x0000003100007c02 */ /* 0x000fe20008000f00 */
        /* <DEDUP_REMOVED lines=9> */
[----:B------:R-:W-:Y:S01]  /*1de0*/  CS2R R36, SRZ ;  /* 0x0000000000247805 */ /* 0x000fe2000001ff00 */
[----:B------:R-:W-:Y:S01]  /*1df0*/  ULEA.HI UR7, UR6, UR6, URZ, 0x1 ;  /* 0x0000000606077291 */ /* 0x000fe2000f8f083f */
[----:B------:R-:W-:Y:S01]  /*1e00*/  CS2R R38, SRZ ;  /* 0x0000000000267805 */ /* 0x000fe2000001ff00 */
[----:B------:R2:W-:Y:S01]  /*1e10*/  STL [R1+0x64], RZ ;  /* 0x000064ff01007387 */ /* 0x0005e20000100800 */
[----:B------:R-:W-:Y:S01]  /*1e20*/  CS2R R40, SRZ ;  /* 0x0000000000287805 */ /* 0x000fe2000001ff00 */
[----:B------:R-:W-:Y:S01]  /*1e30*/  ULOP3.LUT UR7, UR7, 0xffffe, URZ, 0xc0, !UPT ;  /* 0x000ffffe07077892 */ /* 0x000fe2000f8ec03f */
[----:B------:R-:W-:Y:S01]  /*1e40*/  CS2R R42, SRZ ;  /* 0x00000000002a7805 */ /* 0x000fe2000001ff00 */
[----:B------:R2:W-:Y:S01]  /*1e50*/  STL [R1+0x60], RZ ;  /* 0x000060ff01007387 */ /* 0x0005e20000100800 */
[----:B------:R-:W-:Y:S01]  /*1e60*/  CS2R R44, SRZ ;  /* 0x00000000002c7805 */ /* 0x000fe2000001ff00 */
[----:B------:R-:W-:Y:S01]  /*1e70*/  UIADD3 UR7, UR6, -UR7, URZ ;  /* 0x8000000706077290 */ /* 0x000fe2000fffe03f */
[----:B------:R-:W-:Y:S01]  /*1e80*/  CS2R R46, SRZ ;  /* 0x00000000002e7805 */ /* 0x000fe2000001ff00 */
[----:B------:R2:W-:Y:S01]  /*1e90*/  STL [R1+0x5c], RZ ;  /* 0x00005cff01007387 */ /* 0x0005e20000100800 */
[----:B------:R-:W-:Y:S01]  /*1ea0*/  CS2R R48, SRZ ;  /* 0x0000000000307805 */ /* 0x000fe2000001ff00 */
[----:B------:R-:W-:Y:S01]  /*1eb0*/  ULEA UR7, UR7, UR44, 0xc ;  /* 0x0000002c07077291 */ /* 0x000fe2000f8e603f */
[----:B------:R-:W-:Y:S01]  /*1ec0*/  CS2R R50, SRZ ;  /* 0x0000000000327805 */ /* 0x000fe2000001ff00 */
[----:B------:R2:W-:Y:S01]  /*1ed0*/  STL [R1+0x58], RZ ;  /* 0x000058ff01007387 */ /* 0x0005e20000100800 */
[----:B------:R-:W-:Y:S01]  /*1ee0*/  CS2R R52, SRZ ;  /* 0x0000000000347805 */ /* 0x000fe2000001ff00 */
[----:B------:R-:W-:Y:S01]  /*1ef0*/  UIADD3 UR7, UR7, 0x6200, URZ ;  /* 0x0000620007077890 */ /* 0x000fe2000fffe03f */
[----:B------:R-:W-:Y:S01]  /*1f00*/  CS2R R54, SRZ ;  /* 0x0000000000367805 */ /* 0x000fe2000001ff00 */
[----:B------:R2:W-:Y:S01]  /*1f10*/  STL [R1+0x54], RZ ;  /* 0x000054ff01007387 */ /* 0x0005e20000100800 */
[----:B------:R-:W-:Y:S01]  /*1f20*/  CS2R R56, SRZ ;  /* 0x0000000000387805 */ /* 0x000fe2000001ff00 */
[----:B------:R-:W-:Y:S01]  /*1f30*/  USHF.R.U32.HI UR7, URZ, 0x4, UR7 ;  /* 0x000000043f077899 */ /* 0x000fe20008011607 */
[----:B------:R-:W-:Y:S01]  /*1f40*/  CS2R R58, SRZ ;  /* 0x00000000003a7805 */ /* 0x000fe2000001ff00 */
[----:B------:R2:W-:Y:S01]  /*1f50*/  STL [R1+0x50], RZ ;  /* 0x000050ff01007387 */ /* 0x0005e20000100800 */
[----:B------:R-:W-:Y:S01]  /*1f60*/  CS2R R60, SRZ ;  /* 0x00000000003c7805 */ /* 0x000fe2000001ff00 */
[----:B------:R-:W-:Y:S01]  /*1f70*/  ULOP3.LUT UR9, UR7, 0x3fff, URZ, 0xc0, !UPT ;  /* 0x00003fff07097892 */ /* 0x000fe2000f8ec03f */
        /* <DEDUP_REMOVED lines=59> */
[----:B------:R-:W-:Y:S01]  /*2330*/  CS2R R150, SRZ ;  /* 0x0000000000967805 */ /* 0x000fe2000001ff00 */
[----:B------:R2:W-:Y:S04]  /*2340*/  STL [R1+0x10], RZ ;  /* 0x000010ff01007387 */ /* 0x0005e80000100800 */
[----:B------:R2:W-:Y:S04]  /*2350*/  STL [R1+0xc], RZ ;  /* 0x00000cff01007387 */ /* 0x0005e80000100800 */
[----:B------:R2:W-:Y:S04]  /*2360*/  STL [R1+0x8], RZ ;  /* 0x000008ff01007387 */ /* 0x0005e80000100800 */
[----:B------:R2:W-:Y:S04]  /*2370*/  STL [R1+0x4], RZ ;  /* 0x000004ff01007387 */ /* 0x0005e80000100800 */
[----:B------:R2:W-:Y:S01]  /*2380*/  STL [R1], RZ ;  /* 0x000000ff01007387 */ /* 0x0005e20000100800 */
[----:B------:R-:W-:Y:S05]  /*2390*/  @!P0 BRA `(.L_x_21) ;  /* 0x0000001000c88947 */ /* 0x000fea0003800000 */
[----:B------:R-:W-:-:S06]  /*23a0*/  UISETP.NE.AND UP0, UPT, UR57, 0x3, UPT ;  /* 0x000000033900788c */ /* 0x000fcc000bf05270 */
[----:B------:R-:W-:-:S13]  /*23b0*/  PLOP3.LUT P1, PT, PT, PT, UP0, 0x80, 0x0 ;  /* 0x000000000000781c */ /* 0x000fda0003f2f008 */
[----:B------:R-:W-:Y:S05]  /*23c0*/  @!P1 BRA `(.L_x_22) ;  /* 0x0000000000049947 */ /* 0x000fea0003800000 */
[----:B------:R-:W-:Y:S01]  /*23d0*/  BPT.TRAP 0x1 ;  /* 0x000000040000795c */ /* 0x000fe20000300000 */
.L_x_22:
[----:B------:R-:W-:Y:S01]  /*23e0*/  ULEA UR4, UR36, UR44, 0x3 ;  /* 0x0000002c24047291 */ /* 0x000fe2000f8e183f */
[----:B------:R-:W-:-:S04]  /*23f0*/  MOV R0, UR49 ;  /* 0x0000003100007c02 */ /* 0x000fc80008000f00 */
[----:B------:R-:W-:-:S04]  /*2400*/  SHF.L.U32 R0, R0, 0x1f, RZ ;  /* 0x0000001f00007819 */ /* 0x000fc800000006ff */
[----:B------:R1:W3:Y:S01]  /*2410*/  SYNCS.PHASECHK.TRANS64.TRYWAIT P0, [UR4], R0 ;  /* 0x00000000ff0075a7 */ /* 0x0002e20008000144 */
[----:B------:R-:W-:Y:S05]  /*2420*/  @!P1 BRA `(.L_x_23) ;  /* 0x0000000000049947 */ /* 0x000fea0003800000 */
[----:B------:R-:W-:Y:S01]  /*2430*/  BPT.TRAP 0x1 ;  /* 0x000000040000795c */ /* 0x000fe20000300000 */
.L_x_23:
[----:B---3--:R-:W-:Y:S05]  /*2440*/  @P0 BRA `(.L_x_24) ;  /* 0x0000000000080947 */ /* 0x008fea0003800000 */
[----:B------:R-:W3:Y:S02]  /*2450*/  SYNCS.PHASECHK.TRANS64.TRYWAIT P0, [UR4], R0 ;  /* 0x00000000ff0075a7 */ /* 0x000ee40008000144 */
[----:B---3--:R-:W-:Y:S05]  /*2460*/  @!P0 BRA `(.L_x_25) ;  /* 0x0000017c00a48947 */ /* 0x008fea0003800000 */
.L_x_24:
[----:B------:R-:W-:Y:S01]  /*2470*/  UIADD3 UR4, UR44, 0x16200, URZ ;  /* 0x000162002c047890 */ /* 0x000fe2000fffe03f */
[----:B------:R-:W-:Y:S01]  /*2480*/  WARPGROUP.ARRIVE ;  /* 0x00000000000079c5 */ /* 0x000fe20000000000 */
[----:B------:R-:W-:Y:S01]  /*2490*/  ULOP3.LUT UR5, UR9, 0x10000, URZ, 0xfc, !UPT ;  /* 0x0001000009057892 */ /* 0x000fe2000f8efc3f */
[----:B------:R4:W-:Y:S01]  /*24a0*/  STL [R1+0xb0], RZ ;  /* 0x0000b0ff01007387 */ /* 0x0009e20000100800 */
[----:B------:R-:W-:Y:S01]  /*24b0*/  USHF.R.U32.HI UR4, URZ, 0x4, UR4 ;  /* 0x000000043f047899 */ /* 0x000fe20008011604 */
[----:B------:R-:W-:Y:S01]  /*24c0*/  CS2R R228, SRZ ;  /* 0x0000000000e47805 */ /* 0x000fe2000001ff00 */
[----:B------:R-:W-:Y:S01]  /*24d0*/  UMOV UR7, 0x80000020 ;  /* 0x8000002000077882 */ /* 0x000fe20000000000 */
[----:B------:R4:W-:Y:S01]  /*24e0*/  STL [R1+0xac], RZ ;  /* 0x0000acff01007387 */ /* 0x0009e20000100800 */
[----:B------:R-:W-:Y:S01]  /*24f0*/  ULOP3.LUT UR4, UR4, 0x3fff, URZ, 0xc0, !UPT ;  /* 0x00003fff04047892 */ /* 0x000fe2000f8ec03f */
[----:B------:R-:W-:Y:S01]  /*2500*/  MOV R17, RZ ;  /* 0x000000ff00117202 */ /* 0x000fe20000000f00 */
[----:B------:R-:W-:Y:S01]  /*2510*/  UMOV UR8, 0x2 ;  /* 0x0000000200087882 */ /* 0x000fe20000000000 */
[----:B------:R4:W-:Y:S01]  /*2520*/  STL [R1+0xa8], RZ ;  /* 0x0000a8ff01007387 */ /* 0x0009e20000100800 */
[----:B------:R-:W-:Y:S01]  /*2530*/  ULOP3.LUT UR6, UR4, 0x10000, URZ, 0xfc, !UPT ;  /* 0x0001000004067892 */ /* 0x000fe2000f8efc3f */
[----:B------:R-:W-:Y:S01]  /*2540*/  CS2R R18, SRZ ;  /* 0x0000000000127805 */ /* 0x000fe2000001ff00 */
[----:B------:R-:W-:Y:S01]  /*2550*/  ULEA UR4, UR36, UR5, 0x9 ;  /* 0x0000000524047291 */ /* 0x000fe2000f8e483f */
[----:B------:R4:W-:Y:S01]  /*2560*/  STL [R1+0xa4], RZ ;  /* 0x0000a4ff01007387 */ /* 0x0009e20000100800 */
[----:B------:R-:W-:Y:S01]  /*2570*/  ULEA UR6, UR36, UR6, 0xa ;  /* 0x0000000624067291 */ /* 0x000fe2000f8e503f */
[----:B------:R-:W-:Y:S01]  /*2580*/  CS2R R22, SRZ ;  /* 0x0000000000167805 */ /* 0x000fe2000001ff00 */
[----:B------:R-:W-:Y:S01]  /*2590*/  UMOV UR5, 0x80000020 ;  /* 0x8000002000057882 */ /* 0x000fe20000000000 */
[----:B------:R4:W-:Y:S01]  /*25a0*/  STL [R1+0xa0], RZ ;  /* 0x0000a0ff01007387 */ /* 0x0009e20000100800 */
[----:B------:R-:W-:-:S02]  /*25b0*/  CS2R R152, SRZ ;  /* 0x0000000000987805 */ /* 0x000fc4000001ff00 */
[----:B------:R-:W-:Y:S02]  /*25c0*/  CS2R R154, SRZ ;  /* 0x00000000009a7805 */ /* 0x000fe4000001ff00 */
[----:B------:R-:W-:Y:S01]  /*25d0*/  CS2R R156, SRZ ;  /* 0x00000000009c7805 */ /* 0x000fe2000001ff00 */
[----:B------:R4:W-:Y:S01]  /*25e0*/  STL [R1+0x9c], RZ ;  /* 0x00009cff01007387 */ /* 0x0009e20000100800 */
[----:B------:R-:W-:Y:S01]  /*25f0*/  CS2R R158, SRZ ;  /* 0x00000000009e7805 */ /* 0x000fe2000001ff00 */
[----:B------:R-:W-:Y:S01]  /*2600*/  QGMMA.64x256x32.F32.E4M3.E4M3 R24, gdesc[UR4], RZ, !UPT, gsb0 ;  /* 0x03e00000041879f3 */ /* 0x000fe2000c0008ff */
[----:B------:R-:W-:Y:S01]  /*2610*/  UIADD3 UR4, UR4, 0x2, URZ ;  /* 0x0000000204047890 */ /* 0x000fe2000fffe03f */
[----:B------:R4:W-:Y:S01]  /*2620*/  STL [R1+0x98], RZ ;  /* 0x000098ff01007387 */ /* 0x0009e20000100800 */
[----:B------:R-:W-:Y:S01]  /*2630*/  UIADD3 UR6, UR6, 0x2, URZ ;  /* 0x0000000206067890 */ /* 0x000fe2000fffe03f */
[----:B------:R-:W-:Y:S01]  /*2640*/  CS2R R160, SRZ ;  /* 0x0000000000a07805 */ /* 0x000fe2000001ff00 */
[----:B------:R-:W-:Y:S01]  /*2650*/  UMOV UR5, 0x80000020 ;  /* 0x8000002000057882 */ /* 0x000fe20000000000 */
[----:B------:R-:W-:Y:S01]  /*2660*/  UMOV UR7, 0x80000020 ;  /* 0x8000002000077882 */ /* 0x000fe20000000000 */
        /* <DEDUP_REMOVED lines=44> */
[----:B------:R4:W-:Y:S04]  /*2930*/  STL [R1+0x68], RZ ;  /* 0x000068ff01007387 */ /* 0x0009e80000100800 */
        /* <DEDUP_REMOVED lines=25> */
[----:B------:R4:W-:Y:S01]  /*2ad0*/  STL [R1], RZ ;  /* 0x000000ff01007387 */ /* 0x0009e20000100800 */
[----:B------:R-:W-:-:S02]  /*2ae0*/  WARPGROUP.DEPBAR.LE gsb0, 0x0 ;  /* 0x00008000000079c5 */ /* 0x000fc40000010000 */
[----:B------:R-:W-:-:S06]  /*2af0*/  WARPGROUP.ARRIVE ;  /* 0x00000000000079c5 */ /* 0x000fcc0000000000 */
[----:B------:R-:W-:Y:S01]  /*2b00*/  QGMMA.64x256x32.F32.E4M3.E4M3 R24, gdesc[UR4], R24, gsb0 ;  /* 0x03e00000041879f3 */ /* 0x000fe20008000818 */
[----:B------:R-:W-:Y:S02]  /*2b10*/  ULDC UR4, c[0x0][0x50c] ;  /* 0x0001430000047ab9 */ /* 0x000fe40000000800 */
[----:B------:R-:W-:-:S04]  /*2b20*/  UISETP.NE.AND UP0, UPT, UR4, 0x2, UPT ;  /* 0x000000020400788c */ /* 0x000fc8000bf05270 */
[----:B------:R-:W-:-:S06]  /*2b30*/  USEL UR4, URZ, 0x1, UP0 ;  /* 0x000000013f047887 */ /* 0x000fcc0008000000 */
[----:B------:R-:W-:Y:S01]  /*2b40*/  ISETP.NE.AND P0, PT, RZ, UR4, PT ;  /* 0x00000004ff007c0c */ /* 0x000fe2000bf05270 */
[----:B------:R-:W-:-:S12]  /*2b50*/  WARPGROUP.DEPBAR.LE gsb0, 0x0 ;  /* 0x00008000000079c5 */ /* 0x000fd80000010000 */
[----:B----4-:R-:W-:Y:S05]  /*2b60*/  @!P0 BRA `(.L_x_26) ;  /* 0x0000000800b88947 */ /* 0x010fea0003800000 */
[----:B------:R-:W-:Y:S01]  /*2b70*/  FADD R4, RZ, R107 ;  /* 0x0000006bff047221 */ /* 0x000fe20000000000 */
[----:B---3--:R-:W-:-:S01]  /*2b80*/  FADD R3, RZ, R108 ;  /* 0x0000006cff037221 */ /* 0x008fc20000000000 */
[----:B-1----:R-:W-:Y:S01]  /*2b90*/  FADD R0, RZ, R109 ;  /* 0x0000006dff007221 */ /* 0x002fe20000000000 */
[----:B------:R-:W-:-:S01]  /*2ba0*/  FADD R227, RZ, R24 ;  /* 0x00000018ffe37221 */ /* 0x000fc20000000000 */
[----:B------:R-:W-:Y:S01]  /*2bb0*/  FADD R226, RZ, R25 ;  /* 0x00000019ffe27221 */ /* 0x000fe20000000000 */
[----:B------:R1:W-:Y:S01]  /*2bc0*/  STL [R1], R4 ;  /* 0x0000000401007387 */ /* 0x0003e20000100800 */
[----:B------:R-:W-:-:S01]  /*2bd0*/  FADD R225, RZ, R26 ;  /* 0x0000001affe17221 */ /* 0x000fc20000000000 */
[----:B------:R-:W-:Y:S01]  /*2be0*/  FADD R224, RZ, R27 ;  /* 0x0000001bffe07221 */ /* 0x000fe20000000000 */
[----:B------:R-:W-:-:S01]  /*2bf0*/  FADD R223, RZ, R28 ;  /* 0x0000001cffdf7221 */ /* 0x000fc20000000000 */
[----:B------:R3:W-:Y:S01]  /*2c00*/  STL [R1+0x4], R3 ;  /* 0x0000040301007387 */ /* 0x0007e20000100800 */
[----:B------:R-:W-:-:S01]  /*2c10*/  FADD R222, RZ, R29 ;  /* 0x0000001dffde7221 */ /* 0x000fc20000000000 */
[----:B------:R-:W-:Y:S01]  /*2c20*/  FADD R221, RZ, R30 ;  /* 0x0000001effdd7221 */ /* 0x000fe20000000000 */
[----:B------:R-:W-:-:S01]  /*2c30*/  FADD R220, RZ, R31 ;  /* 0x0000001fffdc7221 */ /* 0x000fc20000000000 */
[----:B------:R4:W-:Y:S01]  /*2c40*/  STL [R1+0x8], R0 ;  /* 0x0000080001007387 */ /* 0x0009e20000100800 */
[----:B------:R-:W-:-:S01]  /*2c50*/  FADD R219, RZ, R32 ;  /* 0x00000020ffdb7221 */ /* 0x000fc20000000000 */
[----:B-1----:R-:W-:Y:S01]  /*2c60*/  FADD R4, RZ, R110 ;  /* 0x0000006eff047221 */ /* 0x002fe20000000000 */
[----:B------:R-:W-:-:S01]  /*2c70*/  FADD R218, RZ, R33 ;  /* 0x00000021ffda7221 */ /* 0x000fc20000000000 */
[----:B------:R-:W-:Y:S01]  /*2c80*/  FADD R217, RZ, R34 ;  /* 0x00000022ffd97221 */ /* 0x000fe20000000000 */
[----:B------:R-:W-:-:S01]  /*2c90*/  FADD R216, RZ, R35 ;  /* 0x00000023ffd87221 */ /* 0x000fc20000000000 */
[----:B---3--:R-:W-:Y:S01]  /*2ca0*/  FADD R3, RZ, R111 ;  /* 0x0000006fff037221 */ /* 0x008fe20000000000 */
[----:B------:R1:W-:Y:S01]  /*2cb0*/  STL [R1+0xc], R4 ;  /* 0x00000c0401007387 */ /* 0x0003e20000100800 */
[----:B------:R-:W-:-:S01]  /*2cc0*/  FADD R215, RZ, R36 ;  /* 0x00000024ffd77221 */ /* 0x000fc20000000000 */
[----:B------:R-:W-:Y:S01]  /*2cd0*/  FADD R214, RZ, R37 ;  /* 0x00000025ffd67221 */ /* 0x000fe20000000000 */
[----:B----4-:R-:W-:-:S01]  /*2ce0*/  FADD R0, RZ, R112 ;  /* 0x00000070ff007221 */ /* 0x010fc20000000000 */
        /* <DEDUP_REMOVED lines=90> */
[----:B------:R-:W-:Y:S01]  /*3290*/  FADD R159, RZ, R92 ;  /* 0x0000005cff9f7221 */ /* 0x000fe20000000000 */
[----:B------:R-:W-:-:S01]  /*32a0*/  FADD R158, RZ, R93 ;  /* 0x0000005dff9e7221 */ /* 0x000fc20000000000 */
[----:B------:R-:W-:Y:S01]  /*32b0*/  FADD R157, RZ, R94 ;  /* 0x0000005eff9d7221 */ /* 0x000fe20000000000 */
[----:B------:R-:W-:-:S01]  /*32c0*/  FADD R156, RZ, R95 ;  /* 0x0000005fff9c7221 */ /* 0x000fc20000000000 */
[----:B------:R3:W-:Y:S01]  /*32d0*/  STL [R1+0x5c], R0 ;  /* 0x00005c0001007387 */ /* 0x0007e20000100800 */
[----:B------:R-:W-:-:S01]  /*32e0*/  FADD R155, RZ, R96 ;  /* 0x00000060ff9b7221 */ /* 0x000fc20000000000 */
[----:B-1----:R-:W-:Y:S01]  /*32f0*/  FADD R4, RZ, R131 ;  /* 0x00000083ff047221 */ /* 0x002fe20000000000 */
[----:B------:R-:W-:-:S01]  /*3300*/  FADD R154, RZ, R97 ;  /* 0x00000061ff9a7221 */ /* 0x000fc20000000000 */
[----:B------:R1:W-:Y:S01]  /*3310*/  STL [R1+0x58], R3 ;  /* 0x0000580301007387 */ /* 0x0003e20000100800 */
[----:B------:R-:W-:-:S01]  /*3320*/  FADD R153, RZ, R98 ;  /* 0x00000062ff997221 */ /* 0x000fc20000000000 */
[----:B------:R-:W-:Y:S01]  /*3330*/  FADD R152, RZ, R99 ;  /* 0x00000063ff987221 */ /* 0x000fe20000000000 */
[----:B------:R-:W-:-:S01]  /*3340*/  FADD R23, RZ, R100 ;  /* 0x00000064ff177221 */ /* 0x000fc20000000000 */
[----:B------:R4:W-:Y:S01]  /*3350*/  STL [R1+0x60], R4 ;  /* 0x0000600401007387 */ /* 0x0009e20000100800 */
[----:B------:R-:W-:-:S01]  /*3360*/  FADD R22, RZ, R101 ;  /* 0x00000065ff167221 */ /* 0x000fc20000000000 */
[----:B---3--:R-:W-:Y:S01]  /*3370*/  FADD R0, RZ, R133 ;  /* 0x00000085ff007221 */ /* 0x008fe20000000000 */
[----:B------:R-:W-:-:S01]  /*3380*/  FADD R19, RZ, R102 ;  /* 0x00000066ff137221 */ /* 0x000fc20000000000 */
[----:B------:R-:W-:Y:S01]  /*3390*/  FADD R18, RZ, R103 ;  /* 0x00000067ff127221 */ /* 0x000fe20000000000 */
[----:B------:R-:W-:-:S01]  /*33a0*/  FADD R17, RZ, R104 ;  /* 0x00000068ff117221 */ /* 0x000fc20000000000 */
[----:B-1----:R-:W-:Y:S01]  /*33b0*/  FADD R3, RZ, R132 ;  /* 0x00000084ff037221 */ /* 0x002fe20000000000 */
[----:B------:R-:W-:-:S01]  /*33c0*/  FADD R228, RZ, R105 ;  /* 0x00000069ffe47221 */ /* 0x000fc20000000000 */
[----:B------:R-:W-:Y:S01]  /*33d0*/  FADD R229, RZ, R106 ;  /* 0x0000006affe57221 */ /* 0x000fe20000000000 */
[----:B------:R-:W-:Y:S01]  /*33e0*/  UMOV UR8, URZ ;  /* 0x0000003f00087c82 */ /* 0x000fe20008000000 */
[----:B----4-:R-:W-:Y:S01]  /*33f0*/  FADD R4, RZ, R134 ;  /* 0x00000086ff047221 */ /* 0x010fe20000000000 */
[----:B------:R1:W-:Y:S04]  /*3400*/  STL [R1+0x64], R3 ;  /* 0x0000640301007387 */ /* 0x0003e80000100800 */
[----:B------:R3:W-:Y:S04]  /*3410*/  STL [R1+0x68], R0 ;  /* 0x0000680001007387 */ /* 0x0007e80000100800 */
[----:B------:R4:W-:Y:S01]  /*3420*/  STL [R1+0x6c], R4 ;  /* 0x00006c0401007387 */ /* 0x0009e20000100800 */
[----:B-1----:R-:W-:-:S01]  /*3430*/  FADD R3, RZ, R135 ;  /* 0x00000087ff037221 */ /* 0x002fc20000000000 */
[----:B---3--:R-:W-:-:S04]  /*3440*/  FADD R0, RZ, R136 ;  /* 0x00000088ff007221 */ /* 0x008fc80000000000 */
[----:B------:R1:W-:Y:S01]  /*3450*/  STL [R1+0x70], R3 ;  /* 0x0000700301007387 */ /* 0x0003e20000100800 */
[----:B----4-:R-:W-:-:S03]  /*3460*/  FADD R4, RZ, R137 ;  /* 0x00000089ff047221 */ /* 0x010fc60000000000 */
        /* <DEDUP_REMOVED lines=28> */
[----:B------:R4:W-:Y:S04]  /*3630*/  STL [R1+0xac], R3 ;  /* 0x0000ac0301007387 */ /* 0x0009e80000100800 */
[----:B------:R4:W-:Y:S02]  /*3640*/  STL [R1+0xb0], R0 ;  /* 0x0000b00001007387 */ /* 0x0009e40000100800 */
.L_x_26:
[----:B------:R-:W-:-:S04]  /*3650*/  UIADD3 UR10, UR36, 0x1, URZ ;  /* 0x00000001240a7890 */ /* 0x000fc8000fffe03f */
[----:B------:R-:W-:-:S04]  /*3660*/  UISETP.NE.AND UP0, UPT, UR10, 0x8, UPT ;  /* 0x000000080a00788c */ /* 0x000fc8000bf05270 */
[----:B------:R-:W-:Y:S02]  /*3670*/  USEL UR5, URZ, 0x1, UP0 ;  /* 0x000000013f057887 */ /* 0x000fe40008000000 */
[----:B------:R-:W-:Y:S02]  /*3680*/  USEL UR10, UR10, URZ, UP0 ;  /* 0x0000003f0a0a7287 */ /* 0x000fe40008000000 */
[----:B------:R-:W-:-:S06]  /*3690*/  ULOP3.LUT UR5, UR49, UR5, URZ, 0x3c, !UPT ;  /* 0x0000000531057292 */ /* 0x000fcc000f8e3c3f */
[----:B-1-34-:R-:W-:Y:S01]  /*36a0*/  MOV R0, UR5 ;  /* 0x0000000500007c02 */ /* 0x01afe20008000f00 */
[----:B------:R-:W-:-:S06]  /*36b0*/  UMOV UR5, 0x1 ;  /* 0x0000000100057882 */ /* 0x000fcc0000000000 */
.L_x_21:
[----:B------:R-:W-:-:S04]  /*36c0*/  UISETP.LT.AND UP0, UPT, UR58, 0x1, UPT ;  /* 0x000000013a00788c */ /* 0x000fc8000bf01270 */
[----:B------:R-:W-:-:S04]  /*36d0*/  USEL UR6, UR58, 0x1, UP0 ;  /* 0x000000013a067887 */ /* 0x000fc80008000000 */
[----:B------:R-:W-:-:S04]  /*36e0*/  UIADD3 UR6, UR58, -UR6, URZ ;  /* 0x800000063a067290 */ /* 0x000fc8000fffe03f */
[----:B------:R-:W-:-:S06]  /*36f0*/  UISETP.GE.AND UP0, UPT, UR6, 0x1, UPT ;  /* 0x000000010600788c */ /* 0x000fcc000bf06270 */
[----:B------:R-:W-:-:S13]  /*3700*/  PLOP3.LUT P0, PT, PT, PT, UP0, 0x80, 0x0 ;  /* 0x000000000000781c */ /* 0x000fda0003f0f008 */
[----:B------:R-:W-:Y:S05]  /*3710*/  @!P0 BRA `(.L_x_27) ;  /* 0x0000001000a48947 */ /* 0x000fea0003800000 */
[----:B------:R-:W-:Y:S01]  /*3720*/  MOV R3, UR6 ;  /* 0x0000000600037c02 */ /* 0x000fe20008000f00 */
[----:B------:R-:W-:Y:S01]  /*3730*/  UMOV UR11, UR36 ;  /* 0x00000024000b7c82 */ /* 0x000fe20008000000 */
[----:B------:R-:W-:-:S05]  /*3740*/  ULDC UR12, c[0x0][0x50c] ;  /* 0x00014300000c7ab9 */ /* 0x000fca0000000800 */
.L_x_35:
[----:B------:R-:W-:-:S06]  /*3750*/  UISETP.NE.AND UP0, UPT, UR57, 0x3, UPT ;  /* 0x000000033900788c */ /* 0x000fcc000bf05270 */
[----:B------:R-:W-:-:S13]  /*3760*/  PLOP3.LUT P1, PT, PT, PT, UP0, 0x80, 0x0 ;  /* 0x000000000000781c */ /* 0x000fda0003f2f008 */
[----:B------:R-:W-:Y:S05]  /*3770*/  @!P1 BRA `(.L_x_28) ;  /* 0x0000000000049947 */ /* 0x000fea0003800000 */
[----:B------:R-:W-:Y:S01]  /*3780*/  BPT.TRAP 0x1 ;  /* 0x000000040000795c */ /* 0x000fe20000300000 */
.L_x_28:
[----:B------:R-:W-:Y:S01]  /*3790*/  ULEA UR6, UR10, UR44, 0x3 ;  /* 0x0000002c0a067291 */ /* 0x000fe2000f8e183f */
[----:B------:R-:W-:-:S08]  /*37a0*/  SHF.L.U32 R4, R0, 0x1f, RZ ;  /* 0x0000001f00047819 */ /* 0x000fd000000006ff */
[----:B------:R1:W3:Y:S01]  /*37b0*/  SYNCS.PHASECHK.TRANS64.TRYWAIT P0, [UR6], R4 ;  /* 0x00000004ff0075a7 */ /* 0x0002e20008000146 */
[----:B------:R-:W-:Y:S05]  /*37c0*/  @!P1 BRA `(.L_x_29) ;  /* 0x0000000000049947 */ /* 0x000fea0003800000 */
[----:B------:R-:W-:Y:S01]  /*37d0*/  BPT.TRAP 0x1 ;  /* 0x000000040000795c */ /* 0x000fe20000300000 */
.L_x_29:
[----:B---3--:R-:W-:Y:S05]  /*37e0*/  @P0 BRA `(.L_x_30) ;  /* 0x0000000000080947 */ /* 0x008fea0003800000 */
[----:B------:R-:W3:Y:S02]  /*37f0*/  SYNCS.PHASECHK.TRANS64.TRYWAIT P0, [UR6], R4 ;  /* 0x00000004ff0075a7 */ /* 0x000ee40008000146 */
[----:B---3--:R-:W-:Y:S05]  /*3800*/  @!P0 BRA `(.L_x_31) ;  /* 0x0000016800d48947 */ /* 0x008fea0003800000 */
.L_x_30:
[----:B------:R-:W-:Y:S01]  /*3810*/  UIADD3 UR6, UR44, 0x16200, URZ ;  /* 0x000162002c067890 */ /* 0x000fe2000fffe03f */
[----:B------:R-:W-:Y:S01]  /*3820*/  WARPGROUP.ARRIVE ;  /* 0x00000000000079c5 */ /* 0x000fe20000000000 */
[----:B------:R-:W-:Y:S02]  /*3830*/  UISETP.NE.AND UP0, UPT, UR4, URZ, UPT ;  /* 0x0000003f0400728c */ /* 0x000fe4000bf05270 */
[----:B------:R-:W-:Y:S02]  /*3840*/  USHF.R.U32.HI UR6, URZ, 0x4, UR6 ;  /* 0x000000043f067899 */ /* 0x000fe40008011606 */
[----:B------:R-:W-:Y:S02]  /*3850*/  USEL UR5, UR5, URZ, !UP0 ;  /* 0x0000003f05057287 */ /* 0x000fe4000c000000 */
[----:B------:R-:W-:Y:S02]  /*3860*/  ULOP3.LUT UR6, UR6, 0x3fff, URZ, 0xc0, !UPT ;  /* 0x00003fff06067892 */ /* 0x000fe4000f8ec03f */
[----:B------:R-:W-:-:S02]  /*3870*/  ULOP3.LUT UR4, UR9, 0x10000, URZ, 0xfc, !UPT ;  /* 0x0001000009047892 */ /* 0x000fc4000f8efc3f */
[----:B------:R-:W-:Y:S02]  /*3880*/  ULOP3.LUT UR6, UR6, 0x10000, URZ, 0xfc, !UPT ;  /* 0x0001000006067892 */ /* 0x000fe4000f8efc3f */
[----:B------:R-:W-:Y:S02]  /*3890*/  UISETP.NE.U32.AND UP0, UPT, UR5, URZ, UPT ;  /* 0x0000003f0500728c */ /* 0x000fe4000bf05070 */
[----:B------:R-:W-:Y:S02]  /*38a0*/  ULEA UR4, UR10, UR4, 0x9 ;  /* 0x000000040a047291 */ /* 0x000fe4000f8e483f */
[----:B------:R-:W-:Y:S01]  /*38b0*/  ULEA UR6, UR10, UR6, 0xa ;  /* 0x000000060a067291 */ /* 0x000fe2000f8e503f */
[----:B------:R-:W-:Y:S01]  /*38c0*/  UMOV UR5, 0x80000020 ;  /* 0x8000002000057882 */ /* 0x000fe20000000000 */
[----:B------:R-:W-:Y:S01]  /*38d0*/  UMOV UR7, 0x80000020 ;  /* 0x8000002000077882 */ /* 0x000fe20000000000 */
[----:B------:R-:W-:-:S06]  /*38e0*/  UIADD3 UR8, UR8, 0x2, URZ ;  /* 0x0000000208087890 */ /* 0x000fcc000fffe03f */
[----:B------:R-:W-:Y:S01]  /*38f0*/  QGMMA.64x256x32.F32.E4M3.E4M3 R24, gdesc[UR4], R24, UP0, gsb0 ;  /* 0x03e00000041879f3 */ /* 0x000fe2000b800818 */
[----:B------:R-:W-:Y:S02]  /*3900*/  UIADD3 UR4, UR4, 0x2, URZ ;  /* 0x0000000204047890 */ /* 0x000fe4000fffe03f */
[----:B------:R-:W-:Y:S01]  /*3910*/  UIADD3 UR6, UR6, 0x2, URZ ;  /* 0x0000000206067890 */ /* 0x000fe2000fffe03f */
[----:B------:R-:W-:Y:S01]  /*3920*/  UMOV UR5, 0x80000020 ;  /* 0x8000002000057882 */ /* 0x000fe20000000000 */
[----:B------:R-:W-:Y:S01]  /*3930*/  UMOV UR7, 0x80000020 ;  /* 0x8000002000077882 */ /* 0x000fe20000000000 */
[----:B------:R-:W-:Y:S01]  /*3940*/  UISETP.NE.AND UP0, UPT, UR8, UR12, UPT ;  /* 0x0000000c0800728c */ /* 0x000fe2000bf05270 */
[----:B------:R-:W-:Y:S02]  /*3950*/  WARPGROUP.DEPBAR.LE gsb0, 0x0 ;  /* 0x00008000000079c5 */ /* 0x000fe40000010000 */
[----:B------:R-:W-:-:S15]  /*3960*/  WARPGROUP.ARRIVE ;  /* 0x00000000000079c5 */ /* 0x000fde0000000000 */
[----:B------:R-:W-:-:S04]  /*3970*/  NOP ;  /* 0x0000000000007918 */ /* 0x000fc80000000000 */
[----:B------:R-:W-:Y:S01]  /*3980*/  QGMMA.64x256x32.F32.E4M3.E4M3 R24, gdesc[UR4], R24, gsb0 ;  /* 0x03e00000041879f3 */ /* 0x000fe20008000818 */
[----:B------:R-:W-:-:S06]  /*3990*/  USEL UR4, URZ, 0x1, UP0 ;  /* 0x000000013f047887 */ /* 0x000fcc0008000000 */
[----:B------:R-:W-:Y:S01]  /*39a0*/  ISETP.NE.AND P0, PT, RZ, UR4, PT ;  /* 0x00000004ff007c0c */ /* 0x000fe2000bf05270 */
[----:B------:R-:W-:-:S12]  /*39b0*/  WARPGROUP.DEPBAR.LE gsb0, 0x0 ;  /* 0x00008000000079c5 */ /* 0x000fd80000010000 */
[----:B------:R-:W-:Y:S05]  /*39c0*/  @!P0 BRA `(.L_x_32) ;  /* 0x0000000c008c8947 */ /* 0x000fea0003800000 */
[----:B------:R-:W4:Y:S04]  /*39d0*/  LDL.LU R20, [R1] ;  /* 0x0000000001147983 */ /* 0x000f280000300800 */
[----:B------:R-:W2:Y:S04]  /*39e0*/  LDL.LU R15, [R1+0x4] ;  /* 0x00000400010f7983 */ /* 0x000ea80000300800 */
        /* <DEDUP_REMOVED lines=8> */
[----:B---3--:R-:W3:Y:S01]  /*3a70*/  LDL.LU R6, [R1+0x28] ;  /* 0x0000280001067983 */ /* 0x008ee20000300800 */
[----:B------:R-:W-:-:S01]  /*3a80*/  FADD R227, R24, R227 ;  /* 0x000000e318e37221 */ /* 0x000fc20000000000 */
[----:B------:R-:W-:Y:S01]  /*3a90*/  FADD R226, R25, R226 ;  /* 0x000000e219e27221 */ /* 0x000fe20000000000 */
[----:B------:R-:W-:-:S01]  /*3aa0*/  FADD R225, R26, R225 ;  /* 0x000000e11ae17221 */ /* 0x000fc20000000000 */
[----:B------:R-:W-:Y:S01]  /*3ab0*/  STL [R1+0xdc], R5 ;  /* 0x0000dc0501007387 */ /* 0x000fe20000100800 */
[----:B------:R-:W-:-:S01]  /*3ac0*/  FADD R224, R27, R224 ;  /* 0x000000e01be07221 */ /* 0x000fc20000000000 */
[----:B------:R-:W-:Y:S01]  /*3ad0*/  FADD R223, R28, R223 ;  /* 0x000000df1cdf7221 */ /* 0x000fe20000000000 */
[----:B------:R-:W-:-:S01]  /*3ae0*/  FADD R222, R29, R222 ;  /* 0x000000de1dde7221 */ /* 0x000fc20000000000 */
[----:B------:R-:W-:Y:S01]  /*3af0*/  STL [R1+0xd8], R3 ;  /* 0x0000d80301007387 */ /* 0x000fe20000100800 */
[----:B------:R-:W-:-:S01]  /*3b00*/  FADD R221, R30, R221 ;  /* 0x000000dd1edd7221 */ /* 0x000fc20000000000 */
[----:B------:R-:W-:Y:S01]  /*3b10*/  FADD R220, R31, R220 ;  /* 0x000000dc1fdc7221 */ /* 0x000fe20000000000 */
[----:B------:R-:W-:-:S01]  /*3b20*/  FADD R219, R32, R219 ;  /* 0x000000db20db7221 */ /* 0x000fc20000000000 */
[----:B-----5:R-:W-:Y:S01]  /*3b30*/  STL [R1+0xd4], R2 ;  /* 0x0000d40201007387 */ /* 0x020fe20000100800 */
[----:B------:R-:W-:-:S01]  /*3b40*/  FADD R218, R33, R218 ;  /* 0x000000da21da7221 */ /* 0x000fc20000000000 */
[----:B------:R-:W-:Y:S01]  /*3b50*/  FADD R217, R34, R217 ;  /* 0x000000d922d97221 */ /* 0x000fe20000000000 */
[----:B------:R-:W-:-:S01]  /*3b60*/  FADD R216, R35, R216 ;  /* 0x000000d823d87221 */ /* 0x000fc20000000000 */
[----:B------:R-:W-:Y:S01]  /*3b70*/  STL [R1+0xd0], R0 ;  /* 0x0000d00001007387 */ /* 0x000fe20000100800 */
[----:B------:R-:W-:-:S01]  /*3b80*/  FADD R215, R36, R215 ;  /* 0x000000d724d77221 */ /* 0x000fc20000000000 */
[----:B------:R-:W-:Y:S01]  /*3b90*/  FADD R214, R37, R214 ;  /* 0x000000d625d67221 */ /* 0x000fe20000000000 */
        /* <DEDUP_REMOVED lines=69> */
[----:B----4-:R-:W-:Y:S01]  /*3ff0*/  FADD R20, R107, R20 ;  /* 0x000000146b147221 */ /* 0x010fe20000000000 */
[----:B--2---:R-:W-:-:S04]  /*4000*/  FADD R15, R108, R15 ;  /* 0x0000000f6c0f7221 */ /* 0x004fc80000000000 */
[----:B------:R2:W-:Y:S01]  /*4010*/  STL [R1], R20 ;  /* 0x0000001401007387 */ /* 0x0005e20000100800 */
[----:B------:R-:W-:-:S03]  /*4020*/  FADD R14, R109, R14 ;  /* 0x0000000e6d0e7221 */ /* 0x000fc60000000000 */
[----:B------:R4:W-:Y:S01]  /*4030*/  STL [R1+0x4], R15 ;  /* 0x0000040f01007387 */ /* 0x0009e20000100800 */
        /* <DEDUP_REMOVED lines=13> */
[----:B------:R-:W4:Y:S01]  /*4110*/  LDL.LU R21, [R1+0x2c] ;  /* 0x00002c0001157983 */ /* 0x000f220000300800 */
[----:B---3--:R-:W-:-:S03]  /*4120*/  FADD R6, R117, R6 ;  /* 0x0000000675067221 */ /* 0x008fc60000000000 */
[----:B------:R3:W-:Y:S04]  /*4130*/  STL [R1+0x20], R8 ;  /* 0x0000200801007387 */ /* 0x0007e80000100800 */
[----:B--2---:R-:W2:Y:S04]  /*4140*/  LDL.LU R20, [R1+0x30] ;  /* 0x0000300001147983 */ /* 0x004ea80000300800 */
[----:B------:R3:W-:Y:S04]  /*4150*/  STL [R1+0x24], R7 ;  /* 0x0000240701007387 */ /* 0x0007e80000100800 */
[----:B----4-:R-:W4:Y:S04]  /*4160*/  LDL.LU R15, [R1+0x34] ;  /* 0x00003400010f7983 */ /* 0x010f280000300800 */
[----:B------:R3:W-:Y:S04]  /*4170*/  STL [R1+0x28], R6 ;  /* 0x0000280601007387 */ /* 0x0007e80000100800 */
[----:B-1----:R-:W4:Y:S04]  /*4180*/  LDL.LU R14, [R1+0x38] ;  /* 0x00003800010e7983 */ /* 0x002f280000300800 */
[----:B------:R-:W4:Y:S04]  /*4190*/  LDL.LU R13, [R1+0x3c] ;  /* 0x00003c00010d7983 */ /* 0x000f280000300800 */
[----:B------:R-:W4:Y:S04]  /*41a0*/  LDL.LU R12, [R1+0x40] ;  /* 0x00004000010c7983 */ /* 0x000f280000300800 */
[----:B------:R-:W4:Y:S04]  /*41b0*/  LDL.LU R11, [R1+0x44] ;  /* 0x00004400010b7983 */ /* 0x000f280000300800 */
[----:B------:R-:W4:Y:S04]  /*41c0*/  LDL.LU R10, [R1+0x48] ;  /* 0x00004800010a7983 */ /* 0x000f280000300800 */
[----:B------:R-:W4:Y:S04]  /*41d0*/  LDL.LU R9, [R1+0x4c] ;  /* 0x00004c0001097983 */ /* 0x000f280000300800 */
[----:B---3--:R-:W3:Y:S04]  /*41e0*/  LDL.LU R8, [R1+0x50] ;  /* 0x0000500001087983 */ /* 0x008ee80000300800 */
[----:B------:R-:W3:Y:S04]  /*41f0*/  LDL.LU R7, [R1+0x54] ;  /* 0x0000540001077983 */ /* 0x000ee80000300800 */
[----:B------:R-:W3:Y:S04]  /*4200*/  LDL.LU R6, [R1+0x58] ;  /* 0x0000580001067983 */ /* 0x000ee80000300800 */
[----:B------:R-:W3:Y:S04]  /*4210*/  LDL.LU R5, [R1+0x5c] ;  /* 0x00005c0001057983 */ /* 0x000ee80000300800 */
[----:B------:R-:W3:Y:S04]  /*4220*/  LDL.LU R4, [R1+0x60] ;  /* 0x0000600001047983 */ /* 0x000ee80000300800 */
[----:B------:R-:W3:Y:S04]  /*4230*/  LDL.LU R3, [R1+0x64] ;  /* 0x0000640001037983 */ /* 0x000ee80000300800 */
[----:B------:R-:W3:Y:S04]  /*4240*/  LDL.LU R2, [R1+0x68] ;  /* 0x0000680001027983 */ /* 0x000ee80000300800 */
[----:B------:R-:W3:Y:S01]  /*4250*/  LDL.LU R0, [R1+0x6c] ;  /* 0x00006c0001007983 */ /* 0x000ee20000300800 */
[----:B------:R-:W-:-:S01]  /*4260*/  FADD R21, R118, R21 ;  /* 0x0000001576157221 */ /* 0x000fc20000000000 */
[----:B--2---:R-:W-:-:S04]  /*4270*/  FADD R20, R119, R20 ;  /* 0x0000001477147221 */ /* 0x004fc80000000000 */
[----:B------:R-:W-:Y:S01]  /*4280*/  STL [R1+0x2c], R21 ;  /* 0x00002c1501007387 */ /* 0x000fe20000100800 */
[----:B----4-:R-:W-:-:S03]  /*4290*/  FADD R15, R120, R15 ;  /* 0x0000000f780f7221 */ /* 0x010fc60000000000 */
[----:B------:R-:W-:Y:S01]  /*42a0*/  STL [R1+0x30], R20 ;  /* 0x0000301401007387 */ /* 0x000fe20000100800 */
[----:B------:R-:W-:-:S03]  /*42b0*/  FADD R14, R121, R14 ;  /* 0x0000000e790e7221 */ /* 0x000fc60000000000 */
        /* <DEDUP_REMOVED lines=11> */
[----:B---3--:R-:W-:-:S03]  /*4370*/  FADD R8, R127, R8 ;  /* 0x000000087f087221 */ /* 0x008fc60000000000 */
        /* <DEDUP_REMOVED lines=8> */
[----:B------:R1:W-:Y:S01]  /*4400*/  STL [R1+0x5c], R5 ;  /* 0x00005c0501007387 */ /* 0x0003e20000100800 */
[----:B------:R-:W-:-:S03]  /*4410*/  FADD R3, R132, R3 ;  /* 0x0000000384037221 */ /* 0x000fc60000000000 */
[----:B------:R-:W-:Y:S01]  /*4420*/  STL [R1+0x60], R4 ;  /* 0x0000600401007387 */ /* 0x000fe20000100800 */
[----:B------:R-:W-:-:S03]  /*4430*/  FADD R2, R133, R2 ;  /* 0x0000000285027221 */ /* 0x000fc60000000000 */
[----:B-1----:R-:W2:Y:S01]  /*4440*/  LDL.LU R5, [R1+0x70] ;  /* 0x0000700001057983 */ /* 0x002ea20000300800 */
[----:B------:R-:W-:-:S03]  /*4450*/  FADD R0, R134, R0 ;  /* 0x0000000086007221 */ /* 0x000fc60000000000 */
[----:B------:R1:W-:Y:S04]  /*4460*/  STL [R1+0x64], R3 ;  /* 0x0000640301007387 */ /* 0x0003e80000100800 */
[----:B-1----:R-:W3:Y:S04]  /*4470*/  LDL.LU R3, [R1+0x74] ;  /* 0x0000740001037983 */ /* 0x002ee80000300800 */
[----:B------:R1:W-:Y:S04]  /*4480*/  STL [R1+0x68], R2 ;  /* 0x0000680201007387 */ /* 0x0003e80000100800 */
[----:B-1----:R-:W4:Y:S04]  /*4490*/  LDL.LU R2, [R1+0x78] ;  /* 0x0000780001027983 */ /* 0x002f280000300800 */
[----:B------:R1:W-:Y:S04]  /*44a0*/  STL [R1+0x6c], R0 ;  /* 0x00006c0001007387 */ /* 0x0003e80000100800 */
[----:B-1----:R-:W4:Y:S04]  /*44b0*/  LDL.LU R0, [R1+0x7c] ;  /* 0x00007c0001007983 */ /* 0x002f280000300800 */
[----:B------:R-:W4:Y:S04]  /*44c0*/  LDL.LU R21, [R1+0x80] ;  /* 0x0000800001157983 */ /* 0x000f280000300800 */
        /* <DEDUP_REMOVED lines=11> */
[----:B------:R-:W4:Y:S01]  /*4580*/  LDL.LU R4, [R1+0xb0] ;  /* 0x0000b00001047983 */ /* 0x000f220000300800 */
[----:B------:R-:W-:Y:S01]  /*4590*/  UMOV UR8, URZ ;  /* 0x0000003f00087c82 */ /* 0x000fe20008000000 */
[----:B--2---:R-:W-:-:S05]  /*45a0*/  FADD R5, R135, R5 ;  /* 0x0000000587057221 */ /* 0x004fca0000000000 */
[----:B------:R1:W-:Y:S01]  /*45b0*/  STL [R1+0x70], R5 ;  /* 0x0000700501007387 */ /* 0x0003e20000100800 */
[----:B---3--:R-:W-:-:S03]  /*45c0*/  FADD R3, R136, R3 ;  /* 0x0000000388037221 */ /* 0x008fc60000000000 */
[----:B-1----:R1:W5:Y:S04]  /*45d0*/  LDL.LU R5, [R1+0xdc] ;  /* 0x0000dc0001057983 */ /* 0x0023680000300800 */
[----:B------:R2:W-:Y:S01]  /*45e0*/  STL [R1+0x74], R3 ;  /* 0x0000740301007387 */ /* 0x0005e20000100800 */
[----:B----4-:R-:W-:-:S03]  /*45f0*/  FADD R2, R137, R2 ;  /* 0x0000000289027221 */ /* 0x010fc60000000000 */
[----:B--2---:R1:W5:Y:S04]  /*4600*/  LDL.LU R3, [R1+0xd8] ;  /* 0x0000d80001037983 */ /* 0x0043680000300800 */
[----:B------:R2:W-:Y:S01]  /*4610*/  STL [R1+0x78], R2 ;  /* 0x0000780201007387 */ /* 0x0005e20000100800 */
[----:B------:R-:W-:-:S03]  /*4620*/  FADD R0, R138, R0 ;  /* 0x000000008a007221 */ /* 0x000fc60000000000 */
[----:B--2---:R1:W5:Y:S01]  /*4630*/  LDL.LU R2, [R1+0xd4] ;  /* 0x0000d40001027983 */ /* 0x0043620000300800 */
[----:B------:R-:W-:-:S03]  /*4640*/  FADD R21, R139, R21 ;  /* 0x000000158b157221 */ /* 0x000fc60000000000 */
[----:B------:R2:W-:Y:S01]  /*4650*/  STL [R1+0x7c], R0 ;  /* 0x00007c0001007387 */ /* 0x0005e20000100800 */
[----:B------:R-:W-:-:S01]  /*4660*/  FADD R20, R140, R20 ;  /* 0x000000148c147221 */ /* 0x000fc20000000000 */
[----:B------:R-:W-:Y:S02]  /*4670*/  FADD R15, R141, R15 ;  /* 0x0000000f8d0f7221 */ /* 0x000fe40000000000 */
[----:B--2---:R1:W5:Y:S01]  /*4680*/  LDL.LU R0, [R1+0xd0] ;  /* 0x0000d00001007983 */ /* 0x0043620000300800 */
        /* <DEDUP_REMOVED lines=16> */
[----:B------:R-:W-:-:S01]  /*4790*/  FADD R6, R150, R6 ;  /* 0x0000000696067221 */ /* 0x000fc20000000000 */
[----:B------:R-:W-:Y:S02]  /*47a0*/  FADD R4, R4, R151 ;  /* 0x0000009704047221 */ /* 0x000fe40000000000 */
[----:B------:R1:W-:Y:S04]  /*47b0*/  STL [R1+0xa0], R9 ;  /* 0x0000a00901007387 */ /* 0x0003e80000100800 */
[----:B------:R1:W-:Y:S04]  /*47c0*/  STL [R1+0xa4], R8 ;  /* 0x0000a40801007387 */ /* 0x0003e80000100800 */
[----:B------:R1:W-:Y:S04]  /*47d0*/  STL [R1+0xa8], R7 ;  /* 0x0000a80701007387 */ /* 0x0003e80000100800 */
[----:B------:R1:W-:Y:S04]  /*47e0*/  STL [R1+0xb0], R4 ;  /* 0x0000b00401007387 */ /* 0x0003e80000100800 */
[----:B------:R1:W-:Y:S02]  /*47f0*/  STL [R1+0xac], R6 ;  /* 0x0000ac0601007387 */ /* 0x0003e40000100800 */
.L_x_32:
[----:B------:R-:W-:Y:S05]  /*4800*/  @!P1 BRA `(.L_x_33) ;  /* 0x0000000000049947 */ /* 0x000fea0003800000 */
[----:B------:R-:W-:Y:S01]  /*4810*/  BPT.TRAP 0x1 ;  /* 0x000000040000795c */ /* 0x000fe20000300000 */
.L_x_33:
[----:B-1-3--:R-:W3:Y:S04]  /*4820*/  LDL R4, [R1+0xbc] ;  /* 0x0000bc0001047983 */ /* 0x00aee80000100800 */
[----:B------:R-:W4:Y:S01]  /*4830*/  LDL R6, [R1+0xc0] ;  /* 0x0000c00001067983 */ /* 0x000f220000100800 */
[----:B---3--:R-:W-:-:S13]  /*4840*/  ISETP.NE.AND P0, PT, R4, RZ, PT ;  /* 0x000000ff0400720c */ /* 0x008fda0003f05270 */
[----:B------:R-:W-:-:S05]  /*4850*/  VOTEU.ANY UP0, P0 ;  /* 0x00000000003f7886 */ /* 0x000fca0000000100 */
[----:B------:R-:W-:-:S04]  /*4860*/  @UP0 ULEA UR5, UR11, UR44, 0x3 ;  /* 0x0000002c0b050291 */ /* 0x000fc8000f8e183f */
[----:B------:R-:W-:Y:S02]  /*4870*/  @UP0 UIADD3 UR5, UR5, 0x40, URZ ;  /* 0x0000004005050890 */ /* 0x000fe4000fffe03f */
[----:B------:R-:W-:-:S04]  /*4880*/  UISETP.GT.U32.AND UP0, UPT, UR45, 0x1, UPT ;  /* 0x000000012d00788c */ /* 0x000fc8000bf04070 */
[----:B------:R-:W-:-:S04]  /*4890*/  MOV R4, UR5 ;  /* 0x0000000500047c02 */ /* 0x000fc80008000f00 */
[----:B----4-:R-:W-:-:S04]  /*48a0*/  @P0 PRMT R4, R6, 0x654, R4 ;  /* 0x0000065406040816 */ /* 0x010fc80000000004 */
[----:B------:R1:W-:Y:S01]  /*48b0*/  @P0 SYNCS.ARRIVE.TRANS64.RED.A1T0 RZ, [R4+URZ], RZ ;  /* 0x000000ff04ff09a7 */ /* 0x0003e2000810043f */
[----:B------:R-:W-:-:S13]  /*48c0*/  PLOP3.LUT P0, PT, PT, PT, UP0, 0x80, 0x0 ;  /* 0x000000000000781c */ /* 0x000fda0003f0f008 */
[----:B-1----:R-:W-:Y:S05]  /*48d0*/  @P0 BRA `(.L_x_34) ;  /* 0x0000000000040947 */ /* 0x002fea0003800000 */
[----:B------:R-:W-:Y:S01]  /*48e0*/  BPT.TRAP 0x1 ;  /* 0x000000040000795c */ /* 0x000fe20000300000 */
.L_x_34:
[----:B------:R-:W-:Y:S01]  /*48f0*/  UIADD3 UR10, UR10, 0x1, URZ ;  /* 0x000000010a0a7890 */ /* 0x000fe2000fffe03f */
[C---:B-----5:R-:W-:Y:S01]  /*4900*/  ISETP.GT.AND P0, PT, R3.reuse, 0x1, PT ;  /* 0x000000010300780c */ /* 0x060fe20003f04270 */
[----:B------:R-:W-:Y:S01]  /*4910*/  UIADD3 UR11, UR11, 0x1, URZ ;  /* 0x000000010b0b7890 */ /* 0x000fe2000fffe03f */
[----:B------:R-:W-:Y:S01]  /*4920*/  IADD3 R3, R3, -0x1, RZ ;  /* 0xffffffff03037810 */ /* 0x000fe20007ffe0ff */
[----:B------:R-:W-:Y:S02]  /*4930*/  UISETP.NE.AND UP0, UPT, UR10, 0x8, UPT ;  /* 0x000000080a00788c */ /* 0x000fe4000bf05270 */
[----:B------:R-:W-:Y:S02]  /*4940*/  UISETP.NE.AND UP1, UPT, UR11, 0x8, UPT ;  /* 0x000000080b00788c */ /* 0x000fe4000bf25270 */
[----:B------:R-:W-:Y:S02]  /*4950*/  USEL UR5, URZ, 0x1, UP0 ;  /* 0x000000013f057887 */ /* 0x000fe40008000000 */
[----:B------:R-:W-:-:S02]  /*4960*/  USEL UR10, UR10, URZ, UP0 ;  /* 0x0000003f0a0a7287 */ /* 0x000fc40008000000 */
[----:B------:R-:W-:Y:S02]  /*4970*/  USEL UR11, UR11, URZ, UP1 ;  /* 0x0000003f0b0b7287 */ /* 0x000fe40008800000 */
[----:B------:R-:W-:Y:S01]  /*4980*/  LOP3.LUT R0, R0, UR5, RZ, 0x3c, !PT ;  /* 0x0000000500007c12 */ /* 0x000fe2000f8e3cff */
[----:B------:R-:W-:Y:S01]  /*4990*/  UMOV UR5, 0x1 ;  /* 0x0000000100057882 */ /* 0x000fe20000000000 */
[----:B------:R-:W-:Y:S08]  /*49a0*/  @P0 BRA `(.L_x_35) ;  /* 0xffffffec00680947 */ /* 0x000ff0000383ffff */
.L_x_27:
[----:B------:R-:W-:-:S04]  /*49b0*/  UISETP.NE.AND UP0, UPT, UR8, URZ, UPT ;  /* 0x0000003f0800728c */ /* 0x000fc8000bf05270 */
[----:B------:R-:W-:-:S06]  /*49c0*/  USEL UR4, URZ, 0x1, !UP0 ;  /* 0x000000013f047887 */ /* 0x000fcc000c000000 */
[----:B------:R-:W-:-:S13]  /*49d0*/  ISETP.NE.AND P0, PT, RZ, UR4, PT ;  /* 0x00000004ff007c0c */ /* 0x000fda000bf05270 */
[----:B------:R-:W-:Y:S05]  /*49e0*/  @!P0 BRA `(.L_x_36) ;  /* 0x0000000c00688947 */ /* 0x000fea0003800000 */
[----:B------:R-:W3:Y:S04]  /*49f0*/  LDL.LU R4, [R1+0xb0] ;  /* 0x0000b00001047983 */ /* 0x000ee80000300800 */
[----:B------:R-:W4:Y:S04]  /*4a00*/  LDL.LU R6, [R1+0xac] ;  /* 0x0000ac0001067983 */ /* 0x000f280000300800 */
[----:B------:R-:W2:Y:S04]  /*4a10*/  LDL.LU R7, [R1+0xa8] ;  /* 0x0000a80001077983 */ /* 0x000ea80000300800 */
[----:B------:R-:W3:Y:S04]  /*4a20*/  LDL.LU R8, [R1+0xa4] ;  /* 0x0000a40001087983 */ /* 0x000ee80000300800 */
[----:B------:R-:W4:Y:S04]  /*4a30*/  LDL.LU R9, [R1+0xa0] ;  /* 0x0000a00001097983 */ /* 0x000f280000300800 */
[----:B------:R-:W2:Y:S04]  /*4a40*/  LDL.LU R10, [R1+0x9c] ;  /* 0x00009c00010a7983 */ /* 0x000ea80000300800 */
[----:B------:R-:W3:Y:S04]  /*4a50*/  LDL.LU R11, [R1+0x98] ;  /* 0x00009800010b7983 */ /* 0x000ee80000300800 */
[----:B------:R-:W4:Y:S04]  /*4a60*/  LDL.LU R12, [R1+0x94] ;  /* 0x00009400010c7983 */ /* 0x000f280000300800 */
[----:B------:R-:W2:Y:S04]  /*4a70*/  LDL.LU R13, [R1+0x90] ;  /* 0x00009000010d7983 */ /* 0x000ea80000300800 */
[----:B------:R-:W3:Y:S04]  /*4a80*/  LDL.LU R14, [R1+0x8c] ;  /* 0x00008c00010e7983 */ /* 0x000ee80000300800 */
[----:B------:R-:W4:Y:S01]  /*4a90*/  LDL.LU R0, [R1+0x24] ;  /* 0x0000240001007983 */ /* 0x000f220000300800 */
[----:B------:R-:W-:-:S03]  /*4aa0*/  FADD R227, R24, R227 ;  /* 0x000000e318e37221 */ /* 0x000fc60000000000 */
[----:B------:R-:W2:Y:S01]  /*4ab0*/  LDL.LU R3, [R1+0x28] ;  /* 0x0000280001037983 */ /* 0x000ea20000300800 */
[----:B------:R-:W-:-:S03]  /*4ac0*/  FADD R226, R25, R226 ;  /* 0x000000e219e27221 */ /* 0x000fc60000000000 */
[----:B------:R-:W3:Y:S01]  /*4ad0*/  LDL.LU R21, [R1+0x2c] ;  /* 0x00002c0001157983 */ /* 0x000ee20000300800 */
        /* <DEDUP_REMOVED lines=13> */
[----:B------:R-:W3:Y:S04]  /*4bb0*/  LDL.LU R28, [R1+0x10] ;  /* 0x00001000011c7983 */ /* 0x000ee80000300800 */
[----:B------:R-:W3:Y:S04]  /*4bc0*/  LDL.LU R29, [R1+0xc] ;  /* 0x00000c00011d7983 */ /* 0x000ee80000300800 */
[----:B------:R-:W3:Y:S04]  /*4bd0*/  LDL.LU R30, [R1+0x8] ;  /* 0x00000800011e7983 */ /* 0x000ee80000300800 */
[----:B------:R-:W3:Y:S04]  /*4be0*/  LDL.LU R31, [R1+0x4] ;  /* 0x00000400011f7983 */ /* 0x000ee80000300800 */
[----:B------:R-:W3:Y:S01]  /*4bf0*/  LDL.LU R32, [R1] ;  /* 0x0000000001207983 */ /* 0x000ee20000300800 */
[----:B------:R-:W-:Y:S01]  /*4c00*/  FADD R212, R39, R212 ;  /* 0x000000d427d47221 */ /* 0x000fe20000000000 */
        /* <DEDUP_REMOVED lines=73> */
[----:B----4-:R-:W-:Y:S01]  /*50a0*/  FADD R0, R116, R0 ;  /* 0x0000000074007221 */ /* 0x010fe20000000000 */
[----:B--2---:R-:W-:Y:S01]  /*50b0*/  FADD R3, R117, R3 ;  /* 0x0000000375037221 */ /* 0x004fe20000000000 */
[----:B---3--:R-:W-:Y:S01]  /*50c0*/  FADD R21, R118, R21 ;  /* 0x0000001576157221 */ /* 0x008fe20000000000 */
        /* <DEDUP_REMOVED lines=10> */
[----:B------:R-:W-:-:S05]  /*5170*/  FADD R32, R107, R32 ;  /* 0x000000206b207221 */ /* 0x000fca0000000000 */
[----:B------:R1:W-:Y:S04]  /*5180*/  STL [R1], R32 ;  /* 0x0000002001007387 */ /* 0x0003e80000100800 */
[----:B------:R2:W-:Y:S04]  /*5190*/  STL [R1+0x4], R31 ;  /* 0x0000041f01007387 */ /* 0x0005e80000100800 */
        /* <DEDUP_REMOVED lines=12> */
[----:B------:R-:W4:Y:S04]  /*5260*/  LDL.LU R39, [R1+0x38] ;  /* 0x0000380001277983 */ /* 0x000f280000300800 */
[----:B------:R-:W4:Y:S04]  /*5270*/  LDL.LU R38, [R1+0x3c] ;  /* 0x00003c0001267983 */ /* 0x000f280000300800 */
[----:B------:R-:W4:Y:S04]  /*5280*/  LDL.LU R37, [R1+0x40] ;  /* 0x0000400001257983 */ /* 0x000f280000300800 */
[----:B------:R-:W4:Y:S04]  /*5290*/  LDL.LU R36, [R1+0x44] ;  /* 0x0000440001247983 */ /* 0x000f280000300800 */
[----:B------:R-:W4:Y:S04]  /*52a0*/  LDL.LU R35, [R1+0x48] ;  /* 0x0000480001237983 */ /* 0x000f280000300800 */
[----:B------:R-:W4:Y:S04]  /*52b0*/  LDL.LU R34, [R1+0x4c] ;  /* 0x00004c0001227983 */ /* 0x000f280000300800 */
[----:B------:R-:W4:Y:S04]  /*52c0*/  LDL.LU R33, [R1+0x50] ;  /* 0x0000500001217983 */ /* 0x000f280000300800 */
[----:B-1----:R-:W4:Y:S04]  /*52d0*/  LDL.LU R32, [R1+0x54] ;  /* 0x0000540001207983 */ /* 0x002f280000300800 */
[----:B--2---:R-:W2:Y:S04]  /*52e0*/  LDL.LU R31, [R1+0x58] ;  /* 0x00005800011f7983 */ /* 0x004ea80000300800 */
[----:B---3--:R-:W3:Y:S04]  /*52f0*/  LDL.LU R30, [R1+0x5c] ;  /* 0x00005c00011e7983 */ /* 0x008ee80000300800 */
[----:B----4-:R-:W4:Y:S04]  /*5300*/  LDL.LU R29, [R1+0x60] ;  /* 0x00006000011d7983 */ /* 0x010f280000300800 */
        /* <DEDUP_REMOVED lines=21> */
[----:B------:R-:W-:-:S04]  /*5460*/  FADD R38, R122, R38 ;  /* 0x000000267a267221 */ /* 0x000fc80000000000 */
        /* <DEDUP_REMOVED lines=13> */
[----:B--2---:R-:W-:-:S03]  /*5540*/  FADD R31, R129, R31 ;  /* 0x0000001f811f7221 */ /* 0x004fc60000000000 */
[----:B------:R1:W-:Y:S01]  /*5550*/  STL [R1+0x54], R32 ;  /* 0x0000542001007387 */ /* 0x0003e20000100800 */
[----:B---3--:R-:W-:-:S03]  /*5560*/  FADD R30, R130, R30 ;  /* 0x0000001e821e7221 */ /* 0x008fc60000000000 */
[----:B------:R1:W-:Y:S01]  /*5570*/  STL [R1+0x58], R31 ;  /* 0x0000581f01007387 */ /* 0x0003e20000100800 */
[----:B----4-:R-:W-:-:S03]  /*5580*/  FADD R29, R131, R29 ;  /* 0x0000001d831d7221 */ /* 0x010fc60000000000 */
        /* <DEDUP_REMOVED lines=31> */
[----:B------:R1:W-:Y:S02]  /*5780*/  STL [R1+0xac], R6 ;  /* 0x0000ac0601007387 */ /* 0x0003e40000100800 */
.L_x_36:
[----:B-1----:R-:W1:Y:S02]  /*5790*/  LDC R0, c[0x0][0x28c] ;  /* 0x0000a300ff007b82 */ /* 0x002e640000000800 */
[----:B-1----:R-:W-:-:S13]  /*57a0*/  ISETP.GE.AND P0, PT, R0, 0x1, PT ;  /* 0x000000010000780c */ /* 0x002fda0003f06270 */
[----:B------:R-:W-:Y:S05]  /*57b0*/  @!P0 BRA `(.L_x_37) ;  /* 0x00000000005c8947 */ /* 0x000fea0003800000 */
[----:B------:R-:W-:-:S06]  /*57c0*/  UISETP.NE.AND UP0, UPT, UR57, 0x3, UPT ;  /* 0x000000033900788c */ /* 0x000fcc000bf05270 */
[----:B------:R-:W-:-:S13]  /*57d0*/  PLOP3.LUT P0, PT, PT, PT, UP0, 0x80, 0x0 ;  /* 0x000000000000781c */ /* 0x000fda0003f0f008 */
[----:B------:R-:W-:Y:S05]  /*57e0*/  @!P0 BRA `(.L_x_38) ;  /* 0x0000000000048947 */ /* 0x000fea0003800000 */
[----:B------:R-:W-:Y:S01]  /*57f0*/  BPT.TRAP 0x1 ;  /* 0x000000040000795c */ /* 0x000fe20000300000 */
.L_x_38:
[----:B------:R-:W3:Y:S04]  /*5800*/  LDL R0, [R1+0xbc] ;  /* 0x0000bc0001007983 */ /* 0x000ee80000100800 */
[----:B------:R-:W4:Y:S01]  /*5810*/  LDL R3, [R1+0xc0] ;  /* 0x0000c00001037983 */ /* 0x000f220000100800 */
[----:B------:R-:W-:Y:S01]  /*5820*/  UISETP.LT.AND UP1, UPT, UR58, 0x1, UPT ;  /* 0x000000013a00788c */ /* 0x000fe2000bf21270 */
[----:B---3--:R-:W-:-:S13]  /*5830*/  ISETP.NE.AND P0, PT, R0, RZ, PT ;  /* 0x000000ff0000720c */ /* 0x008fda0003f05270 */
[----:B------:R-:W-:-:S05]  /*5840*/  VOTEU.ANY UP0, P0 ;  /* 0x00000000003f7886 */ /* 0x000fca0000000100 */
[----:B------:R-:W-:-:S04]  /*5850*/  @UP0 USEL UR4, UR58, 0x1, UP1 ;  /* 0x000000013a040887 */ /* 0x000fc80008800000 */
[----:B------:R-:W-:-:S06]  /*5860*/  @UP0 UIADD3 UR4, UR36, UR58, -UR4 ;  /* 0x0000003a24040290 */ /* 0x000fcc000fffe804 */
[----:B------:R-:W-:-:S04]  /*5870*/  MOV R0, UR4 ;  /* 0x0000000400007c02 */ /* 0x000fc80008000f00 */
[----:B------:R-:W-:Y:S02]  /*5880*/  @P0 SHF.L.U32 R0, R0, 0x3, RZ ;  /* 0x0000000300000819 */ /* 0x000fe400000006ff */
[----:B----4-:R-:W-:Y:S02]  /*5890*/  MOV R4, R3 ;  /* 0x0000000300047202 */ /* 0x010fe40000000f00 */
[----:B------:R-:W-:Y:S02]  /*58a0*/  MOV R3, UR44 ;  /* 0x0000002c00037c02 */ /* 0x000fe40008000f00 */
[----:B------:R-:W-:Y:S01]  /*58b0*/  @P0 LOP3.LUT R0, R0, 0x38, RZ, 0xc0, !PT ;  /* 0x0000003800000812 */ /* 0x000fe200078ec0ff */
[----:B------:R-:W-:-:S03]  /*58c0*/  UISETP.GT.U32.AND UP0, UPT, UR45, 0x1, UPT ;  /* 0x000000012d00788c */ /* 0x000fc6000bf04070 */
[----:B------:R-:W-:-:S04]  /*58d0*/  @P0 IADD3 R0, R3, 0x40, R0 ;  /* 0x0000004003000810 */ /* 0x000fc80007ffe000 */
[----:B------:R-:W-:-:S04]  /*58e0*/  @P0 PRMT R0, R4, 0x654, R0 ;  /* 0x0000065404000816 */ /* 0x000fc80000000000 */
[----:B------:R1:W-:Y:S01]  /*58f0*/  @P0 SYNCS.ARRIVE.TRANS64.RED.A1T0 RZ, [R0+URZ], RZ ;  /* 0x000000ff00ff09a7 */ /* 0x0003e2000810043f */
[----:B------:R-:W-:-:S13]  /*5900*/  PLOP3.LUT P0, PT, PT, PT, UP0, 0x80, 0x0 ;  /* 0x000000000000781c */ /* 0x000fda0003f0f008 */
[----:B-1----:R-:W-:Y:S05]  /*5910*/  @P0 BRA `(.L_x_37) ;  /* 0x0000000000040947 */ /* 0x002fea0003800000 */
[----:B------:R-:W-:Y:S01]  /*5920*/  BPT.TRAP 0x1 ;  /* 0x000000040000795c */ /* 0x000fe20000300000 */
.L_x_37:
[----:B------:R-:W-:Y:S01]  /*5930*/  UIADD3 UR4, UR44, 0x100, URZ ;  /* 0x000001002c047890 */ /* 0x000fe2000fffe03f */
[----:B------:R-:W-:Y:S01]  /*5940*/  R2UR UR42, R5 ;  /* 0x00000000052a72ca */ /* 0x000fe200000e0000 */
[----:B------:R-:W-:Y:S02]  /*5950*/  USHF.L.U32 UR41, UR41, 0x8, URZ ;  /* 0x0000000829297899 */ /* 0x000fe4000800063f */
[----:B------:R-:W-:-:S06]  /*5960*/  ULOP3.LUT UP0, URZ, UR4, 0x9f, URZ, 0xc0, !UPT ;  /* 0x0000009f043f7892 */ /* 0x000fcc000f80c03f */
[----:B------:R-:W-:-:S04]  /*5970*/  PLOP3.LUT P0, PT, PT, PT, UP0, 0x80, 0x0 ;  /* 0x000000000000781c */ /* 0x000fc80003f0f008 */
[----:B------:R-:W-:-:S09]  /*5980*/  USHF.L.U32 UR42, UR42, 0x7, URZ ;  /* 0x000000072a2a7899 */ /* 0x000fd2000800063f */
[----:B------:R-:W-:Y:S05]  /*5990*/  @!P0 BRA `(.L_x_39) ;  /* 0x0000000000408947 */ /* 0x000fea0003800000 */
[----:B------:R-:W-:Y:S01]  /*59a0*/  MOV R14, 0x0 ;  /* 0x00000000000e7802 */ /* 0x000fe20000000f00 */
[----:B------:R-:W-:Y:S01]  /*59b0*/  ULDC.64 UR4, c[0x4][0x70] ;  /* 0x01001c0000047ab9 */ /* 0x000fe20000000a00 */
[----:B------:R-:W-:Y:S01]  /*59c0*/  ULDC.64 UR6, c[0x4][0x8] ;  /* 0x0100020000067ab9 */ /* 0x000fe20000000a00 */
[----:B------:R-:W-:Y:S02]  /*59d0*/  MOV R4, UR4 ;  /* 0x0000000400047c02 */ /* 0x000fe40008000f00 */
[----:B------:R-:W-:Y:S01]  /*59e0*/  MOV R5, UR5 ;  /* 0x0000000500057c02 */ /* 0x000fe20008000f00 */
[----:B------:R-:W1:Y:S01]  /*59f0*/  LDC.64 R14, c[0x4][R14] ;  /* 0x010000000e0e7b82 */ /* 0x000e620000000a00 */
[----:B------:R-:W-:Y:S01]  /*5a00*/  ULDC.64 UR4, c[0x4][0x78] ;  /* 0x01001e0000047ab9 */ /* 0x000fe20000000a00 */
[----:B------:R-:W-:Y:S02]  /*5a10*/  MOV R10, UR6 ;  /* 0x00000006000a7c02 */ /* 0x000fe40008000f00 */
[----:B------:R-:W-:-:S02]  /*5a20*/  MOV R6, UR4 ;  /* 0x0000000400067c02 */ /* 0x000fc40008000f00 */
[----:B------:R-:W-:Y:S02]  /*5a30*/  MOV R7, UR5 ;  /* 0x0000000500077c02 */ /* 0x000fe40008000f00 */
[----:B------:R-:W-:Y:S02]  /*5a40*/  MOV R11, UR7 ;  /* 0x00000007000b7c02 */ /* 0x000fe40008000f00 */
[----:B------:R-:W-:Y:S02]  /*5a50*/  MOV R8, 0x70 ;  /* 0x0000007000087802 */ /* 0x000fe40000000f00 */
[----:B------:R-:W-:Y:S02]  /*5a60*/  MOV R12, 0x1 ;  /* 0x00000001000c7802 */ /* 0x000fe40000000f00 */
[----:B------:R-:W-:-:S07]  /*5a70*/  MOV R13, RZ ;  /* 0x000000ff000d7202 */ /* 0x000fce0000000f00 */
[----:B------:R-:W-:-:S07]  /*5a80*/  LEPC R20, `(.L_x_39) ;  /* 0x000000001014794e */ /* 0x000fce0000000000 */
[----:B-12--5:R-:W-:Y:S05]  /*5a90*/  CALL.ABS.NOINC R14 ;  /* 0x000000000e007343 */ /* 0x026fea0003c00000 */
.L_x_39:
[----:B------:R-:W-:-:S04]  /*5aa0*/  UIADD3 UR4, UR44, 0x4100, URZ ;  /* 0x000041002c047890 */ /* 0x000fc8000fffe03f */
[----:B------:R-:W-:-:S06]  /*5ab0*/  ULOP3.LUT UP0, URZ, UR4, 0x9f, URZ, 0xc0, !UPT ;  /* 0x0000009f043f7892 */ /* 0x000fcc000f80c03f */
[----:B------:R-:W-:-:S13]  /*5ac0*/  PLOP3.LUT P0, PT, PT, PT, UP0, 0x80, 0x0 ;  /* 0x000000000000781c */ /* 0x000fda0003f0f008 */
        /* <DEDUP_REMOVED lines=17> */
.L_x_40:
[----:B------:R-:W1:Y:S02]  /*5be0*/  LDC.64 R4, c[0x0][0x590] ;  /* 0x00016400ff047b82 */ /* 0x000e640000000a00 */
[----:B-1----:R-:W-:-:S04]  /*5bf0*/  ISETP.NE.U32.AND P2, PT, R4, RZ, PT ;  /* 0x000000ff0400720c */ /* 0x002fc80003f45070 */
[----:B------:R-:W-:-:S13]  /*5c00*/  ISETP.NE.AND.EX P2, PT, R5, RZ, PT, P2 ;  /* 0x000000ff0500720c */ /* 0x000fda0003f45320 */
[----:B------:R-:W-:Y:S05]  /*5c10*/  @!P2 BRA `(.L_x_41) ;  /* 0x00000000003ca947 */ /* 0x000fea0003800000 */
[----:B------:R-:W-:Y:S02]  /*5c20*/  ULDC.64 UR4, c[0x0][0x588] ;  /* 0x0001620000047ab9 */ /* 0x000fe40000000a00 */
[----:B------:R-:W-:-:S04]  /*5c30*/  ISETP.NE.U32.AND P0, PT, RZ, UR4, PT ;  /* 0x00000004ff007c0c */ /* 0x000fc8000bf05070 */
[----:B------:R-:W-:-:S13]  /*5c40*/  ISETP.NE.AND.EX P0, PT, RZ, UR5, PT, P0 ;  /* 0x00000005ff007c0c */ /* 0x000fda000bf05300 */
[----:B------:R-:W-:Y:S05]  /*5c50*/  @!P0 BRA `(.L_x_42) ;  /* 0x00000000001c8947 */ /* 0x000fea0003800000 */
[----:B------:R-:W1:Y:S01]  /*5c60*/  LDC.64 R6, c[0x0][0x588] ;  /* 0x00016200ff067b82 */ /* 0x000e620000000a00 */
[----:B------:R-:W-:-:S04]  /*5c70*/  IMAD R3, R4, UR43, RZ ;  /* 0x0000002b04037c24 */ /* 0x000fc8000f8e02ff */
[----:B-1----:R-:W-:-:S05]  /*5c80*/  IMAD.WIDE R6, R3, 0x4, R6 ;  /* 0x0000000403067825 */ /* 0x002fca00078e0206 */
[----:B-----5:R1:W5:Y:S01]  /*5c90*/  LDG.E R16, desc[UR54][R6.64] ;  /* 0x0000003606107981 */ /* 0x020362000c1e1900 */
[----:B------:R-:W-:-:S05]  /*5ca0*/  MOV R0, 0x1 ;  /* 0x0000000100007802 */ /* 0x000fca0000000f00 */
[----:B------:R1:W-:Y:S01]  /*5cb0*/  STL.S16 [R1+0xcc], R0 ;  /* 0x0000cc0001007387 */ /* 0x0003e20000100600 */
[----:B------:R-:W-:Y:S05]  /*5cc0*/  BRA `(.L_x_41) ;  /* 0x0000000000107947 */ /* 0x000fea0003800000 */
.L_x_42:
[----:B------:R-:W-:Y:S01]  /*5cd0*/  MOV R0, 0x1 ;  /* 0x0000000100007802 */ /* 0x000fe20000000f00 */
[----:B------:R-:W-:Y:S02]  /*5ce0*/  ULDC UR4, c[0x0][0x580] ;  /* 0x0001600000047ab9 */ /* 0x000fe40000000800 */
[----:B-----5:R-:W-:Y:S02]  /*5cf0*/  MOV R16, UR4 ;  /* 0x0000000400107c02 */ /* 0x020fe40008000f00 */
[----:B------:R3:W-:Y:S05]  /*5d00*/  STL.S16 [R1+0xcc], R0 ;  /* 0x0000cc0001007387 */ /* 0x0007ea0000100600 */
.L_x_41:
[----:B-1----:R-:W1:Y:S02]  /*5d10*/  LDC.64 R6, c[0x0][0x5b0] ;  /* 0x00016c00ff067b82 */ /* 0x002e640000000a00 */
[----:B-1----:R-:W-:-:S04]  /*5d20*/  ISETP.NE.U32.AND P0, PT, R6, RZ, PT ;  /* 0x000000ff0600720c */ /* 0x002fc80003f05070 */
[----:B------:R-:W-:-:S13]  /*5d30*/  ISETP.NE.AND.EX P0, PT, R7, RZ, PT, P0 ;  /* 0x000000ff0700720c */ /* 0x000fda0003f05300 */
[----:B------:R-:W-:Y:S05]  /*5d40*/  @!P0 BRA `(.L_x_43) ;  /* 0x00000000002c8947 */ /* 0x000fea0003800000 */
[----:B------:R-:W-:Y:S02]  /*5d50*/  ULDC.64 UR4, c[0x0][0x5a8] ;  /* 0x00016a0000047ab9 */ /* 0x000fe40000000a00 */
[----:B------:R-:W-:-:S04]  /*5d60*/  ISETP.NE.U32.AND P0, PT, RZ, UR4, PT ;  /* 0x00000004ff007c0c */ /* 0x000fc8000bf05070 */
[----:B------:R-:W-:-:S13]  /*5d70*/  ISETP.NE.AND.EX P0, PT, RZ, UR5, PT, P0 ;  /* 0x00000005ff007c0c */ /* 0x000fda000bf05300 */
[----:B------:R-:W-:Y:S05]  /*5d80*/  @!P0 BRA `(.L_x_44) ;  /* 0x0000000000148947 */ /* 0x000fea0003800000 */
[----:B-----5:R-:W1:Y:S01]  /*5d90*/  LDC.64 R2, c[0x0][0x5a8] ;  /* 0x00016a00ff027b82 */ /* 0x020e620000000a00 */
[----:B------:R-:W-:-:S04]  /*5da0*/  IMAD R7, R6, UR43, RZ ;  /* 0x0000002b06077c24 */ /* 0x000fc8000f8e02ff */
[----:B-1----:R-:W-:-:S06]  /*5db0*/  IMAD.WIDE R2, R7, 0x4, R2 ;  /* 0x0000000407027825 */ /* 0x002fcc00078e0202 */
[----:B------:R1:W5:Y:S01]  /*5dc0*/  LDG.E R2, desc[UR54][R2.64] ;  /* 0x0000003602027981 */ /* 0x000362000c1e1900 */
[----:B------:R-:W-:Y:S05]  /*5dd0*/  BRA `(.L_x_43) ;  /* 0x0000000000087947 */ /* 0x000fea0003800000 */
.L_x_44:
[----:B------:R-:W-:Y:S02]  /*5de0*/  ULDC UR4, c[0x0][0x5a0] ;  /* 0x0001680000047ab9 */ /* 0x000fe40000000800 */
[----:B-----5:R-:W-:-:S07]  /*5df0*/  MOV R2, UR4 ;  /* 0x0000000400027c02 */ /* 0x020fce0008000f00 */
.L_x_43:
[----:B------:R-:W-:Y:S01]  /*5e00*/  ULDC.64 UR4, c[0x0][0x588] ;  /* 0x0001620000047ab9 */ /* 0x000fe20000000a00 */
[----:B------:R-:W-:Y:S01]  /*5e10*/  ISETP.NE.U32.AND P3, PT, R4, RZ, PT ;  /* 0x000000ff0400720c */ /* 0x000fe20003f65070 */
[----:B------:R-:W-:Y:S02]  /*5e20*/  UISETP.NE.U32.AND UP0, UPT, UR4, URZ, UPT ;  /* 0x0000003f0400728c */ /* 0x000fe4000bf05070 */
[----:B------:R-:W-:Y:S02]  /*5e30*/  ISETP.NE.U32.AND P4, PT, RZ, UR4, PT ;  /* 0x00000004ff007c0c */ /* 0x000fe4000bf85070 */
[----:B------:R-:W-:Y:S01]  /*5e40*/  ISETP.NE.AND.EX P3, PT, R5, RZ, PT, P3 ;  /* 0x000000ff0500720c */ /* 0x000fe20003f65330 */
[----:B------:R-:W-:Y:S02]  /*5e50*/  UISETP.NE.AND.EX UP0, UPT, UR5, URZ, UPT, UP0 ;  /* 0x0000003f0500728c */ /* 0x000fe4000bf05300 */
[----:B------:R-:W-:Y:S02]  /*5e60*/  ISETP.NE.AND.EX P4, PT, RZ, UR5, PT, P4 ;  /* 0x00000005ff007c0c */ /* 0x000fe4000bf85340 */
[----:B------:R-:W-:-:S02]  /*5e70*/  PLOP3.LUT P0, PT, PT, PT, PT, 0x8, 0x0 ;  /* 0x000000000000781c */ /* 0x000fc40003f0e170 */
[----:B------:R-:W-:-:S04]  /*5e80*/  PLOP3.LUT P1, PT, PT, PT, UP0, 0x80, 0x0 ;  /* 0x000000000000781c */ /* 0x000fc80003f2f008 */
[----:B------:R-:W-:-:S05]  /*5e90*/  PLOP3.LUT P1, PT, P1, PT, PT, 0x8, 0x0 ;  /* 0x000000000000781c */ /* 0x000fca0000f2e170 */
[----:B------:R-:W-:Y:S08]  /*5ea0*/  @P4 BRA P3, `(.L_x_45) ;  /* 0x0000000000284947 */ /* 0x000ff00001800000 */
[----:B------:R-:W-:Y:S04]  /*5eb0*/  BSSY B0, `(.L_x_45) ;  /* 0x0000009000007945 */ /* 0x000fe80003800000 */
[----:B------:R-:W-:Y:S05]  /*5ec0*/  @!P2 BRA `(.L_x_46) ;  /* 0x000000000018a947 */ /* 0x000fea0003800000 */
[----:B---3--:R-:W3:Y:S01]  /*5ed0*/  LDL R0, [R1+0xcc] ;  /* 0x0000cc0001007983 */ /* 0x008ee20000100800 */
[----:B------:R-:W-:Y:S02]  /*5ee0*/  PLOP3.LUT P0, PT, P1, PT, PT, 0x80, 0x0 ;  /* 0x000000000000781c */ /* 0x000fe40000f0f070 */
[----:B---3--:R-:W-:-:S13]  /*5ef0*/  LOP3.LUT P3, RZ, R0, 0xff, RZ, 0xc0, !PT ;  /* 0x000000ff00ff7812 */ /* 0x008fda000786c0ff */
[----:B------:R-:W-:Y:S05]  /*5f00*/  @!P3 BRA `(.L_x_47) ;  /* 0x00000000000cb947 */ /* 0x000fea0003800000 */
[----:B-----5:R-:W-:Y:S01]  /*5f10*/  FSETP.EQ.AND P0, PT, R16, RZ, PT ;  /* 0x000000ff1000720b */ /* 0x020fe20003f02000 */
[----:B------:R-:W-:-:S12]  /*5f20*/  BRA `(.L_x_47) ;  /* 0x0000000000047947 */ /* 0x000fd80003800000 */
.L_x_46:
[----:B-----5:R-:W-:-:S13]  /*5f30*/  FSETP.EQ.AND P0, PT, R16, RZ, PT ;  /* 0x000000ff1000720b */ /* 0x020fda0003f02000 */
.L_x_47:
[----:B------:R-:W-:Y:S05]  /*5f40*/  BSYNC B0 ;  /* 0x0000000000007941 */ /* 0x000fea0003800000 */
.L_x_45:
[----:B------:R-:W-:Y:S04]  /*5f50*/  BSSY B0, `(.L_x_48) ;  /* 0x0000008000007945 */ /* 0x000fe80003800000 */
[----:B------:R-:W-:Y:S05]  /*5f60*/  @!P2 BRA `(.L_x_49) ;  /* 0x000000000014a947 */ /* 0x000fea0003800000 */
[----:B---3--:R-:W3:Y:S02]  /*5f70*/  LDL R0, [R1+0xcc] ;  /* 0x0000cc0001007983 */ /* 0x008ee40000100800 */
[----:B---3--:R-:W-:-:S13]  /*5f80*/  LOP3.LUT P2, RZ, R0, 0xff, RZ, 0xc0, !PT ;  /* 0x000000ff00ff7812 */ /* 0x008fda000784c0ff */
[----:B------:R-:W-:Y:S05]  /*5f90*/  @!P2 BRA `(.L_x_50) ;  /* 0x00000000000ca947 */ /* 0x000fea0003800000 */
[----:B-----5:R-:W-:Y:S01]  /*5fa0*/  FSETP.EQ.AND P1, PT, R16, RZ, PT ;  /* 0x000000ff1000720b */ /* 0x020fe20003f22000 */
[----:B------:R-:W-:-:S12]  /*5fb0*/  BRA `(.L_x_50) ;  /* 0x0000000000047947 */ /* 0x000fd80003800000 */
.L_x_49:
[----:B-----5:R-:W-:-:S13]  /*5fc0*/  FSETP.EQ.AND P1, PT, R16, RZ, PT ;  /* 0x000000ff1000720b */ /* 0x020fda0003f22000 */
.L_x_50:
[----:B------:R-:W-:Y:S05]  /*5fd0*/  BSYNC B0 ;  /* 0x0000000000007941 */ /* 0x000fea0003800000 */
.L_x_48:
[----:B------:R-:W-:Y:S01]  /*5fe0*/  BSSY B0, `(.L_x_51) ;  /* 0x0000047000007945 */ /* 0x000fe20003800000 */
[----:B------:R-:W-:Y:S02]  /*5ff0*/  CS2R R8, SRZ ;  /* 0x0000000000087805 */ /* 0x000fe4000001ff00 */
[----:B------:R-:W-:Y:S01]  /*6000*/  CS2R R6, SRZ ;  /* 0x0000000000067805 */ /* 0x000fe2000001ff00 */
[----:B------:R-:W-:Y:S06]  /*6010*/  @P0 BRA `(.L_x_52) ;  /* 0x00000004000c0947 */ /* 0x000fec0003800000 */
[----:B---3--:R-:W-:-:S04]  /*6020*/  MOV R0, UR56 ;  /* 0x0000003800007c02 */ /* 0x008fc80008000f00 */
[----:B------:R-:W-:-:S13]  /*6030*/  ISETP.NE.AND P3, PT, R0, 0x3, PT ;  /* 0x000000030000780c */ /* 0x000fda0003f65270 */
[----:B------:R-:W-:Y:S05]  /*6040*/  @!P3 BRA `(.L_x_53) ;  /* 0x000000000004b947 */ /* 0x000fea0003800000 */
[----:B------:R-:W-:Y:S01]  /*6050*/  BPT.TRAP 0x1 ;  /* 0x000000040000795c */ /* 0x000fe20000300000 */
.L_x_53:
[----:B-1----:R-:W3:Y:S04]  /*6060*/  LDL R3, [R1+0xb4] ;  /* 0x0000b40001037983 */ /* 0x002ee80000100800 */
[----:B------:R-:W4:Y:S01]  /*6070*/  LDL R0, [R1+0xb8] ;  /* 0x0000b80001007983 */ /* 0x000f220000100800 */
[----:B------:R-:W-:Y:S01]  /*6080*/  BSSY B1, `(.L_x_54) ;  /* 0x0000006000017945 */ /* 0x000fe20003800000 */
[----:B------:R-:W-:Y:S02]  /*6090*/  CS2R R8, SRZ ;  /* 0x0000000000087805 */ /* 0x000fe4000001ff00 */
[----:B---3--:R-:W-:Y:S02]  /*60a0*/  LEA R13, R3, UR44, 0x3 ;  /* 0x0000002c030d7c11 */ /* 0x008fe4000f8e18ff */
[----:B----4-:R-:W-:-:S04]  /*60b0*/  SHF.L.U32 R0, R0, 0x1f, RZ ;  /* 0x0000001f00007819 */ /* 0x010fc800000006ff */
[----:B------:R-:W1:Y:S02]  /*60c0*/  SYNCS.PHASECHK.TRANS64.TRYWAIT P2, [R13+URZ+0x80], R0 ;  /* 0x000080000d0075a7 */ /* 0x000e64000804017f */
[----:B-1----:R-:W-:Y:S05]  /*60d0*/  @!P2 BRA `(.L_x_55) ;  /* 0x0000014000b8a947 */ /* 0x002fea0003800000 */
.L_x_626:
[----:B------:R-:W-:Y:S05]  /*60e0*/  BSYNC B1 ;  /* 0x0000000000017941 */ /* 0x000fea0003800000 */
.L_x_54:
[----:B------:R3:W5:Y:S01]  /*60f0*/  LDL R12, [R1+0xb4] ;  /* 0x0000b400010c7983 */ /* 0x0007620000100800 */
[----:B------:R-:W-:Y:S01]  /*6100*/  BSSY B1, `(.L_x_56) ;  /* 0x0000020000017945 */ /* 0x000fe20003800000 */
[----:B------:R-:W-:-:S03]  /*6110*/  CS2R R6, SRZ ;  /* 0x0000000000067805 */ /* 0x000fc6000001ff00 */
[----:B------:R-:W-:Y:S05]  /*6120*/  @P1 BRA `(.L_x_57) ;  /* 0x0000000000741947 */ /* 0x000fea0003800000 */
[----:B------:R-:W1:Y:S02]  /*6130*/  S2R R10, SR_TID.X ;  /* 0x00000000000a7919 */ /* 0x000e640000002100 */
[C---:B-1----:R-:W-:Y:S02]  /*6140*/  SHF.L.U32 R0, R10.reuse, 0x4, RZ ;  /* 0x000000040a007819 */ /* 0x042fe400000006ff */
[C---:B------:R-:W-:Y:S02]  /*6150*/  SHF.L.U32 R3, R10.reuse, 0x1, RZ ;  /* 0x000000010a037819 */ /* 0x040fe400000006ff */
[----:B------:R-:W-:Y:S02]  /*6160*/  SHF.L.U32 R5, R10, 0x3, RZ ;  /* 0x000000030a057819 */ /* 0x000fe400000006ff */
[----:B------:R-:W-:Y:S02]  /*6170*/  LOP3.LUT R0, R0, 0xe00, RZ, 0xc0, !PT ;  /* 0x00000e0000007812 */ /* 0x000fe400078ec0ff */
[----:B------:R-:W-:-:S02]  /*6180*/  LOP3.LUT R4, R5, 0x80, RZ, 0xc0, !PT ;  /* 0x0000008005047812 */ /* 0x000fc400078ec0ff */
[----:B------:R-:W-:Y:S02]  /*6190*/  LOP3.LUT R0, R0, 0x6, R3, 0xf8, !PT ;  /* 0x0000000600007812 */ /* 0x000fe400078ef803 */
[--C-:B------:R-:W-:Y:S02]  /*61a0*/  LOP3.LUT R3, R4, 0x10, R10.reuse, 0xf8, !PT ;  /* 0x0000001004037812 */ /* 0x100fe400078ef80a */
[----:B------:R-:W-:Y:S02]  /*61b0*/  LOP3.LUT R0, R0, 0x60, R5, 0xf8, !PT ;  /* 0x0000006000007812 */ /* 0x000fe400078ef805 */
[----:B------:R-:W-:Y:S02]  /*61c0*/  SHF.R.U32.HI R4, RZ, 0x4, R10 ;  /* 0x00000004ff047819 */ /* 0x000fe4000001160a */
[----:B------:R-:W-:Y:S02]  /*61d0*/  LOP3.LUT R0, R0, R3, RZ, 0xfc, !PT ;  /* 0x0000000300007212 */ /* 0x000fe400078efcff */
[----:B------:R-:W-:-:S02]  /*61e0*/  LOP3.LUT P2, RZ, R4, 0x1, RZ, 0xc0, !PT ;  /* 0x0000000104ff7812 */ /* 0x000fc4000784c0ff */
[----:B-----5:R-:W-:-:S04]  /*61f0*/  LEA R0, R12, R0, 0xc ;  /* 0x000000000c007211 */ /* 0x020fc800078e60ff */
[----:B------:R-:W-:Y:S01]  /*6200*/  IADD3 R3, R0, UR44, RZ ;  /* 0x0000002c00037c10 */ /* 0x000fe2000fffe0ff */
[----:B------:R-:W-:Y:S03]  /*6210*/  LDS.U16 R6, [R0+UR44+0x200] ;  /* 0x0002002c00067984 */ /* 0x000fe60008000400 */
[C---:B------:R-:W-:Y:S01]  /*6220*/  IADD3 R4, R3.reuse, 0x100, RZ ;  /* 0x0000010003047810 */ /* 0x040fe20007ffe0ff */
[----:B------:R-:W-:Y:S01]  /*6230*/  LDS.U16 R7, [R0+UR44+0x208] ;  /* 0x0002082c00077984 */ /* 0x000fe20008000400 */
[----:B------:R-:W-:Y:S02]  /*6240*/  IADD3 R5, R3, 0x110, RZ ;  /* 0x0000011003057810 */ /* 0x000fe40007ffe0ff */
[----:B------:R-:W-:Y:S01]  /*6250*/  @P2 IADD3 R5, R4, -0x10, RZ ;  /* 0xfffffff004052810 */ /* 0x000fe20007ffe0ff */
[----:B------:R-:W1:Y:S04]  /*6260*/  LDS.U16 R3, [R0+UR44+0x100] ;  /* 0x0001002c00037984 */ /* 0x000e680008000400 */
[----:B------:R-:W-:Y:S04]  /*6270*/  LDS.U16 R8, [R5+0x100] ;  /* 0x0001000005087984 */ /* 0x000fe80000000400 */
[----:B------:R-:W4:Y:S04]  /*6280*/  LDS.U16 R9, [R5] ;  /* 0x0000000005097984 */ /* 0x000f280000000400 */
[----:B------:R-:W2:Y:S04]  /*6290*/  LDS.U16 R4, [R0+UR44+0x108] ;  /* 0x0001082c00047984 */ /* 0x000ea80008000400 */
[----:B------:R-:W-:Y:S04]  /*62a0*/  LDS.U16 R10, [R5+0x108] ;  /* 0x00010800050a7984 */ /* 0x000fe80000000400 */
[----:B------:R-:W3:Y:S01]  /*62b0*/  LDS.U16 R11, [R5+0x8] ;  /* 0x00000800050b7984 */ /* 0x000ee20000000400 */
[----:B-1----:R-:W-:-:S02]  /*62c0*/  PRMT R6, R3, 0x5410, R6 ;  /* 0x0000541003067816 */ /* 0x002fc40000000006 */
[----:B----4-:R-:W-:Y:S02]  /*62d0*/  PRMT R8, R9, 0x5410, R8 ;  /* 0x0000541009087816 */ /* 0x010fe40000000008 */
[----:B--2---:R-:W-:Y:S02]  /*62e0*/  PRMT R7, R4, 0x5410, R7 ;  /* 0x0000541004077816 */ /* 0x004fe40000000007 */
[----:B---3--:R-:W-:-:S07]  /*62f0*/  PRMT R9, R11, 0x5410, R10 ;  /* 0x000054100b097816 */ /* 0x008fce000000000a */
.L_x_57:
[----:B------:R-:W-:Y:S05]  /*6300*/  BSYNC B1 ;  /* 0x0000000000017941 */ /* 0x000fea0003800000 */
.L_x_56:
[----:B------:R-:W-:Y:S01]  /*6310*/  @!PT LDS RZ, [RZ] ;  /* 0x00000000fffff984 */ /* 0x000fe20000000800 */
[----:B------:R-:W-:Y:S01]  /*6320*/  @!PT LDS RZ, [RZ] ;  /* 0x00000000fffff984 */ /* 0x000fe20000000800 */
[----:B------:R-:W-:Y:S01]  /*6330*/  @!PT LDS RZ, [RZ] ;  /* 0x00000000fffff984 */ /* 0x000fe20000000800 */
[----:B------:R-:W-:Y:S01]  /*6340*/  @!PT LDS RZ, [RZ] ;  /* 0x00000000fffff984 */ /* 0x000fe20000000800 */
[----:B------:R4:W-:Y:S06]  /*6350*/  MEMBAR.ALL.CTA ;  /* 0x0000000000007992 */ /* 0x0009ec0000008000 */
[----:B----4-:R-:W4:Y:S01]  /*6360*/  FENCE.VIEW.ASYNC.S ;  /* 0x00000000000073c6 */ /* 0x010f220000000000 */
[----:B------:R-:W-:Y:S05]  /*6370*/  @!P3 BRA `(.L_x_58) ;  /* 0x000000000004b947 */ /* 0x000fea0003800000 */
[----:B------:R-:W-:Y:S01]  /*6380*/  BPT.TRAP 0x1 ;  /* 0x000000040000795c */ /* 0x000fe20000300000 */
.L_x_58:
[----:B------:R-:W2:Y:S01]  /*6390*/  LDL.LU R4, [R1+0xb8] ;  /* 0x0000b80001047983 */ /* 0x000ea20000300800 */
[----:B-1----:R-:W-:Y:S01]  /*63a0*/  IADD3 R0, R13, 0xa0, RZ ;  /* 0x000000a00d007810 */ /* 0x002fe20007ffe0ff */
[----:B------:R-:W1:Y:S03]  /*63b0*/  S2R R3, SR_CgaCtaId ;  /* 0x0000000000037919 */ /* 0x000e660000008800 */
[----:B-1----:R-:W-:-:S04]  /*63c0*/  PRMT R0, R3, 0x654, R0 ;  /* 0x0000065403007816 */ /* 0x002fc80000000000 */
[----:B----4-:R1:W-:Y:S02]  /*63d0*/  SYNCS.ARRIVE.TRANS64.RED.A1T0 RZ, [R0+URZ], RZ ;  /* 0x000000ff00ff79a7 */ /* 0x0103e4000810043f */
[----:B-1---5:R-:W-:-:S04]  /*63e0*/  IADD3 R0, R12, 0x1, RZ ;  /* 0x000000010c007810 */ /* 0x022fc80007ffe0ff */
[----:B------:R-:W-:-:S04]  /*63f0*/  ISETP.NE.AND P2, PT, R0, 0x4, PT ;  /* 0x000000040000780c */ /* 0x000fc80003f45270 */
[----:B------:R-:W-:Y:S02]  /*6400*/  SEL R3, RZ, 0x1, P2 ;  /* 0x00000001ff037807 */ /* 0x000fe40001000000 */
[----:B------:R-:W-:Y:S02]  /*6410*/  SEL R0, R0, RZ, P2 ;  /* 0x000000ff00007207 */ /* 0x000fe40001000000 */
[----:B--2---:R-:W-:-:S05]  /*6420*/  LOP3.LUT R4, R4, R3, RZ, 0x3c, !PT ;  /* 0x0000000304047212 */ /* 0x004fca00078e3cff */
[----:B------:R4:W-:Y:S04]  /*6430*/  STL [R1+0xb8], R4 ;  /* 0x0000b80401007387 */ /* 0x0009e80000100800 */
[----:B------:R4:W-:Y:S02]  /*6440*/  STL [R1+0xb4], R0 ;  /* 0x0000b40001007387 */ /* 0x0009e40000100800 */
.L_x_52:
[----:B------:R-:W-:Y:S05]  /*6450*/  BSYNC B0 ;  /* 0x0000000000007941 */ /* 0x000fea0003800000 */
.L_x_51:
[----:B---34-:R-:W-:Y:S01]  /*6460*/  F2FP.F16.E4M3.UNPACK_B R0, R6 ;  /* 0x00000006ff00723e */ /* 0x018fe200020006ff */
[C---:B-----5:R-:W-:Y:S01]  /*6470*/  FMUL R227, R2.reuse, R227 ;  /* 0x000000e302e37220 */ /* 0x060fe20000400000 */
[C---:B------:R-:W-:Y:S01]  /*6480*/  FMUL R226, R2.reuse, R226 ;  /* 0x000000e202e27220 */ /* 0x040fe20000400000 */
[----:B------:R-:W-:Y:S01]  /*6490*/  F2FP.F16.E4M3.UNPACK_B R4, R7 ;  /* 0x00000007ff04723e */ /* 0x000fe200020006ff */
[C---:B------:R-:W-:Y:S01]  /*64a0*/  FMUL R224, R2.reuse, R224 ;  /* 0x000000e002e07220 */ /* 0x040fe20000400000 */
[--C-:B-1----:R-:W-:Y:S02]  /*64b0*/  HADD2.F32 R3, -RZ, R0.reuse.H0_H0 ;  /* 0x20000000ff037230 */ /* 0x102fe40000004100 */
[----:B------:R-:W-:Y:S01]  /*64c0*/  FMUL R222, R2, R222 ;  /* 0x000000de02de7220 */ /* 0x000fe20000400000 */
[----:B------:R-:W-:Y:S01]  /*64d0*/  HADD2.F32 R5, -RZ, R0.H1_H1 ;  /* 0x30000000ff057230 */ /* 0x000fe20000004100 */
[----:B------:R-:W-:Y:S01]  /*64e0*/  F2FP.F16.E4M3.UNPACK_B R0, R6.H1 ;  /* 0x00000006ff00723e */ /* 0x000fe200030006ff */
[----:B------:R-:W-:-:S02]  /*64f0*/  HADD2.F32 R11, -RZ, R4.H0_H0 ;  /* 0x20000004ff0b7230 */ /* 0x000fc40000004100 */
[C---:B------:R-:W-:Y:S01]  /*6500*/  FFMA R227, R16.reuse, R3, R227 ;  /* 0x0000000310e37223 */ /* 0x040fe200000000e3 */
[----:B------:R-:W-:Y:S02]  /*6510*/  HADD2.F32 R13, -RZ, R4.H1_H1 ;  /* 0x30000004ff0d7230 */ /* 0x000fe40000004100 */
[----:B------:R-:W-:Y:S01]  /*6520*/  FFMA R21, R16, R5, R226 ;  /* 0x0000000510157223 */ /* 0x000fe200000000e2 */
[--C-:B------:R-:W-:Y:S02]  /*6530*/  HADD2.F32 R3, -RZ, R0.reuse.H0_H0 ;  /* 0x20000000ff037230 */ /* 0x100fe40000004100 */
[C---:B------:R-:W-:Y:S01]  /*6540*/  FMUL R4, R2.reuse, R223 ;  /* 0x000000df02047220 */ /* 0x040fe20000400000 */
[----:B------:R-:W-:Y:S01]  /*6550*/  HADD2.F32 R5, -RZ, R0.H1_H1 ;  /* 0x30000000ff057230 */ /* 0x000fe20000004100 */
[----:B------:R-:W-:Y:S01]  /*6560*/  F2FP.F16.E4M3.UNPACK_B R0, R7.H1 ;  /* 0x00000007ff00723e */ /* 0x000fe200030006ff */
[----:B------:R-:W-:Y:S01]  /*6570*/  FMUL R225, R2, R225 ;  /* 0x000000e102e17220 */ /* 0x000fe20000400000 */
[C---:B------:R-:W-:Y:S01]  /*6580*/  FFMA R29, R16.reuse, R11, R4 ;  /* 0x0000000b101d7223 */ /* 0x040fe20000000004 */
[----:B------:R-:W-:Y:S01]  /*6590*/  F2FP.F16.E4M3.UNPACK_B R10, R8 ;  /* 0x00000008ff0a723e */ /* 0x000fe200020006ff */
[----:B------:R-:W-:Y:S01]  /*65a0*/  FFMA R27, R16, R5, R224 ;  /* 0x00000005101b7223 */ /* 0x000fe200000000e0 */
[----:B------:R-:W-:-:S02]  /*65b0*/  HADD2.F32 R5, -RZ, R0.H0_H0 ;  /* 0x20000000ff057230 */ /* 0x000fc40000004100 */
[C---:B------:R-:W-:Y:S01]  /*65c0*/  FFMA R31, R16.reuse, R13, R222 ;  /* 0x0000000d101f7223 */ /* 0x040fe200000000de */
[----:B------:R-:W-:Y:S01]  /*65d0*/  HADD2.F32 R11, -RZ, R0.H1_H1 ;  /* 0x30000000ff0b7230 */ /* 0x000fe20000004100 */
[----:B------:R-:W-:Y:S01]  /*65e0*/  MOV R0, 0x3bbb989d ;  /* 0x3bbb989d00007802 */ /* 0x000fe20000000f00 */
[----:B------:R-:W-:Y:S01]  /*65f0*/  FFMA R225, R16, R3, R225 ;  /* 0x0000000310e17223 */ /* 0x000fe200000000e1 */
[--C-:B------:R-:W-:Y:S02]  /*6600*/  HADD2.F32 R13, -RZ, R10.reuse.H0_H0 ;  /* 0x2000000aff0d7230 */ /* 0x100fe40000004100 */
[C---:B------:R-:W-:Y:S01]  /*6610*/  FMUL R4, R2.reuse, R219 ;  /* 0x000000db02047220 */ /* 0x040fe20000400000 */
[----:B------:R-:W-:Y:S01]  /*6620*/  MOV R3, 0x437c0000 ;  /* 0x437c000000037802 */ /* 0x000fe20000000f00 */
[----:B------:R-:W-:Y:S01]  /*6630*/  FFMA.SAT R12, -R227, R0, 0.5 ;  /* 0x3f000000e30c7423 */ /* 0x000fe20000002100 */
[----:B------:R-:W-:Y:S01]  /*6640*/  FMUL R220, R2, R220 ;  /* 0x000000dc02dc7220 */ /* 0x000fe20000400000 */
[----:B------:R-:W-:Y:S01]  /*6650*/  FFMA R35, R16, R13, R4 ;  /* 0x0000000d10237223 */ /* 0x000fe20000000004 */
[----:B------:R-:W-:Y:S01]  /*6660*/  FMUL R221, R2, R221 ;  /* 0x000000dd02dd7220 */ /* 0x000fe20000400000 */
[----:B------:R-:W-:Y:S01]  /*6670*/  FFMA.RM R4, R12, R3, 12582913 ;  /* 0x4b4000010c047423 */ /* 0x000fe20000004003 */
[----:B------:R-:W-:Y:S01]  /*6680*/  FFMA R33, R16, R11, R220 ;  /* 0x0000000b10217223 */ /* 0x000fe200000000dc */
[----:B------:R-:W-:-:S02]  /*6690*/  HADD2.F32 R11, -RZ, R10.H1_H1 ;  /* 0x3000000aff0b7230 */ /* 0x000fc40000004100 */
[-C--:B------:R-:W-:Y:S01]  /*66a0*/  FFMA.SAT R12, -R21, R0.reuse, 0.5 ;  /* 0x3f000000150c7423 */ /* 0x080fe20000002100 */
[----:B------:R-:W-:Y:S01]  /*66b0*/  FADD R10, R4, -12583039 ;  /* 0xcb40007f040a7421 */ /* 0x000fe20000000000 */
[----:B------:R-:W-:Y:S01]  /*66c0*/  FFMA.SAT R14, -R225, R0, 0.5 ;  /* 0x3f000000e10e7423 */ /* 0x000fe20000002100 */
[----:B------:R-:W-:Y:S01]  /*66d0*/  FFMA R221, R16, R5, R221 ;  /* 0x0000000510dd7223 */ /* 0x000fe200000000dd */
[----:B------:R-:W-:Y:S01]  /*66e0*/  FMUL R15, R2, R218 ;  /* 0x000000da020f7220 */ /* 0x000fe20000400000 */
[-C--:B------:R-:W-:Y:S01]  /*66f0*/  FFMA.RM R5, R12, R3.reuse, 12582913 ;  /* 0x4b4000010c057423 */ /* 0x080fe20000004003 */
[C---:B------:R-:W-:Y:S01]  /*6700*/  FFMA R12, -R227.reuse, 1.4426950216293334961, -R10 ;  /* 0x3fb8aa3be30c7823 */ /* 0x040fe2000000090a */
[----:B------:R-:W-:Y:S01]  /*6710*/  FFMA.RM R10, R14, R3, 12582913 ;  /* 0x4b4000010e0a7423 */ /* 0x000fe20000004003 */
[----:B------:R-:W-:Y:S01]  /*6720*/  F2FP.F16.E4M3.UNPACK_B R13, R8.H1 ;  /* 0x00000008ff0d723e */ /* 0x000fe200030006ff */
[----:B------:R-:W-:Y:S01]  /*6730*/  FFMA R37, R16, R11, R15 ;  /* 0x0000000b10257223 */ /* 0x000fe2000000000f */
[----:B------:R-:W-:Y:S01]  /*6740*/  FFMA R11, -R227, 1.925963033500011079e-08, R12 ;  /* 0x32a57060e30b7823 */ /* 0x000fe2000000010c */
[----:B------:R-:W-:Y:S01]  /*6750*/  FADD R12, R10, -12583039 ;  /* 0xcb40007f0a0c7421 */ /* 0x000fe20000000000 */
[----:B------:R-:W-:Y:S01]  /*6760*/  FMUL R217, R2, R217 ;  /* 0x000000d902d97220 */ /* 0x000fe20000400000 */
[----:B------:R-:W-:-:S02]  /*6770*/  HADD2.F32 R15, -RZ, R13.H0_H0 ;  /* 0x2000000dff0f7230 */ /* 0x000fc40000004100 */
[----:B------:R-:W-:Y:S01]  /*6780*/  FADD R14, R5, -12583039 ;  /* 0xcb40007f050e7421 */ /* 0x000fe20000000000 */
[----:B------:R-:W-:Y:S01]  /*6790*/  FFMA R12, -R225, 1.4426950216293334961, -R12 ;  /* 0x3fb8aa3be10c7823 */ /* 0x000fe2000000090c */
[-C--:B------:R-:W-:Y:S01]  /*67a0*/  FFMA.SAT R20, -R27, R0.reuse, 0.5 ;  /* 0x3f0000001b147423 */ /* 0x080fe20000002100 */
[----:B------:R-:W-:Y:S01]  /*67b0*/  FFMA.SAT R24, -R29, R0, 0.5 ;  /* 0x3f0000001d187423 */ /* 0x000fe20000002100 */
[----:B------:R-:W-:Y:S01]  /*67c0*/  FFMA R217, R16, R15, R217 ;  /* 0x0000000f10d97223 */ /* 0x000fe200000000d9 */
[----:B------:R-:W-:Y:S01]  /*67d0*/  FFMA R15, -R225, 1.925963033500011079e-08, R12 ;  /* 0x32a57060e10f7823 */ /* 0x000fe2000000010c */
[----:B------:R-:W-:Y:S01]  /*67e0*/  FFMA R14, -R21, 1.4426950216293334961, -R14 ;  /* 0x3fb8aa3b150e7823 */ /* 0x000fe2000000090e */
[----:B------:R-:W-:Y:S01]  /*67f0*/  FFMA.RM R12, R20, R3, 12582913 ;  /* 0x4b400001140c7423 */ /* 0x000fe20000004003 */
[----:B------:R-:W-:Y:S01]  /*6800*/  FMUL R39, R2, R216 ;  /* 0x000000d802277220 */ /* 0x000fe20000400000 */
[----:B------:R-:W-:Y:S01]  /*6810*/  FFMA.SAT R26, -R31, R0, 0.5 ;  /* 0x3f0000001f1a7423 */ /* 0x000fe20000002100 */
[----:B------:R-:W-:Y:S01]  /*6820*/  FFMA R14, -R21, 1.925963033500011079e-08, R14 ;  /* 0x32a57060150e7823 */ /* 0x000fe2000000010e */
[----:B------:R-:W-:Y:S01]  /*6830*/  FADD R20, R12, -12583039 ;  /* 0xcb40007f0c147421 */ /* 0x000fe20000000000 */
[----:B------:R-:W-:-:S02]  /*6840*/  HADD2.F32 R21, -RZ, R13.H1_H1 ;  /* 0x3000000dff157230 */ /* 0x000fc40000004100 */
[----:B------:R-:W-:Y:S01]  /*6850*/  FFMA.RM R13, R24, R3, 12582913 ;  /* 0x4b400001180d7423 */ /* 0x000fe20000004003 */
[----:B------:R-:W-:Y:S01]  /*6860*/  F2FP.F16.E4M3.UNPACK_B R25, R9 ;  /* 0x00000009ff19723e */ /* 0x000fe200020006ff */
[----:B------:R-:W-:Y:S01]  /*6870*/  FFMA R20, -R27, 1.4426950216293334961, -R20 ;  /* 0x3fb8aa3b1b147823 */ /* 0x000fe20000000914 */
[----:B------:R-:W-:Y:S01]  /*6880*/  FMUL R215, R2, R215 ;  /* 0x000000d702d77220 */ /* 0x000fe20000400000 */
[----:B------:R-:W-:Y:S01]  /*6890*/  FFMA R39, R16, R21, R39 ;  /* 0x0000001510277223 */ /* 0x000fe20000000027 */
[----:B------:R-:W-:Y:S01]  /*68a0*/  FADD R24, R13, -12583039 ;  /* 0xcb40007f0d187421 */ /* 0x000fe20000000000 */
[----:B------:R-:W-:Y:S01]  /*68b0*/  FFMA.RM R21, R26, R3, 12582913 ;  /* 0x4b4000011a157423 */ /* 0x000fe20000004003 */
[----:B------:R-:W-:Y:S01]  /*68c0*/  FFMA R20, -R27, 1.925963033500011079e-08, R20 ;  /* 0x32a570601b147823 */ /* 0x000fe20000000114 */
[--C-:B------:R-:W-:Y:S02]  /*68d0*/  HADD2.F32 R27, -RZ, R25.reuse.H0_H0 ;  /* 0x20000019ff1b7230 */ /* 0x100fe40000004100 */
[----:B------:R-:W-:Y:S01]  /*68e0*/  FFMA R24, -R29, 1.4426950216293334961, -R24 ;  /* 0x3fb8aa3b1d187823 */ /* 0x000fe20000000918 */
[----:B------:R-:W-:Y:S01]  /*68f0*/  FADD R26, R21, -12583039 ;  /* 0xcb40007f151a7421 */ /* 0x000fe20000000000 */
[-C--:B------:R-:W-:Y:S01]  /*6900*/  FFMA.SAT R32, -R33, R0.reuse, 0.5 ;  /* 0x3f00000021207423 */ /* 0x080fe20000002100 */
[----:B------:R-:W-:Y:S01]  /*6910*/  FFMA.SAT R34, -R35, R0, 0.5 ;  /* 0x3f00000023227423 */ /* 0x000fe20000002100 */
[----:B------:R-:W-:Y:S01]  /*6920*/  FFMA R215, R16, R27, R215 ;  /* 0x0000001b10d77223 */ /* 0x000fe200000000d7 */
[----:B------:R-:W-:Y:S01]  /*6930*/  FFMA R24, -R29, 1.925963033500011079e-08, R24 ;  /* 0x32a570601d187823 */ /* 0x000fe20000000118 */
[----:B------:R-:W-:Y:S01]  /*6940*/  FFMA R28, -R31, 1.4426950216293334961, -R26 ;  /* 0x3fb8aa3b1f1c7823 */ /* 0x000fe2000000091a */
[----:B------:R-:W-:-:S02]  /*6950*/  HADD2.F32 R27, -RZ, R25.H1_H1 ;  /* 0x30000019ff1b7230 */ /* 0x000fc40000004100 */
[----:B------:R-:W-:Y:S01]  /*6960*/  FMUL R29, R2, R214 ;  /* 0x000000d6021d7220 */ /* 0x000fe20000400000 */
[-C--:B------:R-:W-:Y:S01]  /*6970*/  FFMA.RM R25, R32, R3.reuse, 12582913 ;  /* 0x4b40000120197423 */ /* 0x080fe20000004003 */
[----:B------:R-:W-:Y:S01]  /*6980*/  FFMA R28, -R31, 1.925963033500011079e-08, R28 ;  /* 0x32a570601f1c7823 */ /* 0x000fe2000000011c */
[----:B------:R-:W-:Y:S01]  /*6990*/  FFMA.RM R34, R34, R3, 12582913 ;  /* 0x4b40000122227423 */ /* 0x000fe20000004003 */
[----:B------:R-:W-:Y:S01]  /*69a0*/  FFMA R31, R16, R27, R29 ;  /* 0x0000001b101f7223 */ /* 0x000fe2000000001d */
[----:B------:R-:W-:Y:S01]  /*69b0*/  FADD R32, R25, -12583039 ;  /* 0xcb40007f19207421 */ /* 0x000fe20000000000 */
[----:B------:R-:W-:Y:S01]  /*69c0*/  F2FP.F16.E4M3.UNPACK_B R27, R9.H1 ;  /* 0x00000009ff1b723e */ /* 0x000fe200030006ff */
[----:B------:R-:W-:Y:S01]  /*69d0*/  FFMA.SAT R36, -R37, R0, 0.5 ;  /* 0x3f00000025247423 */ /* 0x000fe20000002100 */
[----:B------:R1:W-:Y:S01]  /*69e0*/  MUFU.EX2 R41, R28 ;  /* 0x0000001c00297308 */ /* 0x0003e20000000800 */
[----:B------:R-:W-:Y:S01]  /*69f0*/  FFMA R32, -R33, 1.4426950216293334961, -R32 ;  /* 0x3fb8aa3b21207823 */ /* 0x000fe20000000920 */
[----:B------:R-:W-:Y:S01]  /*6a00*/  FMUL R213, R2, R213 ;  /* 0x000000d502d57220 */ /* 0x000fe20000400000 */
[----:B------:R-:W-:-:S02]  /*6a10*/  HADD2.F32 R29, -RZ, R27.H0_H0 ;  /* 0x2000001bff1d7230 */ /* 0x000fc40000004100 */
[----:B------:R-:W-:Y:S01]  /*6a20*/  FFMA.RM R36, R36, R3, 12582913 ;  /* 0x4b40000124247423 */ /* 0x000fe20000004003 */
[----:B------:R-:W-:Y:S01]  /*6a30*/  FFMA R32, -R33, 1.925963033500011079e-08, R32 ;  /* 0x32a5706021207823 */ /* 0x000fe20000000120 */
[----:B------:R-:W-:Y:S02]  /*6a40*/  HADD2.F32 R27, -RZ, R27.H1_H1 ;  /* 0x3000001bff1b7230 */ /* 0x000fe40000004100 */
[----:B------:R-:W-:Y:S01]  /*6a50*/  FMUL R33, R2, R212 ;  /* 0x000000d402217220 */ /* 0x000fe20000400000 */
[----:B------:R-:W-:Y:S01]  /*6a60*/  FFMA R29, R16, R29, R213 ;  /* 0x0000001d101d7223 */ /* 0x000fe200000000d5 */
[----:B-1----:R-:W-:Y:S01]  /*6a70*/  FADD R28, R34, -12583039 ;  /* 0xcb40007f221c7421 */ /* 0x002fe20000000000 */
[----:B------:R-:W1:Y:S01]  /*6a80*/  MUFU.EX2 R11, R11 ;  /* 0x0000000b000b7308 */ /* 0x000e620000000800 */
[-C--:B------:R-:W-:Y:S01]  /*6a90*/  FFMA.SAT R30, -R221, R0.reuse, 0.5 ;  /* 0x3f000000dd1e7423 */ /* 0x080fe20000002100 */
[-C--:B------:R-:W-:Y:S01]  /*6aa0*/  FFMA.SAT R48, -R31, R0.reuse, 0.5 ;  /* 0x3f0000001f307423 */ /* 0x080fe20000002100 */
[----:B------:R-:W-:Y:S01]  /*6ab0*/  FFMA R28, -R35, 1.4426950216293334961, -R28 ;  /* 0x3fb8aa3b231c7823 */ /* 0x000fe2000000091c */
[----:B------:R-:W-:Y:S01]  /*6ac0*/  FADD R38, R36, -12583039 ;  /* 0xcb40007f24267421 */ /* 0x000fe20000000000 */
[----:B------:R-:W-:Y:S01]  /*6ad0*/  FFMA R27, R16, R27, R33 ;  /* 0x0000001b101b7223 */ /* 0x000fe20000000021 */
[-C--:B------:R-:W-:Y:S01]  /*6ae0*/  FFMA.SAT R50, -R29, R0.reuse, 0.5 ;  /* 0x3f0000001d327423 */ /* 0x080fe20000002100 */
[----:B------:R-:W-:Y:S01]  /*6af0*/  FFMA R28, -R35, 1.925963033500011079e-08, R28 ;  /* 0x32a57060231c7823 */ /* 0x000fe2000000011c */
[-C--:B------:R-:W-:Y:S01]  /*6b00*/  FFMA.RM R26, R30, R3.reuse, 12582913 ;  /* 0x4b4000011e1a7423 */ /* 0x080fe20000004003 */
[-C--:B------:R-:W-:Y:S01]  /*6b10*/  FFMA.RM R35, R48, R3.reuse, 12582913 ;  /* 0x4b40000130237423 */ /* 0x080fe20000004003 */
[----:B------:R-:W-:Y:S01]  /*6b20*/  FFMA R38, -R37, 1.4426950216293334961, -R38 ;  /* 0x3fb8aa3b25267823 */ /* 0x000fe20000000926 */
[-C--:B------:R-:W-:Y:S01]  /*6b30*/  FFMA.SAT R40, -R217, R0.reuse, 0.5 ;  /* 0x3f000000d9287423 */ /* 0x080fe20000002100 */
[-C--:B------:R-:W-:Y:S01]  /*6b40*/  FFMA.SAT R46, -R215, R0.reuse, 0.5 ;  /* 0x3f000000d72e7423 */ /* 0x080fe20000002100 */
[-C--:B------:R-:W-:Y:S01]  /*6b50*/  FFMA.SAT R52, -R27, R0.reuse, 0.5 ;  /* 0x3f0000001b347423 */ /* 0x080fe20000002100 */
[----:B------:R-:W-:Y:S01]  /*6b60*/  FFMA.SAT R42, -R39, R0, 0.5 ;  /* 0x3f000000272a7423 */ /* 0x000fe20000002100 */
[-C--:B------:R-:W-:Y:S01]  /*6b70*/  FFMA.RM R50, R50, R3.reuse, 12582913 ;  /* 0x4b40000132327423 */ /* 0x080fe20000004003 */
[----:B------:R-:W-:Y:S01]  /*6b80*/  FADD R30, R26, -12583039 ;  /* 0xcb40007f1a1e7421 */ /* 0x000fe20000000000 */
[----:B------:R-:W-:Y:S01]  /*6b90*/  FADD R0, R35, -12583039 ;  /* 0xcb40007f23007421 */ /* 0x000fe20000000000 */
[----:B------:R-:W-:Y:S01]  /*6ba0*/  FFMA R38, -R37, 1.925963033500011079e-08, R38 ;  /* 0x32a5706025267823 */ /* 0x000fe20000000126 */
[----:B------:R-:W3:Y:S01]  /*6bb0*/  MUFU.EX2 R14, R14 ;  /* 0x0000000e000e7308 */ /* 0x000ee20000000800 */
[-C--:B------:R-:W-:Y:S01]  /*6bc0*/  FFMA.RM R40, R40, R3.reuse, 12582913 ;  /* 0x4b40000128287423 */ /* 0x080fe20000004003 */
[-C--:B------:R-:W-:Y:S01]  /*6bd0*/  FFMA.RM R46, R46, R3.reuse, 12582913 ;  /* 0x4b4000012e2e7423 */ /* 0x080fe20000004003 */
[-C--:B------:R-:W-:Y:S01]  /*6be0*/  FFMA.RM R37, R52, R3.reuse, 12582913 ;  /* 0x4b40000134257423 */ /* 0x080fe20000004003 */
[----:B------:R-:W-:Y:S01]  /*6bf0*/  FADD R52, R50, -12583039 ;  /* 0xcb40007f32347421 */ /* 0x000fe20000000000 */
[----:B------:R-:W-:Y:S01]  /*6c00*/  FFMA R30, -R221, 1.4426950216293334961, -R30 ;  /* 0x3fb8aa3bdd1e7823 */ /* 0x000fe2000000091e */
[----:B------:R-:W-:Y:S01]  /*6c10*/  FFMA.RM R42, R42, R3, 12582913 ;  /* 0x4b4000012a2a7423 */ /* 0x000fe20000004003 */
[----:B------:R-:W-:Y:S01]  /*6c20*/  FFMA R0, -R31, 1.4426950216293334961, -R0 ;  /* 0x3fb8aa3b1f007823 */ /* 0x000fe20000000900 */
[----:B------:R-:W4:Y:S01]  /*6c30*/  MUFU.EX2 R20, R20 ;  /* 0x0000001400147308 */ /* 0x000f220000000800 */
[----:B------:R-:W-:Y:S01]  /*6c40*/  SHF.L.U32 R4, R4, 0x17, RZ ;  /* 0x0000001704047819 */ /* 0x000fe200000006ff */
[----:B------:R-:W-:Y:S01]  /*6c50*/  FADD R48, R46, -12583039 ;  /* 0xcb40007f2e307421 */ /* 0x000fe20000000000 */
[----:B------:R-:W-:Y:S01]  /*6c60*/  FFMA R52, -R29, 1.4426950216293334961, -R52 ;  /* 0x3fb8aa3b1d347823 */ /* 0x000fe20000000934 */
[----:B------:R-:W-:Y:S01]  /*6c70*/  FFMA R30, -R221, 1.925963033500011079e-08, R30 ;  /* 0x32a57060dd1e7823 */ /* 0x000fe2000000011e */
[----:B------:R-:W-:Y:S01]  /*6c80*/  FADD R44, R42, -12583039 ;  /* 0xcb40007f2a2c7421 */ /* 0x000fe20000000000 */
[----:B------:R-:W-:Y:S01]  /*6c90*/  FADD R54, R37, -12583039 ;  /* 0xcb40007f25367421 */ /* 0x000fe20000000000 */
[----:B------:R-:W-:Y:S01]  /*6ca0*/  FFMA R0, -R31, 1.925963033500011079e-08, R0 ;  /* 0x32a570601f007823 */ /* 0x000fe20000000100 */
[----:B------:R2:W-:Y:S01]  /*6cb0*/  MUFU.EX2 R43, R32 ;  /* 0x00000020002b7308 */ /* 0x0005e20000000800 */
[----:B-1----:R-:W-:Y:S01]  /*6cc0*/  FFMA R4, R4, R11, 1 ;  /* 0x3f80000004047423 */ /* 0x002fe2000000000b */
[----:B------:R-:W-:Y:S01]  /*6cd0*/  FFMA R48, -R215, 1.4426950216293334961, -R48 ;  /* 0x3fb8aa3bd7307823 */ /* 0x000fe20000000930 */
[----:B------:R-:W-:Y:S01]  /*6ce0*/  FFMA R52, -R29, 1.925963033500011079e-08, R52 ;  /* 0x32a570601d347823 */ /* 0x000fe20000000134 */
[----:B------:R-:W-:Y:S01]  /*6cf0*/  FFMA R44, -R39, 1.4426950216293334961, -R44 ;  /* 0x3fb8aa3b272c7823 */ /* 0x000fe2000000092c */
[----:B------:R-:W-:Y:S01]  /*6d00*/  FFMA R54, -R27, 1.4426950216293334961, -R54 ;  /* 0x3fb8aa3b1b367823 */ /* 0x000fe20000000936 */
[----:B------:R-:W-:Y:S01]  /*6d10*/  FFMA R48, -R215, 1.925963033500011079e-08, R48 ;  /* 0x32a57060d7307823 */ /* 0x000fe20000000130 */
[----:B------:R-:W-:Y:S01]  /*6d20*/  SHF.L.U32 R5, R5, 0x17, RZ ;  /* 0x0000001705057819 */ /* 0x000fe200000006ff */
[----:B------:R-:W1:Y:S01]  /*6d30*/  MUFU.EX2 R24, R24 ;  /* 0x0000001800187308 */ /* 0x000e620000000800 */
[----:B--2---:R-:W-:Y:S01]  /*6d40*/  FADD R32, R40, -12583039 ;  /* 0xcb40007f28207421 */ /* 0x004fe20000000000 */
[----:B------:R-:W-:Y:S01]  /*6d50*/  SHF.L.U32 R3, R12, 0x17, RZ ;  /* 0x000000170c037819 */ /* 0x000fe200000006ff */
[----:B------:R-:W-:Y:S01]  /*6d60*/  FFMA R44, -R39, 1.925963033500011079e-08, R44 ;  /* 0x32a57060272c7823 */ /* 0x000fe2000000012c */
[----:B------:R-:W-:Y:S01]  /*6d70*/  FFMA R54, -R27, 1.925963033500011079e-08, R54 ;  /* 0x32a570601b367823 */ /* 0x000fe20000000136 */
[----:B------:R-:W-:Y:S01]  /*6d80*/  FFMA R32, -R217, 1.4426950216293334961, -R32 ;  /* 0x3fb8aa3bd9207823 */ /* 0x000fe20000000920 */
[----:B---3--:R-:W-:Y:S01]  /*6d90*/  FFMA R14, R5, R14, 1 ;  /* 0x3f800000050e7423 */ /* 0x008fe2000000000e */
[----:B------:R-:W-:Y:S01]  /*6da0*/  SHF.L.U32 R13, R13, 0x17, RZ ;  /* 0x000000170d0d7819 */ /* 0x000fe200000006ff */
[----:B------:R2:W-:Y:S01]  /*6db0*/  MUFU.EX2 R29, R0 ;  /* 0x00000000001d7308 */ /* 0x0005e20000000800 */
[----:B------:R-:W-:Y:S01]  /*6dc0*/  FFMA R32, -R217, 1.925963033500011079e-08, R32 ;  /* 0x32a57060d9207823 */ /* 0x000fe20000000120 */
[----:B----4-:R-:W-:Y:S01]  /*6dd0*/  FFMA R20, R3, R20, 1 ;  /* 0x3f80000003147423 */ /* 0x010fe20000000014 */
[----:B------:R-:W-:Y:S01]  /*6de0*/  SHF.L.U32 R10, R10, 0x17, RZ ;  /* 0x000000170a0a7819 */ /* 0x000fe200000006ff */
[----:B------:R-:W-:Y:S01]  /*6df0*/  BSSY B1, `(.L_x_59) ;  /* 0x000002f000017945 */ /* 0x000fe20003800000 */
[----:B------:R-:W-:-:S02]  /*6e00*/  SHF.L.U32 R11, R26, 0x17, RZ ;  /* 0x000000171a0b7819 */ /* 0x000fc400000006ff */
[----:B------:R-:W-:Y:S01]  /*6e10*/  SHF.L.U32 R12, R25, 0x17, RZ ;  /* 0x00000017190c7819 */ /* 0x000fe200000006ff */
[----:B------:R-:W3:Y:S01]  /*6e20*/  MUFU.EX2 R15, R15 ;  /* 0x0000000f000f7308 */ /* 0x000ee20000000800 */
[----:B--2---:R-:W-:Y:S02]  /*6e30*/  VIADD R0, R4, 0x1800000 ;  /* 0x0180000004007836 */ /* 0x004fe40000000000 */
[----:B-1----:R-:W-:Y:S01]  /*6e40*/  FFMA R24, R13, R24, 1 ;  /* 0x3f8000000d187423 */ /* 0x002fe20000000018 */
[----:B------:R-:W-:Y:S01]  /*6e50*/  SHF.L.U32 R13, R34, 0x17, RZ ;  /* 0x00000017220d7819 */ /* 0x000fe200000006ff */
[----:B------:R-:W-:Y:S01]  /*6e60*/  FFMA R12, R12, R43, 1 ;  /* 0x3f8000000c0c7423 */ /* 0x000fe2000000002b */
[----:B------:R-:W-:Y:S02]  /*6e70*/  SHF.L.U32 R25, R40, 0x17, RZ ;  /* 0x0000001728197819 */ /* 0x000fe400000006ff */
[----:B------:R-:W-:Y:S01]  /*6e80*/  LOP3.LUT R0, R0, 0x7f800000, RZ, 0xc0, !PT ;  /* 0x7f80000000007812 */ /* 0x000fe200078ec0ff */
[----:B------:R-:W1:Y:S01]  /*6e90*/  MUFU.EX2 R28, R28 ;  /* 0x0000001c001c7308 */ /* 0x000e620000000800 */
[----:B------:R-:W-:-:S02]  /*6ea0*/  SHF.L.U32 R26, R42, 0x17, RZ ;  /* 0x000000172a1a7819 */ /* 0x000fc400000006ff */
[----:B------:R-:W-:Y:S02]  /*6eb0*/  ISETP.GT.U32.AND P2, PT, R0, 0x1ffffff, PT ;  /* 0x01ffffff0000780c */ /* 0x000fe40003f44070 */
[----:B------:R-:W-:Y:S02]  /*6ec0*/  SHF.L.U32 R27, R46, 0x17, RZ ;  /* 0x000000172e1b7819 */ /* 0x000fe400000006ff */
[----:B------:R-:W-:Y:S01]  /*6ed0*/  SHF.L.U32 R50, R50, 0x17, RZ ;  /* 0x0000001732327819 */ /* 0x000fe200000006ff */
[----:B------:R-:W2:Y:S01]  /*6ee0*/  MUFU.EX2 R30, R30 ;  /* 0x0000001e001e7308 */ /* 0x000ea20000000800 */
[----:B---3--:R-:W-:Y:S01]  /*6ef0*/  FFMA R15, R10, R15, 1 ;  /* 0x3f8000000a0f7423 */ /* 0x008fe2000000000f */
[----:B------:R-:W-:Y:S02]  /*6f00*/  SHF.L.U32 R10, R21, 0x17, RZ ;  /* 0x00000017150a7819 */ /* 0x000fe400000006ff */
[----:B------:R-:W-:-:S03]  /*6f10*/  SHF.L.U32 R21, R36, 0x17, RZ ;  /* 0x0000001724157819 */ /* 0x000fc600000006ff */
[----:B------:R-:W-:Y:S01]  /*6f20*/  FFMA R10, R10, R41, 1 ;  /* 0x3f8000000a0a7423 */ /* 0x000fe20000000029 */
[----:B------:R-:W3:Y:S01]  /*6f30*/  MUFU.EX2 R38, R38 ;  /* 0x0000002600267308 */ /* 0x000ee20000000800 */
[----:B-1----:R-:W-:Y:S01]  /*6f40*/  FFMA R13, R13, R28, 1 ;  /* 0x3f8000000d0d7423 */ /* 0x002fe2000000001c */
[----:B------:R-:W-:-:S05]  /*6f50*/  SHF.L.U32 R28, R35, 0x17, RZ ;  /* 0x00000017231c7819 */ /* 0x000fca00000006ff */
[----:B------:R-:W-:Y:S01]  /*6f60*/  FFMA R28, R28, R29, 1 ;  /* 0x3f8000001c1c7423 */ /* 0x000fe2000000001d */
[----:B------:R-:W1:Y:S01]  /*6f70*/  MUFU.EX2 R32, R32 ;  /* 0x0000002000207308 */ /* 0x000e620000000800 */
[----:B--2---:R-:W-:Y:S01]  /*6f80*/  FFMA R11, R11, R30, 1 ;  /* 0x3f8000000b0b7423 */ /* 0x004fe2000000001e */
[----:B------:R-:W-:-:S06]  /*6f90*/  SHF.L.U32 R30, R37, 0x17, RZ ;  /* 0x00000017251e7819 */ /* 0x000fcc00000006ff */
[----:B------:R-:W2:Y:S01]  /*6fa0*/  MUFU.EX2 R33, R44 ;  /* 0x0000002c00217308 */ /* 0x000ea20000000800 */
[----:B---3--:R-:W-:-:S07]  /*6fb0*/  FFMA R21, R21, R38, 1 ;  /* 0x3f80000015157423 */ /* 0x008fce0000000026 */
[----:B------:R-:W3:Y:S01]  /*6fc0*/  MUFU.EX2 R48, R48 ;  /* 0x0000003000307308 */ /* 0x000ee20000000800 */
[----:B-1----:R-:W-:-:S07]  /*6fd0*/  FFMA R25, R25, R32, 1 ;  /* 0x3f80000019197423 */ /* 0x002fce0000000020 */
[----:B------:R-:W1:Y:S01]  /*6fe0*/  MUFU.EX2 R3, R52 ;  /* 0x0000003400037308 */ /* 0x000e620000000800 */
[----:B--2---:R-:W-:-:S07]  /*6ff0*/  FFMA R26, R26, R33, 1 ;  /* 0x3f8000001a1a7423 */ /* 0x004fce0000000021 */
[----:B------:R-:W2:Y:S01]  /*7000*/  MUFU.EX2 R5, R54 ;  /* 0x0000003600057308 */ /* 0x000ea20000000800 */
[----:B---3--:R-:W-:Y:S01]  /*7010*/  FFMA R27, R27, R48, 1 ;  /* 0x3f8000001b1b7423 */ /* 0x008fe20000000030 */
[----:B-1----:R-:W-:Y:S01]  /*7020*/  FFMA R29, R50, R3, 1 ;  /* 0x3f800000321d7423 */ /* 0x002fe20000000003 */
[----:B--2---:R-:W-:Y:S01]  /*7030*/  FFMA R30, R30, R5, 1 ;  /* 0x3f8000001e1e7423 */ /* 0x004fe20000000005 */
[----:B------:R-:W-:Y:S06]  /*7040*/  @P2 BRA `(.L_x_60) ;  /* 0x0000000000142947 */ /* 0x000fec0003800000 */
[----:B------:R-:W-:Y:S02]  /*7050*/  MOV R0, R4 ;  /* 0x0000000400007202 */ /* 0x000fe40000000f00 */
[----:B------:R-:W-:-:S07]  /*7060*/  MOV R4, 0x7080 ;  /* 0x0000708000047802 */ /* 0x000fce0000000f00 */
[----:B------:R-:W-:Y:S05]  /*7070*/  CALL.REL.NOINC `($__internal_0_$__cuda_sm20_rcp_rn_f32_slowpath) ;  /* 0x0000013c00647944 */ /* 0x000fea0003c00000 */
[----:B------:R-:W-:Y:S01]  /*7080*/  MOV R31, R0 ;  /* 0x00000000001f7202 */ /* 0x000fe20000000f00 */
[----:B------:R-:W-:Y:S06]  /*7090*/  BRA `(.L_x_61) ;  /* 0x0000000000107947 */ /* 0x000fec0003800000 */
.L_x_60:
[----:B------:R-:W1:Y:S02]  /*70a0*/  MUFU.RCP R31, R4 ;  /* 0x00000004001f7308 */ /* 0x000e640000001000 */
[----:B-1----:R-:W-:-:S04]  /*70b0*/  FFMA R0, R4, R31, -1 ;  /* 0xbf80000004007423 */ /* 0x002fc8000000001f */
[----:B------:R-:W-:-:S04]  /*70c0*/  FADD.FTZ R0, -R0, -RZ ;  /* 0x800000ff00007221 */ /* 0x000fc80000010100 */
[----:B------:R-:W-:-:S07]  /*70d0*/  FFMA R31, R31, R0, R31 ;  /* 0x000000001f1f7223 */ /* 0x000fce000000001f */
.L_x_61:
[----:B------:R-:W-:Y:S05]  /*70e0*/  BSYNC B1 ;  /* 0x0000000000017941 */ /* 0x000fea0003800000 */
.L_x_59:
[----:B------:R-:W-:Y:S01]  /*70f0*/  IADD3 R0, R14, 0x1800000, RZ ;  /* 0x018000000e007810 */ /* 0x000fe20007ffe0ff */
[----:B------:R-:W-:Y:S03]  /*7100*/  BSSY B1, `(.L_x_62) ;  /* 0x000000d000017945 */ /* 0x000fe60003800000 */
[----:B------:R-:W-:-:S04]  /*7110*/  LOP3.LUT R0, R0, 0x7f800000, RZ, 0xc0, !PT ;  /* 0x7f80000000007812 */ /* 0x000fc800078ec0ff */
[----:B------:R-:W-:-:S13]  /*7120*/  ISETP.GT.U32.AND P2, PT, R0, 0x1ffffff, PT ;  /* 0x01ffffff0000780c */ /* 0x000fda0003f44070 */
[----:B------:R-:W-:Y:S05]  /*7130*/  @P2 BRA `(.L_x_63) ;  /* 0x0000000000142947 */ /* 0x000fea0003800000 */
[----:B------:R-:W-:Y:S02]  /*7140*/  MOV R0, R14 ;  /* 0x0000000e00007202 */ /* 0x000fe40000000f00 */
[----:B------:R-:W-:-:S07]  /*7150*/  MOV R4, 0x7170 ;  /* 0x0000717000047802 */ /* 0x000fce0000000f00 */
[----:B------:R-:W-:Y:S05]  /*7160*/  CALL.REL.NOINC `($__internal_0_$__cuda_sm20_rcp_rn_f32_slowpath) ;  /* 0x0000013c00287944 */ /* 0x000fea0003c00000 */
[----:B------:R-:W-:Y:S01]  /*7170*/  MOV R32, R0 ;  /* 0x0000000000207202 */ /* 0x000fe20000000f00 */
[----:B------:R-:W-:Y:S06]  /*7180*/  BRA `(.L_x_64) ;  /* 0x0000000000107947 */ /* 0x000fec0003800000 */
.L_x_63:
[----:B------:R-:W1:Y:S02]  /*7190*/  MUFU.RCP R3, R14 ;  /* 0x0000000e00037308 */ /* 0x000e640000001000 */
[----:B-1----:R-:W-:-:S04]  /*71a0*/  FFMA R0, R14, R3, -1 ;  /* 0xbf8000000e007423 */ /* 0x002fc80000000003 */
[----:B------:R-:W-:-:S04]  /*71b0*/  FADD.FTZ R0, -R0, -RZ ;  /* 0x800000ff00007221 */ /* 0x000fc80000010100 */
[----:B------:R-:W-:-:S07]  /*71c0*/  FFMA R32, R3, R0, R3 ;  /* 0x0000000003207223 */ /* 0x000fce0000000003 */
.L_x_64:
[----:B------:R-:W-:Y:S05]  /*71d0*/  BSYNC B1 ;  /* 0x0000000000017941 */ /* 0x000fea0003800000 */
.L_x_62:
        /* <DEDUP_REMOVED lines=10> */
.L_x_66:
[----:B------:R-:W1:Y:S02]  /*7280*/  MUFU.RCP R14, R15 ;  /* 0x0000000f000e7308 */ /* 0x000e640000001000 */
[----:B-1----:R-:W-:-:S04]  /*7290*/  FFMA R0, R15, R14, -1 ;  /* 0xbf8000000f007423 */ /* 0x002fc8000000000e */
[----:B------:R-:W-:-:S04]  /*72a0*/  FADD.FTZ R3, -R0, -RZ ;  /* 0x800000ff00037221 */ /* 0x000fc80000010100 */
[----:B------:R-:W-:-:S07]  /*72b0*/  FFMA R14, R14, R3, R14 ;  /* 0x000000030e0e7223 */ /* 0x000fce000000000e */
.L_x_67:
[----:B------:R-:W-:Y:S05]  /*72c0*/  BSYNC B1 ;  /* 0x0000000000017941 */ /* 0x000fea0003800000 */
.L_x_65:
        /* <DEDUP_REMOVED lines=10> */
.L_x_69:
[----:B------:R-:W1:Y:S02]  /*7370*/  MUFU.RCP R15, R20 ;  /* 0x00000014000f7308 */ /* 0x000e640000001000 */
[----:B-1----:R-:W-:-:S04]  /*7380*/  FFMA R0, R20, R15, -1 ;  /* 0xbf80000014007423 */ /* 0x002fc8000000000f */
[----:B------:R-:W-:-:S04]  /*7390*/  FADD.FTZ R0, -R0, -RZ ;  /* 0x800000ff00007221 */ /* 0x000fc80000010100 */
[----:B------:R-:W-:-:S07]  /*73a0*/  FFMA R15, R15, R0, R15 ;  /* 0x000000000f0f7223 */ /* 0x000fce000000000f */
.L_x_70:
[----:B------:R-:W-:Y:S05]  /*73b0*/  BSYNC B1 ;  /* 0x0000000000017941 */ /* 0x000fea0003800000 */
.L_x_68:
        /* <DEDUP_REMOVED lines=10> */
.L_x_72:
[----:B------:R-:W1:Y:S02]  /*7460*/  MUFU.RCP R3, R24 ;  /* 0x0000001800037308 */ /* 0x000e640000001000 */
[----:B-1----:R-:W-:-:S04]  /*7470*/  FFMA R0, R24, R3, -1 ;  /* 0xbf80000018007423 */ /* 0x002fc80000000003 */
[----:B------:R-:W-:-:S04]  /*7480*/  FADD.FTZ R0, -R0, -RZ ;  /* 0x800000ff00007221 */ /* 0x000fc80000010100 */
[----:B------:R-:W-:-:S07]  /*7490*/  FFMA R20, R3, R0, R3 ;  /* 0x0000000003147223 */ /* 0x000fce0000000003 */
.L_x_73:
[----:B------:R-:W-:Y:S05]  /*74a0*/  BSYNC B1 ;  /* 0x0000000000017941 */ /* 0x000fea0003800000 */
.L_x_71:
        /* <DEDUP_REMOVED lines=10> */
.L_x_75:
[----:B------:R-:W1:Y:S02]  /*7550*/  MUFU.RCP R33, R10 ;  /* 0x0000000a00217308 */ /* 0x000e640000001000 */
[----:B-1----:R-:W-:-:S04]  /*7560*/  FFMA R0, R10, R33, -1 ;  /* 0xbf8000000a007423 */ /* 0x002fc80000000021 */
[----:B------:R-:W-:-:S04]  /*7570*/  FADD.FTZ R0, -R0, -RZ ;  /* 0x800000ff00007221 */ /* 0x000fc80000010100 */
[----:B------:R-:W-:-:S07]  /*7580*/  FFMA R33, R33, R0, R33 ;  /* 0x0000000021217223 */ /* 0x000fce0000000021 */
.L_x_76:
[----:B------:R-:W-:Y:S05]  /*7590*/  BSYNC B1 ;  /* 0x0000000000017941 */ /* 0x000fea0003800000 */
.L_x_74:
        /* <DEDUP_REMOVED lines=10> */
.L_x_78:
[----:B------:R-:W1:Y:S02]  /*7640*/  MUFU.RCP R10, R11 ;  /* 0x0000000b000a7308 */ /* 0x000e640000001000 */
[----:B-1----:R-:W-:-:S04]  /*7650*/  FFMA R0, R11, R10, -1 ;  /* 0xbf8000000b007423 */ /* 0x002fc8000000000a */
[----:B------:R-:W-:-:S04]  /*7660*/  FADD.FTZ R3, -R0, -RZ ;  /* 0x800000ff00037221 */ /* 0x000fc80000010100 */
[----:B------:R-:W-:-:S07]  /*7670*/  FFMA R10, R10, R3, R10 ;  /* 0x000000030a0a7223 */ /* 0x000fce000000000a */
.L_x_79:
[----:B------:R-:W-:Y:S05]  /*7680*/  BSYNC B1 ;  /* 0x0000000000017941 */ /* 0x000fea0003800000 */
.L_x_77:
        /* <DEDUP_REMOVED lines=10> */
.L_x_81:
[----:B------:R-:W1:Y:S02]  /*7730*/  MUFU.RCP R11, R12 ;  /* 0x0000000c000b7308 */ /* 0x000e640000001000 */
[----:B-1----:R-:W-:-:S04]  /*7740*/  FFMA R0, R12, R11, -1 ;  /* 0xbf8000000c007423 */ /* 0x002fc8000000000b */
[----:B------:R-:W-:-:S04]  /*7750*/  FADD.FTZ R0, -R0, -RZ ;  /* 0x800000ff00007221 */ /* 0x000fc80000010100 */
[----:B------:R-:W-:-:S07]  /*7760*/  FFMA R11, R11, R0, R11 ;  /* 0x000000000b0b7223 */ /* 0x000fce000000000b */
.L_x_82:
[----:B------:R-:W-:Y:S05]  /*7770*/  BSYNC B1 ;  /* 0x0000000000017941 */ /* 0x000fea0003800000 */
.L_x_80:
        /* <DEDUP_REMOVED lines=10> */
.L_x_84:
[----:B------:R-:W1:Y:S02]  /*7820*/  MUFU.RCP R12, R13 ;  /* 0x0000000d000c7308 */ /* 0x000e640000001000 */
[----:B-1----:R-:W-:-:S04]  /*7830*/  FFMA R0, R13, R12, -1 ;  /* 0xbf8000000d007423 */ /* 0x002fc8000000000c */
[----:B------:R-:W-:-:S04]  /*7840*/  FADD.FTZ R3, -R0, -RZ ;  /* 0x800000ff00037221 */ /* 0x000fc80000010100 */
[----:B------:R-:W-:-:S07]  /*7850*/  FFMA R12, R12, R3, R12 ;  /* 0x000000030c0c7223 */ /* 0x000fce000000000c */
.L_x_85:
[----:B------:R-:W-:Y:S05]  /*7860*/  BSYNC B1 ;  /* 0x0000000000017941 */ /* 0x000fea0003800000 */
.L_x_83:
        /* <DEDUP_REMOVED lines=10> */
.L_x_87:
[----:B------:R-:W1:Y:S02]  /*7910*/  MUFU.RCP R0, R21 ;  /* 0x0000001500007308 */ /* 0x000e640000001000 */
[----:B-1----:R-:W-:-:S04]  /*7920*/  FFMA R3, R21, R0, -1 ;  /* 0xbf80000015037423 */ /* 0x002fc80000000000 */
[----:B------:R-:W-:-:S04]  /*7930*/  FADD.FTZ R3, -R3, -RZ ;  /* 0x800000ff03037221 */ /* 0x000fc80000010100 */
[----:B------:R-:W-:-:S07]  /*7940*/  FFMA R13, R0, R3, R0 ;  /* 0x00000003000d7223 */ /* 0x000fce0000000000 */
.L_x_88:
[----:B------:R-:W-:Y:S05]  /*7950*/  BSYNC B1 ;  /* 0x0000000000017941 */ /* 0x000fea0003800000 */
.L_x_86:
        /* <DEDUP_REMOVED lines=10> */
.L_x_90:
[----:B------:R-:W1:Y:S02]  /*7a00*/  MUFU.RCP R0, R25 ;  /* 0x0000001900007308 */ /* 0x000e640000001000 */
[----:B-1----:R-:W-:-:S04]  /*7a10*/  FFMA R3, R25, R0, -1 ;  /* 0xbf80000019037423 */ /* 0x002fc80000000000 */
[----:B------:R-:W-:-:S04]  /*7a20*/  FADD.FTZ R3, -R3, -RZ ;  /* 0x800000ff03037221 */ /* 0x000fc80000010100 */
[----:B------:R-:W-:-:S07]  /*7a30*/  FFMA R21, R0, R3, R0 ;  /* 0x0000000300157223 */ /* 0x000fce0000000000 */
.L_x_91:
[----:B------:R-:W-:Y:S05]  /*7a40*/  BSYNC B1 ;  /* 0x0000000000017941 */ /* 0x000fea0003800000 */
.L_x_89:
        /* <DEDUP_REMOVED lines=10> */
.L_x_93:
[----:B------:R-:W1:Y:S02]  /*7af0*/  MUFU.RCP R3, R26 ;  /* 0x0000001a00037308 */ /* 0x000e640000001000 */
[----:B-1----:R-:W-:-:S04]  /*7b00*/  FFMA R0, R26, R3, -1 ;  /* 0xbf8000001a007423 */ /* 0x002fc80000000003 */
[----:B------:R-:W-:-:S04]  /*7b10*/  FADD.FTZ R0, -R0, -RZ ;  /* 0x800000ff00007221 */ /* 0x000fc80000010100 */
[----:B------:R-:W-:-:S07]  /*7b20*/  FFMA R24, R3, R0, R3 ;  /* 0x0000000003187223 */ /* 0x000fce0000000003 */
.L_x_94:
[----:B------:R-:W-:Y:S05]  /*7b30*/  BSYNC B1 ;  /* 0x0000000000017941 */ /* 0x000fea0003800000 */
.L_x_92:
        /* <DEDUP_REMOVED lines=10> */
.L_x_96:
[----:B------:R-:W1:Y:S02]  /*7be0*/  MUFU.RCP R0, R27 ;  /* 0x0000001b00007308 */ /* 0x000e640000001000 */
[----:B-1----:R-:W-:-:S04]  /*7bf0*/  FFMA R3, R27, R0, -1 ;  /* 0xbf8000001b037423 */ /* 0x002fc80000000000 */
[----:B------:R-:W-:-:S04]  /*7c00*/  FADD.FTZ R3, -R3, -RZ ;  /* 0x800000ff03037221 */ /* 0x000fc80000010100 */
[----:B------:R-:W-:-:S07]  /*7c10*/  FFMA R25, R0, R3, R0 ;  /* 0x0000000300197223 */ /* 0x000fce0000000000 */
.L_x_97:
[----:B------:R-:W-:Y:S05]  /*7c20*/  BSYNC B1 ;  /* 0x0000000000017941 */ /* 0x000fea0003800000 */
.L_x_95:
        /* <DEDUP_REMOVED lines=10> */
.L_x_99:
[----:B------:R-:W1:Y:S02]  /*7cd0*/  MUFU.RCP R3, R28 ;  /* 0x0000001c00037308 */ /* 0x000e640000001000 */
[----:B-1----:R-:W-:-:S04]  /*7ce0*/  FFMA R0, R28, R3, -1 ;  /* 0xbf8000001c007423 */ /* 0x002fc80000000003 */
[----:B------:R-:W-:-:S04]  /*7cf0*/  FADD.FTZ R0, -R0, -RZ ;  /* 0x800000ff00007221 */ /* 0x000fc80000010100 */
[----:B------:R-:W-:-:S07]  /*7d00*/  FFMA R26, R3, R0, R3 ;  /* 0x00000000031a7223 */ /* 0x000fce0000000003 */
.L_x_100:
[----:B------:R-:W-:Y:S05]  /*7d10*/  BSYNC B1 ;  /* 0x0000000000017941 */ /* 0x000fea0003800000 */
.L_x_98:
        /* <DEDUP_REMOVED lines=10> */
.L_x_102:
[----:B------:R-:W1:Y:S02]  /*7dc0*/  MUFU.RCP R0, R29 ;  /* 0x0000001d00007308 */ /* 0x000e640000001000 */
[----:B-1----:R-:W-:-:S04]  /*7dd0*/  FFMA R3, R29, R0, -1 ;  /* 0xbf8000001d037423 */ /* 0x002fc80000000000 */
[----:B------:R-:W-:-:S04]  /*7de0*/  FADD.FTZ R3, -R3, -RZ ;  /* 0x800000ff03037221 */ /* 0x000fc80000010100 */
[----:B------:R-:W-:-:S07]  /*7df0*/  FFMA R27, R0, R3, R0 ;  /* 0x00000003001b7223 */ /* 0x000fce0000000000 */
.L_x_103:
[----:B------:R-:W-:Y:S05]  /*7e00*/  BSYNC B1 ;  /* 0x0000000000017941 */ /* 0x000fea0003800000 */
.L_x_101:
        /* <DEDUP_REMOVED lines=8> */
[----:B------:R-:W-:Y:S05]  /*7e90*/  BRA `(.L_x_106) ;  /* 0x0000000000107947 */ /* 0x000fea0003800000 */
.L_x_105:
[----:B------:R-:W1:Y:S02]  /*7ea0*/  MUFU.RCP R3, R30 ;  /* 0x0000001e00037308 */ /* 0x000e640000001000 */
[----:B-1----:R-:W-:-:S04]  /*7eb0*/  FFMA R0, R30, R3, -1 ;  /* 0xbf8000001e007423 */ /* 0x002fc80000000003 */
[----:B------:R-:W-:-:S04]  /*7ec0*/  FADD.FTZ R0, -R0, -RZ ;  /* 0x800000ff00007221 */ /* 0x000fc80000010100 */
[----:B------:R-:W-:-:S07]  /*7ed0*/  FFMA R0, R3, R0, R3 ;  /* 0x0000000003007223 */ /* 0x000fce0000000003 */
.L_x_106:
[----:B------:R-:W-:Y:S05]  /*7ee0*/  BSYNC B1 ;  /* 0x0000000000017941 */ /* 0x000fea0003800000 */
.L_x_104:
[----:B------:R-:W1:Y:S01]  /*7ef0*/  S2R R29, SR_TID.X ;  /* 0x00000000001d7919 */ /* 0x000e620000002100 */
[----:B------:R-:W-:Y:S02]  /*7f00*/  F2FP.SATFINITE.E4M3.F32.PACK_AB_MERGE_C R3, R11, R10, RZ ;  /* 0x0000000a0b03723e */ /* 0x000fe400048070ff */
[----:B------:R-:W-:Y:S01]  /*7f10*/  F2FP.SATFINITE.E4M3.F32.PACK_AB_MERGE_C R31, R32, R31, RZ ;  /* 0x0000001f201f723e */ /* 0x000fe200048070ff */
[----:B------:R-:W2:Y:S01]  /*7f20*/  S2R R28, SR_TID.X ;  /* 0x00000000001c7919 */ /* 0x000ea20000002100 */
[----:B------:R-:W-:Y:S02]  /*7f30*/  F2FP.SATFINITE.E4M3.F32.PACK_AB_MERGE_C R15, R15, R14, RZ ;  /* 0x0000000e0f0f723e */ /* 0x000fe400048070ff */
[----:B------:R-:W-:Y:S02]  /*7f40*/  F2FP.SATFINITE.E4M3.F32.PACK_AB_MERGE_C R33, R33, R20, RZ ;  /* 0x000000142121723e */ /* 0x000fe400048070ff */
[----:B------:R-:W-:Y:S02]  /*7f50*/  F2FP.SATFINITE.E4M3.F32.PACK_AB_MERGE_C R13, R13, R12, RZ ;  /* 0x0000000c0d0d723e */ /* 0x000fe400048070ff */
[----:B------:R-:W-:-:S02]  /*7f60*/  F2FP.SATFINITE.E4M3.F32.PACK_AB_MERGE_C R21, R24, R21, RZ ;  /* 0x000000151815723e */ /* 0x000fc400048070ff */
[----:B------:R-:W-:Y:S02]  /*7f70*/  F2FP.SATFINITE.E4M3.F32.PACK_AB_MERGE_C R25, R26, R25, RZ ;  /* 0x000000191a19723e */ /* 0x000fe400048070ff */
[----:B------:R-:W-:Y:S02]  /*7f80*/  F2FP.SATFINITE.E4M3.F32.PACK_AB_MERGE_C R27, R0, R27, RZ ;  /* 0x0000001b001b723e */ /* 0x000fe400048070ff */
[----:B-1----:R-:W-:-:S04]  /*7f90*/  LOP3.LUT R29, R29, 0xff, RZ, 0xc0, !PT ;  /* 0x000000ff1d1d7812 */ /* 0x002fc800078ec0ff */
[----:B------:R-:W-:Y:S02]  /*7fa0*/  IADD3 R29, R29, 0x1f, RZ ;  /* 0x0000001f1d1d7810 */ /* 0x000fe40007ffe0ff */
[C---:B--2---:R-:W-:Y:S02]  /*7fb0*/  SHF.L.U32 R4, R28.reuse, 0x4, RZ ;  /* 0x000000041c047819 */ /* 0x044fe400000006ff */
[----:B------:R-:W-:Y:S02]  /*7fc0*/  ISETP.GT.U32.AND P5, PT, R29, 0x3e, PT ;  /* 0x0000003e1d00780c */ /* 0x000fe40003fa4070 */
[----:B------:R-:W-:Y:S02]  /*7fd0*/  SHF.L.U32 R5, R28, 0x1, RZ ;  /* 0x000000011c057819 */ /* 0x000fe400000006ff */
[----:B------:R-:W-:Y:S02]  /*7fe0*/  LOP3.LUT R4, R4, 0xe00, RZ, 0xc0, !PT ;  /* 0x00000e0004047812 */ /* 0x000fe400078ec0ff */
[----:B------:R-:W-:-:S02]  /*7ff0*/  SHF.L.U32 R11, R28, 0x3, RZ ;  /* 0x000000031c0b7819 */ /* 0x000fc400000006ff */
[----:B------:R-:W-:Y:S02]  /*8000*/  LOP3.LUT R4, R4, 0x6, R5, 0xf8, !PT ;  /* 0x0000000604047812 */ /* 0x000fe400078ef805 */
[--C-:B------:R-:W-:Y:S02]  /*8010*/  SHF.R.U32.HI R10, RZ, 0x4, R28.reuse ;  /* 0x00000004ff0a7819 */ /* 0x100fe4000001161c */
[----:B------:R-:W-:Y:S02]  /*8020*/  LOP3.LUT R5, R11, 0x80, RZ, 0xc0, !PT ;  /* 0x000000800b057812 */ /* 0x000fe400078ec0ff */
[----:B------:R-:W-:Y:S02]  /*8030*/  LOP3.LUT R4, R4, 0x60, R11, 0xf8, !PT ;  /* 0x0000006004047812 */ /* 0x000fe400078ef80b */
[----:B------:R-:W-:Y:S02]  /*8040*/  LOP3.LUT P2, RZ, R10, 0x1, RZ, 0xc0, !PT ;  /* 0x000000010aff7812 */ /* 0x000fe4000784c0ff */
[----:B------:R-:W-:-:S02]  /*8050*/  LOP3.LUT R5, R5, 0x10, R28, 0xf8, !PT ;  /* 0x0000001005057812 */ /* 0x000fc400078ef81c */
[----:B------:R-:W-:Y:S02]  /*8060*/  MOV R11, 0x10 ;  /* 0x00000010000b7802 */ /* 0x000fe40000000f00 */
[----:B------:R-:W-:Y:S02]  /*8070*/  LOP3.LUT R10, R4, R5, RZ, 0xfc, !PT ;  /* 0x00000005040a7212 */ /* 0x000fe400078efcff */
[----:B------:R-:W-:Y:S01]  /*8080*/  SEL R11, R11, 0xfffffff0, !P2 ;  /* 0xfffffff00b0b7807 */ /* 0x000fe20005000000 */
[----:B------:R-:W-:Y:S06]  /*8090*/  @P5 BRA `(.L_x_107) ;  /* 0x0000000000045947 */ /* 0x000fec0003800000 */
[----:B------:R-:W-:-:S04]  /*80a0*/  DEPBAR.LE SB0, 0x1 ;  /* 0x000080400000791a */ /* 0x000fc80000000000 */
.L_x_107:
[----:B------:R-:W-:Y:S05]  /*80b0*/  WARPSYNC.ALL ;  /* 0x0000000000007948 */ /* 0x000fea0003800000 */
[----:B------:R-:W-:Y:S01]  /*80c0*/  BAR.SYNC.DEFER_BLOCKING 0x1, 0x100 ;  /* 0x0044000000007b1d */ /* 0x000fe20000010000 */
[----:B------:R-:W-:-:S04]  /*80d0*/  IADD3 R12, R10, UR44, RZ ;  /* 0x0000002c0a0c7c10 */ /* 0x000fc8000fffe0ff */
[----:B------:R-:W-:Y:S01]  /*80e0*/  IADD3 R12, R12, R11, RZ ;  /* 0x0000000b0c0c7210 */ /* 0x000fe20007ffe0ff */
[----:B------:R-:W-:Y:S01]  /*80f0*/  BSSY B0, `(.L_x_108) ;  /* 0x0000016000007945 */ /* 0x000fe20003800000 */
[----:B------:R1:W-:Y:S04]  /*8100*/  STS.U16 [R10+UR44+0x4100], R31 ;  /* 0x0041001f0a007988 */ /* 0x0003e8000800042c */
[----:B------:R1:W-:Y:S04]  /*8110*/  STS.U16 [R10+UR44+0x4200], R15 ;  /* 0x0042000f0a007988 */ /* 0x0003e8000800042c */
[----:B------:R1:W-:Y:S04]  /*8120*/  STS.U16 [R10+UR44+0x4108], R33 ;  /* 0x004108210a007988 */ /* 0x0003e8000800042c */
[----:B------:R1:W-:Y:S04]  /*8130*/  STS.U16 [R10+UR44+0x4208], R3 ;  /* 0x004208030a007988 */ /* 0x0003e8000800042c */
[----:B------:R1:W-:Y:S04]  /*8140*/  STS.U16 [R12+0x4100], R13 ;  /* 0x0041000d0c007388 */ /* 0x0003e80000000400 */
[----:B------:R1:W-:Y:S04]  /*8150*/  STS.U16 [R12+0x4200], R21 ;  /* 0x004200150c007388 */ /* 0x0003e80000000400 */
[----:B------:R1:W-:Y:S04]  /*8160*/  STS.U16 [R12+0x4108], R25 ;  /* 0x004108190c007388 */ /* 0x0003e80000000400 */
[----:B------:R1:W-:Y:S01]  /*8170*/  STS.U16 [R12+0x4208], R27 ;  /* 0x0042081b0c007388 */ /* 0x0003e20000000400 */
[----:B------:R-:W-:Y:S01]  /*8180*/  @!PT LDS RZ, [RZ] ;  /* 0x00000000fffff984 */ /* 0x000fe20000000800 */
[----:B------:R-:W-:Y:S01]  /*8190*/  @!PT LDS RZ, [RZ] ;  /* 0x00000000fffff984 */ /* 0x000fe20000000800 */
[----:B------:R-:W-:Y:S01]  /*81a0*/  @!PT LDS RZ, [RZ] ;  /* 0x00000000fffff984 */ /* 0x000fe20000000800 */
[----:B------:R-:W-:Y:S01]  /*81b0*/  @!PT LDS RZ, [RZ] ;  /* 0x00000000fffff984 */ /* 0x000fe20000000800 */
[----:B------:R2:W-:Y:S06]  /*81c0*/  MEMBAR.ALL.CTA ;  /* 0x0000000000007992 */ /* 0x0005ec0000008000 */
[----:B--2---:R-:W2:Y:S02]  /*81d0*/  FENCE.VIEW.ASYNC.S ;  /* 0x00000000000073c6 */ /* 0x004ea40000000000 */
[----:B--2---:R-:W-:Y:S06]  /*81e0*/  BAR.SYNC.DEFER_BLOCKING 0x1, 0x100 ;  /* 0x0044000000007b1d */ /* 0x004fec0000010000 */
[----:B-1----:R-:W-:Y:S05]  /*81f0*/  @P5 BRA `(.L_x_109) ;  /* 0x0000000000145947 */ /* 0x002fea0003800000 */
[----:B------:R-:W-:Y:S02]  /*8200*/  UIADD3 UR4, UP0, UR60, 0x4f0, URZ ;  /* 0x000004f03c047890 */ /* 0x000fe4000ff1e03f */
[----:B------:R-:W-:Y:S02]  /*8210*/  UIADD3 UR40, UR44, 0x4100, URZ ;  /* 0x000041002c287890 */ /* 0x000fe4000fffe03f */
[----:B------:R-:W-:-:S09]  /*8220*/  UIADD3.X UR5, URZ, UR61, URZ, UP0, !UPT ;  /* 0x0000003d3f057290 */ /* 0x000fd200087fe43f */
[----:B------:R1:W-:Y:S02]  /*8230*/  UTMASTG.3D [UR40], [UR4] ;  /* 0x00000028040073b5 */ /* 0x0003e40008010000 */
[----:B-1----:R0:W-:Y:S02]  /*8240*/  UTMACMDFLUSH ;  /* 0x00000000000079b7 */ /* 0x0021e40000000000 */
.L_x_109:
[----:B------:R-:W-:Y:S05]  /*8250*/  BSYNC B0 ;  /* 0x0000000000007941 */ /* 0x000fea0003800000 */
.L_x_108:
[----:B------:R-:W-:Y:S04]  /*8260*/  BSSY B0, `(.L_x_110) ;  /* 0x0000036000007945 */ /* 0x000fe80003800000 */
[----:B------:R-:W-:Y:S05]  /*8270*/  @P0 BRA `(.L_x_111) ;  /* 0x0000000000d00947 */ /* 0x000fea0003800000 */
[----:B------:R-:W-:-:S04]  /*8280*/  MOV R0, UR56 ;  /* 0x0000003800007c02 */ /* 0x000fc80008000f00 */
[----:B------:R-:W-:-:S13]  /*8290*/  ISETP.NE.AND P3, PT, R0, 0x3, PT ;  /* 0x000000030000780c */ /* 0x000fda0003f65270 */
[----:B------:R-:W-:Y:S05]  /*82a0*/  @!P3 BRA `(.L_x_112) ;  /* 0x000000000004b947 */ /* 0x000fea0003800000 */
[----:B------:R-:W-:Y:S01]  /*82b0*/  BPT.TRAP 0x1 ;  /* 0x000000040000795c */ /* 0x000fe20000300000 */
.L_x_112:
[----:B------:R-:W2:Y:S04]  /*82c0*/  LDL R3, [R1+0xb4] ;  /* 0x0000b40001037983 */ /* 0x000ea80000100800 */
[----:B------:R-:W3:Y:S01]  /*82d0*/  LDL R0, [R1+0xb8] ;  /* 0x0000b80001007983 */ /* 0x000ee20000100800 */
[----:B------:R-:W-:Y:S01]  /*82e0*/  BSSY B1, `(.L_x_113) ;  /* 0x0000005000017945 */ /* 0x000fe20003800000 */
[----:B--2---:R-:W-:Y:S02]  /*82f0*/  LEA R14, R3, UR44, 0x3 ;  /* 0x0000002c030e7c11 */ /* 0x004fe4000f8e18ff */
[----:B---3--:R-:W-:-:S04]  /*8300*/  SHF.L.U32 R3, R0, 0x1f, RZ ;  /* 0x0000001f00037819 */ /* 0x008fc800000006ff */
[----:B------:R-:W1:Y:S02]  /*8310*/  SYNCS.PHASECHK.TRANS64.TRYWAIT P2, [R14+URZ+0x80], R3 ;  /* 0x000080030e0075a7 */ /* 0x000e64000804017f */
[----:B-1----:R-:W-:Y:S05]  /*8320*/  @!P2 BRA `(.L_x_114) ;  /* 0x000001200038a947 */ /* 0x002fea0003800000 */
.L_x_627:
[----:B------:R-:W-:Y:S05]  /*8330*/  BSYNC B1 ;  /* 0x0000000000017941 */ /* 0x000fea0003800000 */
.L_x_113:
[----:B------:R-:W-:Y:S04]  /*8340*/  BSSY B1, `(.L_x_115) ;  /* 0x0000012000017945 */ /* 0x000fe80003800000 */
[----:B------:R-:W-:Y:S05]  /*8350*/  @P1 BRA `(.L_x_116) ;  /* 0x0000000000401947 */ /* 0x000fea0003800000 */
[----:B------:R-:W2:Y:S02]  /*8360*/  LDL R0, [R1+0xb4] ;  /* 0x0000b40001007983 */ /* 0x000ea40000100800 */
[----:B--2---:R-:W-:-:S04]  /*8370*/  LEA R15, R0, R10, 0xc ;  /* 0x0000000a000f7211 */ /* 0x004fc800078e60ff */
[----:B------:R-:W-:Y:S01]  /*8380*/  IADD3 R0, R15, UR44, RZ ;  /* 0x0000002c0f007c10 */ /* 0x000fe2000fffe0ff */
[----:B------:R-:W-:Y:S03]  /*8390*/  LDS.U16 R6, [R15+UR44+0x200] ;  /* 0x0002002c0f067984 */ /* 0x000fe60008000400 */
[----:B------:R-:W-:Y:S01]  /*83a0*/  IADD3 R13, R0, R11, RZ ;  /* 0x0000000b000d7210 */ /* 0x000fe20007ffe0ff */
[----:B-1----:R-:W1:Y:S04]  /*83b0*/  LDS.U16 R3, [R15+UR44+0x100] ;  /* 0x0001002c0f037984 */ /* 0x002e680008000400 */
[----:B------:R-:W-:Y:S04]  /*83c0*/  LDS.U16 R7, [R15+UR44+0x208] ;  /* 0x0002082c0f077984 */ /* 0x000fe80008000400 */
[----:B------:R-:W2:Y:S04]  /*83d0*/  LDS.U16 R0, [R15+UR44+0x108] ;  /* 0x0001082c0f007984 */ /* 0x000ea80008000400 */
[----:B------:R-:W-:Y:S04]  /*83e0*/  LDS.U16 R8, [R13+0x200] ;  /* 0x000200000d087984 */ /* 0x000fe80000000400 */
[----:B------:R-:W3:Y:S04]  /*83f0*/  LDS.U16 R5, [R13+0x100] ;  /* 0x000100000d057984 */ /* 0x000ee80000000400 */
[----:B------:R-:W-:Y:S04]  /*8400*/  LDS.U16 R9, [R13+0x208] ;  /* 0x000208000d097984 */ /* 0x000fe80000000400 */
[----:B------:R-:W4:Y:S01]  /*8410*/  LDS.U16 R4, [R13+0x108] ;  /* 0x000108000d047984 */ /* 0x000f220000000400 */
[----:B-1----:R-:W-:-:S02]  /*8420*/  PRMT R6, R3, 0x5410, R6 ;  /* 0x0000541003067816 */ /* 0x002fc40000000006 */
[----:B--2---:R-:W-:Y:S02]  /*8430*/  PRMT R7, R0, 0x5410, R7 ;  /* 0x0000541000077816 */ /* 0x004fe40000000007 */
[----:B---3--:R-:W-:Y:S02]  /*8440*/  PRMT R8, R5, 0x5410, R8 ;  /* 0x0000541005087816 */ /* 0x008fe40000000008 */
[----:B----4-:R-:W-:-:S07]  /*8450*/  PRMT R9, R4, 0x5410, R9 ;  /* 0x0000541004097816 */ /* 0x010fce0000000009 */
.L_x_116:
[----:B------:R-:W-:Y:S05]  /*8460*/  BSYNC B1 ;  /* 0x0000000000017941 */ /* 0x000fea0003800000 */
.L_x_115:
[----:B------:R-:W-:Y:S01]  /*8470*/  @!PT LDS RZ, [RZ] ;  /* 0x00000000fffff984 */ /* 0x000fe20000000800 */
[----:B------:R-:W-:Y:S01]  /*8480*/  @!PT LDS RZ, [RZ] ;  /* 0x00000000fffff984 */ /* 0x000fe20000000800 */
[----:B------:R-:W-:Y:S01]  /*8490*/  @!PT LDS RZ, [RZ] ;  /* 0x00000000fffff984 */ /* 0x000fe20000000800 */
[----:B------:R-:W-:Y:S01]  /*84a0*/  @!PT LDS RZ, [RZ] ;  /* 0x00000000fffff984 */ /* 0x000fe20000000800 */
[----:B------:R2:W-:Y:S06]  /*84b0*/  MEMBAR.ALL.CTA ;  /* 0x0000000000007992 */ /* 0x0005ec0000008000 */
[----:B--2---:R-:W2:Y:S01]  /*84c0*/  FENCE.VIEW.ASYNC.S ;  /* 0x00000000000073c6 */ /* 0x004ea20000000000 */
[----:B------:R-:W-:Y:S05]  /*84d0*/  @!P3 BRA `(.L_x_117) ;  /* 0x000000000004b947 */ /* 0x000fea0003800000 */
[----:B------:R-:W-:Y:S01]  /*84e0*/  BPT.TRAP 0x1 ;  /* 0x000000040000795c */ /* 0x000fe20000300000 */
.L_x_117:
[----:B------:R-:W3:Y:S04]  /*84f0*/  LDL.LU R5, [R1+0xb4] ;  /* 0x0000b40001057983 */ /* 0x000ee80000300800 */
[----:B------:R-:W4:Y:S01]  /*8500*/  LDL.LU R4, [R1+0xb8] ;  /* 0x0000b80001047983 */ /* 0x000f220000300800 */
[----:B------:R-:W-:Y:S01]  /*8510*/  IADD3 R0, R14, 0xa0, RZ ;  /* 0x000000a00e007810 */ /* 0x000fe20007ffe0ff */
[----:B-1----:R-:W1:Y:S03]  /*8520*/  S2R R3, SR_CgaCtaId ;  /* 0x0000000000037919 */ /* 0x002e660000008800 */
[----:B-1----:R-:W-:-:S04]  /*8530*/  PRMT R0, R3, 0x654, R0 ;  /* 0x0000065403007816 */ /* 0x002fc80000000000 */
[----:B--2---:R3:W-:Y:S02]  /*8540*/  SYNCS.ARRIVE.TRANS64.RED.A1T0 RZ, [R0+URZ], RZ ;  /* 0x000000ff00ff79a7 */ /* 0x0047e4000810043f */
[----:B---3--:R-:W-:-:S04]  /*8550*/  IADD3 R0, R5, 0x1, RZ ;  /* 0x0000000105007810 */ /* 0x008fc80007ffe0ff */
[----:B------:R-:W-:-:S04]  /*8560*/  ISETP.NE.AND P2, PT, R0, 0x4, PT ;  /* 0x000000040000780c */ /* 0x000fc80003f45270 */
[----:B------:R-:W-:Y:S02]  /*8570*/  SEL R3, RZ, 0x1, P2 ;  /* 0x00000001ff037807 */ /* 0x000fe40001000000 */
[----:B------:R-:W-:Y:S02]  /*8580*/  SEL R0, R0, RZ, P2 ;  /* 0x000000ff00007207 */ /* 0x000fe40001000000 */
[----:B----4-:R-:W-:-:S05]  /*8590*/  LOP3.LUT R4, R4, R3, RZ, 0x3c, !PT ;  /* 0x0000000304047212 */ /* 0x010fca00078e3cff */
[----:B------:R1:W-:Y:S04]  /*85a0*/  STL [R1+0xb8], R4 ;  /* 0x0000b80401007387 */ /* 0x0003e80000100800 */
[----:B------:R1:W-:Y:S02]  /*85b0*/  STL [R1+0xb4], R0 ;  /* 0x0000b40001007387 */ /* 0x0003e40000100800 */
.L_x_111:
[----:B------:R-:W-:Y:S05]  /*85c0*/  BSYNC B0 ;  /* 0x0000000000007941 */ /* 0x000fea0003800000 */
.L_x_110:
[----:B-1----:R-:W-:Y:S01]  /*85d0*/  F2FP.F16.E4M3.UNPACK_B R0, R6 ;  /* 0x00000006ff00723e */ /* 0x002fe200020006ff */
[C---:B------:R-:W-:Y:S01]  /*85e0*/  FMUL R211, R2.reuse, R211 ;  /* 0x000000d302d37220 */ /* 0x040fe20000400000 */
[C---:B------:R-:W-:Y:S01]  /*85f0*/  FMUL R3, R2.reuse, R210 ;  /* 0x000000d202037220 */ /* 0x040fe20000400000 */
[----:B------:R-:W-:Y:S01]  /*8600*/  F2FP.F16.E4M3.UNPACK_B R5, R7 ;  /* 0x00000007ff05723e */ /* 0x000fe200020006ff */
[----:B------:R-:W-:Y:S01]  /*8610*/  FMUL R209, R2, R209 ;  /* 0x000000d102d17220 */ /* 0x000fe20000400000 */
[--C-:B------:R-:W-:Y:S01]  /*8620*/  HADD2.F32 R4, -RZ, R0.reuse.H0_H0 ;  /* 0x20000000ff047230 */ /* 0x100fe20000004100 */
[----:B------:R-:W-:Y:S01]  /*8630*/  F2FP.F16.E4M3.UNPACK_B R13, R7.H1 ;  /* 0x00000007ff0d723e */ /* 0x000fe200030006ff */
[----:B------:R-:W-:Y:S01]  /*8640*/  HADD2.F32 R14, -RZ, R0.H1_H1 ;  /* 0x30000000ff0e7230 */ /* 0x000fe20000004100 */
[----:B------:R-:W-:Y:S01]  /*8650*/  F2FP.F16.E4M3.UNPACK_B R0, R6.H1 ;  /* 0x00000006ff00723e */ /* 0x000fe200030006ff */
[----:B------:R-:W-:Y:S02]  /*8660*/  HADD2.F32 R20, -RZ, R5.H1_H1 ;  /* 0x30000005ff147230 */ /* 0x000fe40000004100 */
[----:B------:R-:W-:Y:S01]  /*8670*/  FFMA R211, R16, R4, R211 ;  /* 0x0000000410d37223 */ /* 0x000fe200000000d3 */
[----:B------:R-:W-:Y:S01]  /*8680*/  FMUL R207, R2, R207 ;  /* 0x000000cf02cf7220 */ /* 0x000fe20000400000 */
[----:B------:R-:W-:Y:S01]  /*8690*/  FFMA R15, R16, R14, R3 ;  /* 0x0000000e100f7223 */ /* 0x000fe20000000003 */
[----:B------:R-:W-:-:S02]  /*86a0*/  HADD2.F32 R4, -RZ, R0.H0_H0 ;  /* 0x20000000ff047230 */ /* 0x000fc40000004100 */
[C---:B------:R-:W-:Y:S01]  /*86b0*/  FMUL R3, R2.reuse, R208 ;  /* 0x000000d002037220 */ /* 0x040fe20000400000 */
[----:B------:R-:W-:Y:S02]  /*86c0*/  HADD2.F32 R14, -RZ, R5.H0_H0 ;  /* 0x20000005ff0e7230 */ /* 0x000fe40000004100 */
[----:B------:R-:W-:Y:S01]  /*86d0*/  FMUL R5, R2, R206 ;  /* 0x000000ce02057220 */ /* 0x000fe20000400000 */
[----:B------:R-:W-:Y:S02]  /*86e0*/  HADD2.F32 R0, -RZ, R0.H1_H1 ;  /* 0x30000000ff007230 */ /* 0x000fe40000004100 */
[C---:B------:R-:W-:Y:S01]  /*86f0*/  FFMA R209, R16.reuse, R4, R209 ;  /* 0x0000000410d17223 */ /* 0x040fe200000000d1 */
[--C-:B------:R-:W-:Y:S02]  /*8700*/  HADD2.F32 R4, -RZ, R13.reuse.H0_H0 ;  /* 0x2000000dff047230 */ /* 0x100fe40000004100 */
[C---:B------:R-:W-:Y:S01]  /*8710*/  FFMA R27, R16.reuse, R20, R5 ;  /* 0x00000014101b7223 */ /* 0x040fe20000000005 */
[C---:B------:R-:W-:Y:S01]  /*8720*/  FFMA R207, R16.reuse, R14, R207 ;  /* 0x0000000e10cf7223 */ /* 0x040fe200000000cf */
[----:B------:R-:W-:Y:S01]  /*8730*/  HADD2.F32 R20, -RZ, R13.H1_H1 ;  /* 0x3000000dff147230 */ /* 0x000fe20000004100 */
[----:B------:R-:W-:Y:S01]  /*8740*/  F2FP.F16.E4M3.UNPACK_B R13, R8 ;  /* 0x00000008ff0d723e */ /* 0x000fe200020006ff */
[----:B------:R-:W-:Y:S01]  /*8750*/  FFMA R25, R16, R0, R3 ;  /* 0x0000000010197223 */ /* 0x000fe20000000003 */
[----:B------:R-:W-:Y:S01]  /*8760*/  MOV R14, 0x3bbb989d ;  /* 0x3bbb989d000e7802 */ /* 0x000fe20000000f00 */
[C---:B------:R-:W-:Y:S01]  /*8770*/  FMUL R3, R2.reuse, R204 ;  /* 0x000000cc02037220 */ /* 0x040fe20000400000 */
[----:B------:R-:W-:Y:S01]  /*8780*/  MOV R0, 0x437c0000 ;  /* 0x437c000000007802 */ /* 0x000fe20000000f00 */
[----:B------:R-:W-:Y:S01]  /*8790*/  FMUL R205, R2, R205 ;  /* 0x000000cd02cd7220 */ /* 0x000fe20000400000 */
[----:B------:R-:W-:-:S02]  /*87a0*/  HADD2.F32 R24, -RZ, R13.H0_H0 ;  /* 0x2000000dff187230 */ /* 0x000fc40000004100 */
[-C--:B------:R-:W-:Y:S01]  /*87b0*/  FFMA.SAT R5, -R211, R14.reuse, 0.5 ;  /* 0x3f000000d3057423 */ /* 0x080fe2000000210e */
[----:B------:R-:W-:Y:S02]  /*87c0*/  HADD2.F32 R31, -RZ, R13.H1_H1 ;  /* 0x3000000dff1f7230 */ /* 0x000fe40000004100 */
[----:B------:R-:W-:Y:S01]  /*87d0*/  FFMA.SAT R13, -R15, R14, 0.5 ;  /* 0x3f0000000f0d7423 */ /* 0x000fe2000000210e */
[----:B------:R-:W-:Y:S01]  /*87e0*/  FFMA R29, R16, R20, R3 ;  /* 0x00000014101d7223 */ /* 0x000fe20000000003 */
[----:B------:R-:W-:Y:S01]  /*87f0*/  FMUL R203, R2, R203 ;  /* 0x000000cb02cb7220 */ /* 0x000fe20000400000 */
[C---:B------:R-:W-:Y:S01]  /*8800*/  FFMA R205, R16.reuse, R4, R205 ;  /* 0x0000000410cd7223 */ /* 0x040fe200000000cd */
[-C--:B------:R-:W-:Y:S01]  /*8810*/  FFMA.RM R3, R5, R0.reuse, 12582913 ;  /* 0x4b40000105037423 */ /* 0x080fe20000004000 */
[----:B------:R-:W-:Y:S01]  /*8820*/  FFMA.RM R4, R13, R0, 12582913 ;  /* 0x4b4000010d047423 */ /* 0x000fe20000004000 */
[----:B------:R-:W-:Y:S01]  /*8830*/  FFMA R203, R16, R24, R203 ;  /* 0x0000001810cb7223 */ /* 0x000fe200000000cb */
[----:B------:R-:W-:Y:S01]  /*8840*/  FMUL R5, R2, R202 ;  /* 0x000000ca02057220 */ /* 0x000fe20000400000 */
[----:B------:R-:W-:Y:S01]  /*8850*/  FADD R20, R3, -12583039 ;  /* 0xcb40007f03147421 */ /* 0x000fe20000000000 */
[----:B------:R-:W-:Y:S01]  /*8860*/  FFMA.SAT R21, -R209, R14, 0.5 ;  /* 0x3f000000d1157423 */ /* 0x000fe2000000210e */
[----:B------:R-:W-:Y:S01]  /*8870*/  FADD R24, R4, -12583039 ;  /* 0xcb40007f04187421 */ /* 0x000fe20000000000 */
[----:B------:R-:W-:Y:S01]  /*8880*/  F2FP.F16.E4M3.UNPACK_B R26, R8.H1 ;  /* 0x00000008ff1a723e */ /* 0x000fe200030006ff */
[----:B------:R-:W-:Y:S01]  /*8890*/  FFMA R20, -R211, 1.4426950216293334961, -R20 ;  /* 0x3fb8aa3bd3147823 */ /* 0x000fe20000000914 */
[----:B------:R-:W-:Y:S01]  /*88a0*/  FFMA R31, R16, R31, R5 ;  /* 0x0000001f101f7223 */ /* 0x000fe20000000005 */
[----:B------:R-:W-:Y:S01]  /*88b0*/  FFMA.RM R5, R21, R0, 12582913 ;  /* 0x4b40000115057423 */ /* 0x000fe20000004000 */
[----:B------:R-:W-:Y:S01]  /*88c0*/  FFMA R24, -R15, 1.4426950216293334961, -R24 ;  /* 0x3fb8aa3b0f187823 */ /* 0x000fe20000000918 */
[----:B------:R-:W-:Y:S01]  /*88d0*/  FFMA.SAT R33, -R25, R14, 0.5 ;  /* 0x3f00000019217423 */ /* 0x000fe2000000210e */
[----:B------:R-:W-:-:S02]  /*88e0*/  HADD2.F32 R28, -RZ, R26.H0_H0 ;  /* 0x2000001aff1c7230 */ /* 0x000fc40000004100 */
[----:B------:R-:W-:Y:S01]  /*88f0*/  FFMA R13, -R211, 1.925963033500011079e-08, R20 ;  /* 0x32a57060d30d7823 */ /* 0x000fe20000000114 */
[----:B------:R-:W-:Y:S01]  /*8900*/  FMUL R201, R2, R201 ;  /* 0x000000c902c97220 */ /* 0x000fe20000400000 */
[----:B------:R-:W-:Y:S01]  /*8910*/  FADD R20, R5, -12583039 ;  /* 0xcb40007f05147421 */ /* 0x000fe20000000000 */
[----:B------:R-:W-:Y:S01]  /*8920*/  FFMA R21, -R15, 1.925963033500011079e-08, R24 ;  /* 0x32a570600f157823 */ /* 0x000fe20000000118 */
[----:B------:R-:W-:Y:S01]  /*8930*/  FFMA.RM R15, R33, R0, 12582913 ;  /* 0x4b400001210f7423 */ /* 0x000fe20000004000 */
[----:B------:R-:W-:Y:S01]  /*8940*/  FFMA R201, R16, R28, R201 ;  /* 0x0000001c10c97223 */ /* 0x000fe200000000c9 */
[----:B------:R-:W-:Y:S01]  /*8950*/  FFMA R20, -R209, 1.4426950216293334961, -R20 ;  /* 0x3fb8aa3bd1147823 */ /* 0x000fe20000000914 */
[----:B------:R-:W-:Y:S02]  /*8960*/  HADD2.F32 R28, -RZ, R26.H1_H1 ;  /* 0x3000001aff1c7230 */ /* 0x000fe40000004100 */
[----:B------:R-:W-:Y:S01]  /*8970*/  FFMA.SAT R35, -R207, R14, 0.5 ;  /* 0x3f000000cf237423 */ /* 0x000fe2000000210e */
[----:B------:R-:W-:Y:S01]  /*8980*/  FADD R26, R15, -12583039 ;  /* 0xcb40007f0f1a7421 */ /* 0x000fe20000000000 */
[----:B------:R-:W-:Y:S01]  /*8990*/  F2FP.F16.E4M3.UNPACK_B R37, R9 ;  /* 0x00000009ff25723e */ /* 0x000fe200020006ff */
[----:B------:R-:W-:Y:S01]  /*89a0*/  FFMA R24, -R209, 1.925963033500011079e-08, R20 ;  /* 0x32a57060d1187823 */ /* 0x000fe20000000114 */
[----:B------:R-:W-:Y:S01]  /*89b0*/  FFMA.RM R20, R35, R0, 12582913 ;  /* 0x4b40000123147423 */ /* 0x000fe20000004000 */
[----:B------:R-:W-:Y:S01]  /*89c0*/  FFMA R26, -R25, 1.4426950216293334961, -R26 ;  /* 0x3fb8aa3b191a7823 */ /* 0x000fe2000000091a */
[----:B------:R-:W-:Y:S01]  /*89d0*/  FFMA.SAT R35, -R27, R14, 0.5 ;  /* 0x3f0000001b237423 */ /* 0x000fe2000000210e */
[----:B------:R-:W-:-:S02]  /*89e0*/  HADD2.F32 R34, -RZ, R37.H0_H0 ;  /* 0x20000025ff227230 */ /* 0x000fc40000004100 */
[C---:B------:R-:W-:Y:S01]  /*89f0*/  FMUL R33, R2.reuse, R200 ;  /* 0x000000c802217220 */ /* 0x040fe20000400000 */
[----:B------:R-:W-:Y:S01]  /*8a00*/  FFMA R26, -R25, 1.925963033500011079e-08, R26 ;  /* 0x32a57060191a7823 */ /* 0x000fe2000000011a */
[----:B------:R-:W-:Y:S01]  /*8a10*/  FMUL R199, R2, R199 ;  /* 0x000000c702c77220 */ /* 0x000fe20000400000 */
[----:B------:R-:W-:Y:S01]  /*8a20*/  FFMA.RM R30, R35, R0, 12582913 ;  /* 0x4b400001231e7423 */ /* 0x000fe20000004000 */
[----:B------:R-:W-:Y:S01]  /*8a30*/  FFMA.SAT R25, -R205, R14, 0.5 ;  /* 0x3f000000cd197423 */ /* 0x000fe2000000210e */
[C---:B------:R-:W-:Y:S01]  /*8a40*/  FFMA R33, R16.reuse, R28, R33 ;  /* 0x0000001c10217223 */ /* 0x040fe20000000021 */
[----:B------:R-:W-:Y:S01]  /*8a50*/  FFMA R199, R16, R34, R199 ;  /* 0x0000002210c77223 */ /* 0x000fe200000000c7 */
[----:B------:R-:W-:Y:S01]  /*8a60*/  F2FP.F16.E4M3.UNPACK_B R43, R9.H1 ;  /* 0x00000009ff2b723e */ /* 0x000fe200030006ff */
[----:B------:R-:W-:Y:S01]  /*8a70*/  FADD R28, R20, -12583039 ;  /* 0xcb40007f141c7421 */ /* 0x000fe20000000000 */
[----:B------:R-:W-:Y:S01]  /*8a80*/  FADD R32, R30, -12583039 ;  /* 0xcb40007f1e207421 */ /* 0x000fe20000000000 */
[----:B------:R-:W-:Y:S01]  /*8a90*/  FFMA.RM R34, R25, R0, 12582913 ;  /* 0x4b40000119227423 */ /* 0x000fe20000004000 */
[----:B------:R-:W-:Y:S01]  /*8aa0*/  FFMA.SAT R25, -R29, R14, 0.5 ;  /* 0x3f0000001d197423 */ /* 0x000fe2000000210e */
[----:B------:R-:W-:Y:S01]  /*8ab0*/  FFMA R28, -R207, 1.4426950216293334961, -R28 ;  /* 0x3fb8aa3bcf1c7823 */ /* 0x000fe2000000091c */
[----:B------:R-:W-:Y:S01]  /*8ac0*/  FFMA R32, -R27, 1.4426950216293334961, -R32 ;  /* 0x3fb8aa3b1b207823 */ /* 0x000fe20000000920 */
[----:B------:R-:W-:-:S02]  /*8ad0*/  HADD2.F32 R39, -RZ, R43.H0_H0 ;  /* 0x2000002bff277230 */ /* 0x000fc40000004100 */
[----:B------:R-:W-:Y:S01]  /*8ae0*/  FFMA.RM R38, R25, R0, 12582913 ;  /* 0x4b40000119267423 */ /* 0x000fe20000004000 */
[----:B------:R-:W-:Y:S01]  /*8af0*/  FMUL R197, R2, R197 ;  /* 0x000000c502c57220 */ /* 0x000fe20000400000 */
[----:B------:R-:W-:Y:S01]  /*8b00*/  FFMA R28, -R207, 1.925963033500011079e-08, R28 ;  /* 0x32a57060cf1c7823 */ /* 0x000fe2000000011c */
[----:B------:R-:W-:Y:S01]  /*8b10*/  FFMA R32, -R27, 1.925963033500011079e-08, R32 ;  /* 0x32a570601b207823 */ /* 0x000fe20000000120 */
[----:B------:R-:W-:Y:S01]  /*8b20*/  FADD R40, R38, -12583039 ;  /* 0xcb40007f26287421 */ /* 0x000fe20000000000 */
[-C--:B------:R-:W-:Y:S01]  /*8b30*/  FFMA.SAT R27, -R203, R14.reuse, 0.5 ;  /* 0x3f000000cb1b7423 */ /* 0x080fe2000000210e */
[----:B------:R-:W-:Y:S01]  /*8b40*/  FFMA R197, R16, R39, R197 ;  /* 0x0000002710c57223 */ /* 0x000fe200000000c5 */
[----:B------:R-:W-:Y:S01]  /*8b50*/  FADD R36, R34, -12583039 ;  /* 0xcb40007f22247421 */ /* 0x000fe20000000000 */
[----:B------:R-:W-:Y:S01]  /*8b60*/  FFMA.SAT R39, -R33, R14, 0.5 ;  /* 0x3f00000021277423 */ /* 0x000fe2000000210e */
[----:B------:R1:W-:Y:S01]  /*8b70*/  MUFU.EX2 R35, R28 ;  /* 0x0000001c00237308 */ /* 0x0003e20000000800 */
[----:B------:R-:W-:Y:S01]  /*8b80*/  FFMA R40, -R29, 1.4426950216293334961, -R40 ;  /* 0x3fb8aa3b1d287823 */ /* 0x000fe20000000928 */
[----:B------:R-:W-:Y:S01]  /*8b90*/  FFMA R36, -R205, 1.4426950216293334961, -R36 ;  /* 0x3fb8aa3bcd247823 */ /* 0x000fe20000000924 */
[----:B------:R-:W-:Y:S01]  /*8ba0*/  FFMA.RM R41, R39, R0, 12582913 ;  /* 0x4b40000127297423 */ /* 0x000fe20000004000 */
[----:B------:R-:W-:-:S02]  /*8bb0*/  HADD2.F32 R37, -RZ, R37.H1_H1 ;  /* 0x30000025ff257230 */ /* 0x000fc40000004100 */
[----:B------:R-:W-:Y:S01]  /*8bc0*/  FMUL R25, R2, R198 ;  /* 0x000000c602197220 */ /* 0x000fe20000400000 */
[----:B------:R-:W-:Y:S01]  /*8bd0*/  FFMA R40, -R29, 1.925963033500011079e-08, R40 ;  /* 0x32a570601d287823 */ /* 0x000fe20000000128 */
[----:B------:R-:W-:Y:S01]  /*8be0*/  FFMA R36, -R205, 1.925963033500011079e-08, R36 ;  /* 0x32a57060cd247823 */ /* 0x000fe20000000124 */
[----:B------:R-:W-:Y:S01]  /*8bf0*/  FADD R48, R41, -12583039 ;  /* 0xcb40007f29307421 */ /* 0x000fe20000000000 */
[----:B-1----:R-:W-:Y:S01]  /*8c00*/  FFMA.RM R28, R27, R0, 12582913 ;  /* 0x4b4000011b1c7423 */ /* 0x002fe20000004000 */
[----:B------:R-:W-:Y:S01]  /*8c10*/  FFMA.SAT R27, -R31, R14, 0.5 ;  /* 0x3f0000001f1b7423 */ /* 0x000fe2000000210e */
[----:B------:R-:W-:Y:S01]  /*8c20*/  FFMA R25, R16, R37, R25 ;  /* 0x0000002510197223 */ /* 0x000fe20000000019 */
[----:B------:R-:W-:Y:S01]  /*8c30*/  FFMA R48, -R33, 1.4426950216293334961, -R48 ;  /* 0x3fb8aa3b21307823 */ /* 0x000fe20000000930 */
[----:B------:R1:W-:Y:S01]  /*8c40*/  MUFU.EX2 R37, R36 ;  /* 0x0000002400257308 */ /* 0x0003e20000000800 */
[----:B------:R-:W-:Y:S01]  /*8c50*/  FFMA.RM R29, R27, R0, 12582913 ;  /* 0x4b4000011b1d7423 */ /* 0x000fe20000004000 */
[----:B------:R-:W-:Y:S01]  /*8c60*/  FFMA.SAT R27, -R201, R14, 0.5 ;  /* 0x3f000000c91b7423 */ /* 0x000fe2000000210e */
[----:B------:R-:W-:-:S02]  /*8c70*/  HADD2.F32 R43, -RZ, R43.H1_H1 ;  /* 0x3000002bff2b7230 */ /* 0x000fc40000004100 */
[-C--:B------:R-:W-:Y:S01]  /*8c80*/  FFMA.SAT R39, -R199, R14.reuse, 0.5 ;  /* 0x3f000000c7277423 */ /* 0x080fe2000000210e */
[----:B------:R-:W-:Y:S01]  /*8c90*/  FFMA R48, -R33, 1.925963033500011079e-08, R48 ;  /* 0x32a5706021307823 */ /* 0x000fe20000000130 */
[----:B------:R-:W-:Y:S01]  /*8ca0*/  FFMA.SAT R33, -R25, R14, 0.5 ;  /* 0x3f00000019217423 */ /* 0x000fe2000000210e */
[----:B------:R-:W-:Y:S01]  /*8cb0*/  FADD R44, R29, -12583039 ;  /* 0xcb40007f1d2c7421 */ /* 0x000fe20000000000 */
[-C--:B------:R-:W-:Y:S01]  /*8cc0*/  FFMA.RM R45, R39, R0.reuse, 12582913 ;  /* 0x4b400001272d7423 */ /* 0x080fe20000004000 */
[----:B-1----:R-:W-:Y:S01]  /*8cd0*/  FFMA.RM R36, R27, R0, 12582913 ;  /* 0x4b4000011b247423 */ /* 0x002fe20000004000 */
[----:B------:R-:W-:Y:S01]  /*8ce0*/  FMUL R27, R2, R196 ;  /* 0x000000c4021b7220 */ /* 0x000fe20000400000 */
[----:B------:R-:W-:Y:S01]  /*8cf0*/  FFMA.SAT R39, -R197, R14, 0.5 ;  /* 0x3f000000c5277423 */ /* 0x000fe2000000210e */
[----:B------:R-:W-:Y:S01]  /*8d00*/  MUFU.EX2 R13, R13 ;  /* 0x0000000d000d7308 */ /* 0x000fe20000000800 */
[-C--:B------:R-:W-:Y:S01]  /*8d10*/  FFMA.RM R47, R33, R0.reuse, 12582913 ;  /* 0x4b400001212f7423 */ /* 0x080fe20000004000 */
[----:B------:R-:W-:Y:S01]  /*8d20*/  FFMA R27, R16, R43, R27 ;  /* 0x0000002b101b7223 */ /* 0x000fe2000000001b */
[----:B------:R-:W-:Y:S01]  /*8d30*/  FFMA.RM R49, R39, R0, 12582913 ;  /* 0x4b40000127317423 */ /* 0x000fe20000004000 */
[----:B------:R-:W-:Y:S01]  /*8d40*/  FFMA R44, -R31, 1.4426950216293334961, -R44 ;  /* 0x3fb8aa3b1f2c7823 */ /* 0x000fe2000000092c */
[----:B------:R-:W-:Y:S01]  /*8d50*/  FADD R42, R28, -12583039 ;  /* 0xcb40007f1c2a7421 */ /* 0x000fe20000000000 */
[----:B------:R-:W-:Y:S01]  /*8d60*/  FFMA.SAT R33, -R27, R14, 0.5 ;  /* 0x3f0000001b217423 */ /* 0x000fe2000000210e */
[----:B------:R-:W-:Y:S01]  /*8d70*/  FADD R46, R36, -12583039 ;  /* 0xcb40007f242e7421 */ /* 0x000fe20000000000 */
[----:B------:R-:W-:Y:S01]  /*8d80*/  FFMA R44, -R31, 1.925963033500011079e-08, R44 ;  /* 0x32a570601f2c7823 */ /* 0x000fe2000000012c */
[----:B------:R-:W1:Y:S01]  /*8d90*/  MUFU.EX2 R24, R24 ;  /* 0x0000001800187308 */ /* 0x000e620000000800 */
[----:B------:R-:W-:Y:S01]  /*8da0*/  FFMA.RM R51, R33, R0, 12582913 ;  /* 0x4b40000121337423 */ /* 0x000fe20000004000 */
[----:B------:R-:W-:Y:S01]  /*8db0*/  FADD R0, R49, -12583039 ;  /* 0xcb40007f31007421 */ /* 0x000fe20000000000 */
[----:B------:R-:W-:Y:S01]  /*8dc0*/  FADD R14, R47, -12583039 ;  /* 0xcb40007f2f0e7421 */ /* 0x000fe20000000000 */
[----:B------:R-:W-:Y:S01]  /*8dd0*/  FFMA R42, -R203, 1.4426950216293334961, -R42 ;  /* 0x3fb8aa3bcb2a7823 */ /* 0x000fe2000000092a */
[----:B------:R-:W-:Y:S01]  /*8de0*/  FADD R52, R51, -12583039 ;  /* 0xcb40007f33347421 */ /* 0x000fe20000000000 */
[----:B------:R-:W-:Y:S01]  /*8df0*/  FFMA R50, -R197, 1.4426950216293334961, -R0 ;  /* 0x3fb8aa3bc5327823 */ /* 0x000fe20000000900 */
[----:B------:R-:W-:Y:S01]  /*8e00*/  SHF.L.U32 R0, R3, 0x17, RZ ;  /* 0x0000001703007819 */ /* 0x000fe200000006ff */
[----:B------:R2:W-:Y:S01]  /*8e10*/  MUFU.EX2 R31, R44 ;  /* 0x0000002c001f7308 */ /* 0x0005e20000000800 */
[----:B------:R-:W-:Y:S01]  /*8e20*/  FFMA R46, -R201, 1.4426950216293334961, -R46 ;  /* 0x3fb8aa3bc92e7823 */ /* 0x000fe2000000092e */
[----:B------:R-:W-:Y:S01]  /*8e30*/  FFMA R14, -R25, 1.4426950216293334961, -R14 ;  /* 0x3fb8aa3b190e7823 */ /* 0x000fe2000000090e */
[----:B------:R-:W-:Y:S01]  /*8e40*/  FFMA R52, -R27, 1.4426950216293334961, -R52 ;  /* 0x3fb8aa3b1b347823 */ /* 0x000fe20000000934 */
[----:B------:R-:W-:Y:S01]  /*8e50*/  FFMA R42, -R203, 1.925963033500011079e-08, R42 ;  /* 0x32a57060cb2a7823 */ /* 0x000fe2000000012a */
[----:B------:R-:W-:Y:S01]  /*8e60*/  FFMA R46, -R201, 1.925963033500011079e-08, R46 ;  /* 0x32a57060c92e7823 */ /* 0x000fe2000000012e */
[----:B------:R-:W-:Y:S01]  /*8e70*/  FFMA R50, -R197, 1.925963033500011079e-08, R50 ;  /* 0x32a57060c5327823 */ /* 0x000fe20000000132 */
[----:B------:R-:W-:Y:S01]  /*8e80*/  SHF.L.U32 R5, R5, 0x17, RZ ;  /* 0x0000001705057819 */ /* 0x000fe200000006ff */
[----:B------:R3:W-:Y:S01]  /*8e90*/  MUFU.EX2 R43, R48 ;  /* 0x00000030002b7308 */ /* 0x0007e20000000800 */
[----:B--2---:R-:W-:Y:S01]  /*8ea0*/  FADD R44, R45, -12583039 ;  /* 0xcb40007f2d2c7421 */ /* 0x004fe20000000000 */
[----:B------:R-:W-:Y:S01]  /*8eb0*/  FFMA R14, -R25, 1.925963033500011079e-08, R14 ;  /* 0x32a57060190e7823 */ /* 0x000fe2000000010e */
[----:B------:R-:W-:Y:S01]  /*8ec0*/  FFMA R52, -R27, 1.925963033500011079e-08, R52 ;  /* 0x32a570601b347823 */ /* 0x000fe20000000134 */
[----:B-1----:R-:W-:Y:S01]  /*8ed0*/  FFMA R54, R5, R24, 1 ;  /* 0x3f80000005367423 */ /* 0x002fe20000000018 */
[C---:B------:R-:W-:Y:S01]  /*8ee0*/  FFMA R44, -R199.reuse, 1.4426950216293334961, -R44 ;  /* 0x3fb8aa3bc72c7823 */ /* 0x040fe2000000092c */
[----:B------:R-:W-:Y:S01]  /*8ef0*/  SHF.L.U32 R4, R4, 0x17, RZ ;  /* 0x0000001704047819 */ /* 0x000fe200000006ff */
[----:B------:R-:W-:Y:S01]  /*8f00*/  BSSY B1, `(.L_x_118) ;  /* 0x0000035000017945 */ /* 0x000fe20003800000 */
[----:B------:R-:W1:Y:S01]  /*8f10*/  MUFU.EX2 R21, R21 ;  /* 0x0000001500157308 */ /* 0x000e620000000800 */
[----:B---3--:R-:W-:Y:S01]  /*8f20*/  FFMA R48, R0, R13, 1 ;  /* 0x3f80000000307423 */ /* 0x008fe2000000000d */
[----:B------:R-:W-:Y:S01]  /*8f30*/  FFMA R44, -R199, 1.925963033500011079e-08, R44 ;  /* 0x32a57060c72c7823 */ /* 0x000fe2000000012c */
[----:B------:R-:W-:-:S02]  /*8f40*/  SHF.L.U32 R15, R15, 0x17, RZ ;  /* 0x000000170f0f7819 */ /* 0x000fc400000006ff */
[----:B------:R-:W-:Y:S02]  /*8f50*/  SHF.L.U32 R20, R20, 0x17, RZ ;  /* 0x0000001714147819 */ /* 0x000fe400000006ff */
[----:B------:R-:W-:Y:S01]  /*8f60*/  IADD3 R0, R48, 0x1800000, RZ ;  /* 0x0180000030007810 */ /* 0x000fe20007ffe0ff */
[----:B------:R-:W2:Y:S01]  /*8f70*/  MUFU.EX2 R26, R26 ;  /* 0x0000001a001a7308 */ /* 0x000ea20000000800 */
[----:B------:R-:W-:Y:S01]  /*8f80*/  SHF.L.U32 R39, R30, 0x17, RZ ;  /* 0x000000171e277819 */ /* 0x000fe200000006ff */
[----:B------:R-:W-:Y:S01]  /*8f90*/  FFMA R56, R20, R35, 1 ;  /* 0x3f80000014387423 */ /* 0x000fe20000000023 */
[----:B------:R-:W-:Y:S02]  /*8fa0*/  LOP3.LUT R0, R0, 0x7f800000, RZ, 0xc0, !PT ;  /* 0x7f80000000007812 */ /* 0x000fe400078ec0ff */
[----:B------:R-:W-:Y:S02]  /*8fb0*/  SHF.L.U32 R34, R34, 0x17, RZ ;  /* 0x0000001722227819 */ /* 0x000fe400000006ff */
[----:B------:R-:W-:Y:S01]  /*8fc0*/  ISETP.GT.U32.AND P2, PT, R0, 0x1ffffff, PT ;  /* 0x01ffffff0000780c */ /* 0x000fe20003f44070 */
[----:B------:R-:W3:Y:S01]  /*8fd0*/  MUFU.EX2 R32, R32 ;  /* 0x0000002000207308 */ /* 0x000ee20000000800 */
[----:B-1----:R-:W-:Y:S01]  /*8fe0*/  FFMA R53, R4, R21, 1 ;  /* 0x3f80000004357423 */ /* 0x002fe20000000015 */
[----:B------:R-:W-:-:S02]  /*8ff0*/  SHF.L.U32 R33, R38, 0x17, RZ ;  /* 0x0000001726217819 */ /* 0x000fc400000006ff */
[----:B------:R-:W-:Y:S02]  /*9000*/  SHF.L.U32 R13, R28, 0x17, RZ ;  /* 0x000000171c0d7819 */ /* 0x000fe400000006ff */
[----:B------:R-:W-:Y:S02]  /*9010*/  SHF.L.U32 R20, R41, 0x17, RZ ;  /* 0x0000001729147819 */ /* 0x000fe400000006ff */
[----:B------:R-:W1:Y:S01]  /*9020*/  MUFU.EX2 R40, R40 ;  /* 0x0000002800287308 */ /* 0x000e620000000800 */
[----:B--2---:R-:W-:Y:S01]  /*9030*/  FFMA R55, R15, R26, 1 ;  /* 0x3f8000000f377423 */ /* 0x004fe2000000001a */
[----:B------:R-:W-:Y:S01]  /*9040*/  SHF.L.U32 R15, R36, 0x17, RZ ;  /* 0x00000017240f7819 */ /* 0x000fe200000006ff */
[----:B------:R-:W-:Y:S01]  /*9050*/  FFMA R20, R20, R43, 1 ;  /* 0x3f80000014147423 */ /* 0x000fe2000000002b */
[----:B------:R-:W-:Y:S02]  /*9060*/  SHF.L.U32 R21, R45, 0x17, RZ ;  /* 0x000000172d157819 */ /* 0x000fe400000006ff */
[----:B------:R-:W-:-:S02]  /*9070*/  SHF.L.U32 R24, R47, 0x17, RZ ;  /* 0x000000172f187819 */ /* 0x000fc400000006ff */
[----:B------:R-:W2:Y:S01]  /*9080*/  MUFU.EX2 R42, R42 ;  /* 0x0000002a002a7308 */ /* 0x000ea20000000800 */
[----:B------:R-:W-:Y:S01]  /*9090*/  SHF.L.U32 R25, R49, 0x17, RZ ;  /* 0x0000001731197819 */ /* 0x000fe200000006ff */
[----:B---3--:R-:W-:Y:S01]  /*90a0*/  FFMA R39, R39, R32, 1 ;  /* 0x3f80000027277423 */ /* 0x008fe20000000020 */
[----:B------:R-:W-:Y:S01]  /*90b0*/  SHF.L.U32 R26, R51, 0x17, RZ ;  /* 0x00000017331a7819 */ /* 0x000fe200000006ff */
[----:B------:R-:W-:-:S04]  /*90c0*/  FFMA R32, R34, R37, 1 ;  /* 0x3f80000022207423 */ /* 0x000fc80000000025 */
[----:B------:R-:W3:Y:S01]  /*90d0*/  MUFU.EX2 R46, R46 ;  /* 0x0000002e002e7308 */ /* 0x000ee20000000800 */
[----:B-1----:R-:W-:-:S07]  /*90e0*/  FFMA R33, R33, R40, 1 ;  /* 0x3f80000021217423 */ /* 0x002fce0000000028 */
[----:B------:R-:W1:Y:S01]  /*90f0*/  MUFU.EX2 R44, R44 ;  /* 0x0000002c002c7308 */ /* 0x000e620000000800 */
[----:B--2---:R-:W-:-:S07]  /*9100*/  FFMA R13, R13, R42, 1 ;  /* 0x3f8000000d0d7423 */ /* 0x004fce000000002a */
[----:B------:R2:W4:Y:S01]  /*9110*/  MUFU.EX2 R3, R14 ;  /* 0x0000000e00037308 */ /* 0x0005220000000800 */
[----:B---3--:R-:W-:-:S07]  /*9120*/  FFMA R15, R15, R46, 1 ;  /* 0x3f8000000f0f7423 */ /* 0x008fce000000002e */
[----:B------:R-:W3:Y:S01]  /*9130*/  MUFU.EX2 R50, R50 ;  /* 0x0000003200327308 */ /* 0x000ee20000000800 */
[----:B--2---:R-:W-:Y:S01]  /*9140*/  SHF.L.U32 R14, R29, 0x17, RZ ;  /* 0x000000171d0e7819 */ /* 0x004fe200000006ff */
[----:B-1----:R-:W-:-:S04]  /*9150*/  FFMA R21, R21, R44, 1 ;  /* 0x3f80000015157423 */ /* 0x002fc8000000002c */
[----:B------:R-:W-:Y:S02]  /*9160*/  FFMA R14, R14, R31, 1 ;  /* 0x3f8000000e0e7423 */ /* 0x000fe4000000001f */
[----:B------:R-:W1:Y:S01]  /*9170*/  MUFU.EX2 R5, R52 ;  /* 0x0000003400057308 */ /* 0x000e620000000800 */
[----:B----4-:R-:W-:Y:S01]  /*9180*/  FFMA R24, R24, R3, 1 ;  /* 0x3f80000018187423 */ /* 0x010fe20000000003 */
[----:B---3--:R-:W-:Y:S01]  /*9190*/  FFMA R25, R25, R50, 1 ;  /* 0x3f80000019197423 */ /* 0x008fe20000000032 */
[----:B-1----:R-:W-:Y:S01]  /*91a0*/  FFMA R26, R26, R5, 1 ;  /* 0x3f8000001a1a7423 */ /* 0x002fe20000000005 */
[----:B------:R-:W-:Y:S06]  /*91b0*/  @P2 BRA `(.L_x_119) ;  /* 0x0000000000142947 */ /* 0x000fec0003800000 */
[----:B------:R-:W-:Y:S02]  /*91c0*/  MOV R0, R48 ;  /* 0x0000003000007202 */ /* 0x000fe40000000f00 */
[----:B------:R-:W-:-:S07]  /*91d0*/  MOV R4, 0x91f0 ;  /* 0x000091f000047802 */ /* 0x000fce0000000f00 */
[----:B------:R-:W-:Y:S05]  /*91e0*/  CALL.REL.NOINC `($__internal_0_$__cuda_sm20_rcp_rn_f32_slowpath) ;  /* 0x0000011c00087944 */ /* 0x000fea0003c00000 */
[----:B------:R-:W-:Y:S01]  /*91f0*/  MOV R27, R0 ;  /* 0x00000000001b7202 */ /* 0x000fe20000000f00 */
[----:B------:R-:W-:Y:S06]  /*9200*/  BRA `(.L_x_120) ;  /* 0x0000000000107947 */ /* 0x000fec0003800000 */
.L_x_119:
[----:B------:R-:W1:Y:S02]  /*9210*/  MUFU.RCP R27, R48 ;  /* 0x00000030001b7308 */ /* 0x000e640000001000 */
[----:B-1----:R-:W-:-:S04]  /*9220*/  FFMA R0, R48, R27, -1 ;  /* 0xbf80000030007423 */ /* 0x002fc8000000001b */
[----:B------:R-:W-:-:S04]  /*9230*/  FADD.FTZ R0, -R0, -RZ ;  /* 0x800000ff00007221 */ /* 0x000fc80000010100 */
[----:B------:R-:W-:-:S07]  /*9240*/  FFMA R27, R27, R0, R27 ;  /* 0x000000001b1b7223 */ /* 0x000fce000000001b */
.L_x_120:
[----:B------:R-:W-:Y:S05]  /*9250*/  BSYNC B1 ;  /* 0x0000000000017941 */ /* 0x000fea0003800000 */
.L_x_118:
        /* <DEDUP_REMOVED lines=10> */
.L_x_122:
[----:B------:R-:W1:Y:S02]  /*9300*/  MUFU.RCP R28, R53 ;  /* 0x00000035001c7308 */ /* 0x000e640000001000 */
[----:B-1----:R-:W-:-:S04]  /*9310*/  FFMA R0, R53, R28, -1 ;  /* 0xbf80000035007423 */ /* 0x002fc8000000001c */
[----:B------:R-:W-:-:S04]  /*9320*/  FADD.FTZ R3, -R0, -RZ ;  /* 0x800000ff00037221 */ /* 0x000fc80000010100 */
[----:B------:R-:W-:-:S07]  /*9330*/  FFMA R28, R28, R3, R28 ;  /* 0x000000031c1c7223 */ /* 0x000fce000000001c */
.L_x_123:
[----:B------:R-:W-:Y:S05]  /*9340*/  BSYNC B1 ;  /* 0x0000000000017941 */ /* 0x000fea0003800000 */
.L_x_121:
[----:B------:R-:W-:Y:S01]  /*9350*/  VIADD R0, R54, 0x1800000 ;  /* 0x0180000036007836 */ /* 0x000fe20000000000 */
[----:B------:R-:W-:Y:S04]  /*9360*/  BSSY B1, `(.L_x_124) ;  /* 0x000000d000017945 */ /* 0x000fe80003800000 */
        /* <DEDUP_REMOVED lines=8> */
.L_x_125:
[----:B------:R-:W1:Y:S02]  /*93f0*/  MUFU.RCP R29, R54 ;  /* 0x00000036001d7308 */ /* 0x000e640000001000 */
[----:B-1----:R-:W-:-:S04]  /*9400*/  FFMA R0, R54, R29, -1 ;  /* 0xbf80000036007423 */ /* 0x002fc8000000001d */
[----:B------:R-:W-:-:S04]  /*9410*/  FADD.FTZ R0, -R0, -RZ ;  /* 0x800000ff00007221 */ /* 0x000fc80000010100 */
[----:B------:R-:W-:-:S07]  /*9420*/  FFMA R29, R29, R0, R29 ;  /* 0x000000001d1d7223 */ /* 0x000fce000000001d */
.L_x_126:
[----:B------:R-:W-:Y:S05]  /*9430*/  BSYNC B1 ;  /* 0x0000000000017941 */ /* 0x000fea0003800000 */
.L_x_124:
        /* <DEDUP_REMOVED lines=10> */
.L_x_128:
[----:B------:R-:W1:Y:S02]  /*94e0*/  MUFU.RCP R30, R55 ;  /* 0x00000037001e7308 */ /* 0x000e640000001000 */
[----:B-1----:R-:W-:-:S04]  /*94f0*/  FFMA R0, R55, R30, -1 ;  /* 0xbf80000037007423 */ /* 0x002fc8000000001e */
[----:B------:R-:W-:-:S04]  /*9500*/  FADD.FTZ R3, -R0, -RZ ;  /* 0x800000ff00037221 */ /* 0x000fc80000010100 */
[----:B------:R-:W-:-:S07]  /*9510*/  FFMA R30, R30, R3, R30 ;  /* 0x000000031e1e7223 */ /* 0x000fce000000001e */
.L_x_129:
[----:B------:R-:W-:Y:S05]  /*9520*/  BSYNC B1 ;  /* 0x0000000000017941 */ /* 0x000fea0003800000 */
.L_x_127:
        /* <DEDUP_REMOVED lines=10> */
.L_x_131:
[----:B------:R-:W1:Y:S02]  /*95d0*/  MUFU.RCP R31, R56 ;  /* 0x00000038001f7308 */ /* 0x000e640000001000 */
[----:B-1----:R-:W-:-:S04]  /*95e0*/  FFMA R0, R56, R31, -1 ;  /* 0xbf80000038007423 */ /* 0x002fc8000000001f */
[----:B------:R-:W-:-:S04]  /*95f0*/  FADD.FTZ R0, -R0, -RZ ;  /* 0x800000ff00007221 */ /* 0x000fc80000010100 */
[----:B------:R-:W-:-:S07]  /*9600*/  FFMA R31, R31, R0, R31 ;  /* 0x000000001f1f7223 */ /* 0x000fce000000001f */
.L_x_132:
[----:B------:R-:W-:Y:S05]  /*9610*/  BSYNC B1 ;  /* 0x0000000000017941 */ /* 0x000fea0003800000 */
.L_x_130:
        /* <DEDUP_REMOVED lines=10> */
.L_x_134:
[----:B------:R-:W1:Y:S02]  /*96c0*/  MUFU.RCP R42, R39 ;  /* 0x00000027002a7308 */ /* 0x000e640000001000 */
[----:B-1----:R-:W-:-:S04]  /*96d0*/  FFMA R0, R39, R42, -1 ;  /* 0xbf80000027007423 */ /* 0x002fc8000000002a */
[----:B------:R-:W-:-:S04]  /*96e0*/  FADD.FTZ R3, -R0, -RZ ;  /* 0x800000ff00037221 */ /* 0x000fc80000010100 */
[----:B------:R-:W-:-:S07]  /*96f0*/  FFMA R42, R42, R3, R42 ;  /* 0x000000032a2a7223 */ /* 0x000fce000000002a */
.L_x_135:
[----:B------:R-:W-:Y:S05]  /*9700*/  BSYNC B1 ;  /* 0x0000000000017941 */ /* 0x000fea0003800000 */
.L_x_133:
        /* <DEDUP_REMOVED lines=10> */
.L_x_137:
[----:B------:R-:W1:Y:S02]  /*97b0*/  MUFU.RCP R39, R32 ;  /* 0x0000002000277308 */ /* 0x000e640000001000 */
[----:B-1----:R-:W-:-:S04]  /*97c0*/  FFMA R0, R32, R39, -1 ;  /* 0xbf80000020007423 */ /* 0x002fc80000000027 */
[----:B------:R-:W-:-:S04]  /*97d0*/  FADD.FTZ R0, -R0, -RZ ;  /* 0x800000ff00007221 */ /* 0x000fc80000010100 */
[----:B------:R-:W-:-:S07]  /*97e0*/  FFMA R39, R39, R0, R39 ;  /* 0x0000000027277223 */ /* 0x000fce0000000027 */
.L_x_138:
[----:B------:R-:W-:Y:S05]  /*97f0*/  BSYNC B1 ;  /* 0x0000000000017941 */ /* 0x000fea0003800000 */
.L_x_136:
        /* <DEDUP_REMOVED lines=10> */
.L_x_140:
[----:B------:R-:W1:Y:S02]  /*98a0*/  MUFU.RCP R32, R33 ;  /* 0x0000002100207308 */ /* 0x000e640000001000 */
[----:B-1----:R-:W-:-:S04]  /*98b0*/  FFMA R0, R33, R32, -1 ;  /* 0xbf80000021007423 */ /* 0x002fc80000000020 */
[----:B------:R-:W-:-:S04]  /*98c0*/  FADD.FTZ R3, -R0, -RZ ;  /* 0x800000ff00037221 */ /* 0x000fc80000010100 */
[----:B------:R-:W-:-:S07]  /*98d0*/  FFMA R32, R32, R3, R32 ;  /* 0x0000000320207223 */ /* 0x000fce0000000020 */
.L_x_141:
[----:B------:R-:W-:Y:S05]  /*98e0*/  BSYNC B1 ;  /* 0x0000000000017941 */ /* 0x000fea0003800000 */
.L_x_139:
        /* <DEDUP_REMOVED lines=10> */
.L_x_143:
[----:B------:R-:W1:Y:S02]  /*9990*/  MUFU.RCP R0, R13 ;  /* 0x0000000d00007308 */ /* 0x000e640000001000 */
[----:B-1----:R-:W-:-:S04]  /*99a0*/  FFMA R3, R13, R0, -1 ;  /* 0xbf8000000d037423 */ /* 0x002fc80000000000 */
[----:B------:R-:W-:-:S04]  /*99b0*/  FADD.FTZ R3, -R3, -RZ ;  /* 0x800000ff03037221 */ /* 0x000fc80000010100 */
[----:B------:R-:W-:-:S07]  /*99c0*/  FFMA R33, R0, R3, R0 ;  /* 0x0000000300217223 */ /* 0x000fce0000000000 */
.L_x_144:
[----:B------:R-:W-:Y:S05]  /*99d0*/  BSYNC B1 ;  /* 0x0000000000017941 */ /* 0x000fea0003800000 */
.L_x_142:
        /* <DEDUP_REMOVED lines=10> */
.L_x_146:
[----:B------:R-:W1:Y:S02]  /*9a80*/  MUFU.RCP R3, R14 ;  /* 0x0000000e00037308 */ /* 0x000e640000001000 */
[----:B-1----:R-:W-:-:S04]  /*9a90*/  FFMA R0, R14, R3, -1 ;  /* 0xbf8000000e007423 */ /* 0x002fc80000000003 */
[----:B------:R-:W-:-:S04]  /*9aa0*/  FADD.FTZ R0, -R0, -RZ ;  /* 0x800000ff00007221 */ /* 0x000fc80000010100 */
[----:B------:R-:W-:-:S07]  /*9ab0*/  FFMA R44, R3, R0, R3 ;  /* 0x00000000032c7223 */ /* 0x000fce0000000003 */
.L_x_147:
[----:B------:R-:W-:Y:S05]  /*9ac0*/  BSYNC B1 ;  /* 0x0000000000017941 */ /* 0x000fea0003800000 */
.L_x_145:
        /* <DEDUP_REMOVED lines=10> */
.L_x_149:
[----:B------:R-:W1:Y:S02]  /*9b70*/  MUFU.RCP R0, R15 ;  /* 0x0000000f00007308 */ /* 0x000e640000001000 */
[----:B-1----:R-:W-:-:S04]  /*9b80*/  FFMA R3, R15, R0, -1 ;  /* 0xbf8000000f037423 */ /* 0x002fc80000000000 */
[----:B------:R-:W-:-:S04]  /*9b90*/  FADD.FTZ R3, -R3, -RZ ;  /* 0x800000ff03037221 */ /* 0x000fc80000010100 */
[----:B------:R-:W-:-:S07]  /*9ba0*/  FFMA R13, R0, R3, R0 ;  /* 0x00000003000d7223 */ /* 0x000fce0000000000 */
.L_x_150:
[----:B------:R-:W-:Y:S05]  /*9bb0*/  BSYNC B1 ;  /* 0x0000000000017941 */ /* 0x000fea0003800000 */
.L_x_148:
        /* <DEDUP_REMOVED lines=10> */
.L_x_152:
[----:B------:R-:W1:Y:S02]  /*9c60*/  MUFU.RCP R3, R20 ;  /* 0x0000001400037308 */ /* 0x000e640000001000 */
[----:B-1----:R-:W-:-:S04]  /*9c70*/  FFMA R0, R20, R3, -1 ;  /* 0xbf80000014007423 */ /* 0x002fc80000000003 */
[----:B------:R-:W-:-:S04]  /*9c80*/  FADD.FTZ R0, -R0, -RZ ;  /* 0x800000ff00007221 */ /* 0x000fc80000010100 */
[----:B------:R-:W-:-:S07]  /*9c90*/  FFMA R14, R3, R0, R3 ;  /* 0x00000000030e7223 */ /* 0x000fce0000000003 */
.L_x_153:
[----:B------:R-:W-:Y:S05]  /*9ca0*/  BSYNC B1 ;  /* 0x0000000000017941 */ /* 0x000fea0003800000 */
.L_x_151:
        /* <DEDUP_REMOVED lines=10> */
.L_x_155:
[----:B------:R-:W1:Y:S02]  /*9d50*/  MUFU.RCP R0, R21 ;  /* 0x0000001500007308 */ /* 0x000e640000001000 */
[----:B-1----:R-:W-:-:S04]  /*9d60*/  FFMA R3, R21, R0, -1 ;  /* 0xbf80000015037423 */ /* 0x002fc80000000000 */
[----:B------:R-:W-:-:S04]  /*9d70*/  FADD.FTZ R3, -R3, -RZ ;  /* 0x800000ff03037221 */ /* 0x000fc80000010100 */
[----:B------:R-:W-:-:S07]  /*9d80*/  FFMA R15, R0, R3, R0 ;  /* 0x00000003000f7223 */ /* 0x000fce0000000000 */
.L_x_156:
[----:B------:R-:W-:Y:S05]  /*9d90*/  BSYNC B1 ;  /* 0x0000000000017941 */ /* 0x000fea0003800000 */
.L_x_154:
        /* <DEDUP_REMOVED lines=10> */
.L_x_158:
[----:B------:R-:W1:Y:S02]  /*9e40*/  MUFU.RCP R3, R24 ;  /* 0x0000001800037308 */ /* 0x000e640000001000 */
[----:B-1----:R-:W-:-:S04]  /*9e50*/  FFMA R0, R24, R3, -1 ;  /* 0xbf80000018007423 */ /* 0x002fc80000000003 */
[----:B------:R-:W-:-:S04]  /*9e60*/  FADD.FTZ R0, -R0, -RZ ;  /* 0x800000ff00007221 */ /* 0x000fc80000010100 */
[----:B------:R-:W-:-:S07]  /*9e70*/  FFMA R20, R3, R0, R3 ;  /* 0x0000000003147223 */ /* 0x000fce0000000003 */
.L_x_159:
[----:B------:R-:W-:Y:S05]  /*9e80*/  BSYNC B1 ;  /* 0x0000000000017941 */ /* 0x000fea0003800000 */
.L_x_157:
        /* <DEDUP_REMOVED lines=10> */
.L_x_161:
[----:B------:R-:W1:Y:S02]  /*9f30*/  MUFU.RCP R0, R25 ;  /* 0x0000001900007308 */ /* 0x000e640000001000 */
[----:B-1----:R-:W-:-:S04]  /*9f40*/  FFMA R3, R25, R0, -1 ;  /* 0xbf80000019037423 */ /* 0x002fc80000000000 */
[----:B------:R-:W-:-:S04]  /*9f50*/  FADD.FTZ R3, -R3, -RZ ;  /* 0x800000ff03037221 */ /* 0x000fc80000010100 */
[----:B------:R-:W-:-:S07]  /*9f60*/  FFMA R21, R0, R3, R0 ;  /* 0x0000000300157223 */ /* 0x000fce0000000000 */
.L_x_162:
[----:B------:R-:W-:Y:S05]  /*9f70*/  BSYNC B1 ;  /* 0x0000000000017941 */ /* 0x000fea0003800000 */
.L_x_160:
        /* <DEDUP_REMOVED lines=9> */
.L_x_164:
[----:B------:R-:W1:Y:S02]  /*a010*/  MUFU.RCP R3, R26 ;  /* 0x0000001a00037308 */ /* 0x000e640000001000 */
[----:B-1----:R-:W-:-:S04]  /*a020*/  FFMA R0, R26, R3, -1 ;  /* 0xbf8000001a007423 */ /* 0x002fc80000000003 */
[----:B------:R-:W-:-:S04]  /*a030*/  FADD.FTZ R0, -R0, -RZ ;  /* 0x800000ff00007221 */ /* 0x000fc80000010100 */
[----:B------:R-:W-:-:S07]  /*a040*/  FFMA R0, R3, R0, R3 ;  /* 0x0000000003007223 */ /* 0x000fce0000000003 */
.L_x_165:
[----:B------:R-:W-:Y:S05]  /*a050*/  BSYNC B1 ;  /* 0x0000000000017941 */ /* 0x000fea0003800000 */
.L_x_163:
[----:B------:R-:W-:Y:S02]  /*a060*/  F2FP.SATFINITE.E4M3.F32.PACK_AB_MERGE_C R27, R28, R27, RZ ;  /* 0x0000001b1c1b723e */ /* 0x000fe400048070ff */
[----:B------:R-:W-:Y:S02]  /*a070*/  F2FP.SATFINITE.E4M3.F32.PACK_AB_MERGE_C R29, R30, R29, RZ ;  /* 0x0000001d1e1d723e */ /* 0x000fe400048070ff */
[----:B------:R-:W-:Y:S02]  /*a080*/  F2FP.SATFINITE.E4M3.F32.PACK_AB_MERGE_C R31, R42, R31, RZ ;  /* 0x0000001f2a1f723e */ /* 0x000fe400048070ff */
[----:B------:R-:W-:Y:S02]  /*a090*/  F2FP.SATFINITE.E4M3.F32.PACK_AB_MERGE_C R39, R32, R39, RZ ;  /* 0x000000272027723e */ /* 0x000fe400048070ff */
[----:B------:R-:W-:Y:S02]  /*a0a0*/  F2FP.SATFINITE.E4M3.F32.PACK_AB_MERGE_C R33, R44, R33, RZ ;  /* 0x000000212c21723e */ /* 0x000fe400048070ff */
[----:B------:R-:W-:-:S02]  /*a0b0*/  F2FP.SATFINITE.E4M3.F32.PACK_AB_MERGE_C R13, R14, R13, RZ ;  /* 0x0000000d0e0d723e */ /* 0x000fc400048070ff */
[----:B------:R-:W-:Y:S02]  /*a0c0*/  F2FP.SATFINITE.E4M3.F32.PACK_AB_MERGE_C R15, R20, R15, RZ ;  /* 0x0000000f140f723e */ /* 0x000fe400048070ff */
[----:B------:R-:W-:Y:S01]  /*a0d0*/  F2FP.SATFINITE.E4M3.F32.PACK_AB_MERGE_C R21, R0, R21, RZ ;  /* 0x000000150015723e */ /* 0x000fe200048070ff */
[----:B------:R-:W-:Y:S06]  /*a0e0*/  @P5 BRA `(.L_x_166) ;  /* 0x0000000000045947 */ /* 0x000fec0003800000 */
[----:B------:R-:W-:-:S04]  /*a0f0*/  DEPBAR.LE SB0, 0x1 ;  /* 0x000080400000791a */ /* 0x000fc80000000000 */
.L_x_166:
[----:B------:R-:W-:Y:S05]  /*a100*/  WARPSYNC.ALL ;  /* 0x0000000000007948 */ /* 0x000fea0003800000 */
[----:B------:R-:W-:Y:S06]  /*a110*/  BAR.SYNC.DEFER_BLOCKING 0x1, 0x100 ;  /* 0x0044000000007b1d */ /* 0x000fec0000010000 */
        /* <DEDUP_REMOVED lines=19> */
[----:B------:R-:W-:Y:S02]  /*a250*/  UIADD3 UR4, UR44, 0x5100, URZ ;  /* 0x000051002c047890 */ /* 0x000fe4000fffe03f */
[----:B------:R-:W-:Y:S01]  /*a260*/  UIADD3.X UR9, URZ, UR61, URZ, UP0, !UPT ;  /* 0x0000003d3f097290 */ /* 0x000fe200087fe43f */
[----:B------:R-:W-:Y:S01]  /*a270*/  UMOV UR6, UR42 ;  /* 0x0000002a00067c82 */ /* 0x000fe20008000000 */
[----:B------:R-:W-:-:S07]  /*a280*/  UMOV UR7, UR43 ;  /* 0x0000002b00077c82 */ /* 0x000fce0008000000 */
[----:B------:R1:W-:Y:S02]  /*a290*/  UTMASTG.3D [UR4], [UR8] ;  /* 0x00000004080073b5 */ /* 0x0003e40008010000 */
[----:B-1----:R0:W-:Y:S02]  /*a2a0*/  UTMACMDFLUSH ;  /* 0x00000000000079b7 */ /* 0x0021e40000000000 */
.L_x_168:
[----:B------:R-:W-:Y:S05]  /*a2b0*/  BSYNC B0 ;  /* 0x0000000000007941 */ /* 0x000fea0003800000 */
.L_x_167:
[----:B------:R-:W2:Y:S04]  /*a2c0*/  LDL R4, [R1+0xb4] ;  /* 0x0000b40001047983 */ /* 0x000ea80000100800 */
[----:B------:R-:W3:Y:S01]  /*a2d0*/  LDL R3, [R1+0xb8] ;  /* 0x0000b80001037983 */ /* 0x000ee20000100800 */
[----:B------:R-:W-:Y:S01]  /*a2e0*/  BSSY B0, `(.L_x_169) ;  /* 0x0000036000007945 */ /* 0x000fe20003800000 */
[----:B--2---:R-:W-:Y:S02]  /*a2f0*/  MOV R13, R4 ;  /* 0x00000004000d7202 */ /* 0x004fe40000000f00 */
[----:B---3--:R-:W-:Y:S01]  /*a300*/  MOV R14, R3 ;  /* 0x00000003000e7202 */ /* 0x008fe20000000f00 */
[----:B------:R-:W-:Y:S06]  /*a310*/  @P0 BRA `(.L_x_170) ;  /* 0x0000000000c80947 */ /* 0x000fec0003800000 */
[----:B------:R-:W-:-:S04]  /*a320*/  MOV R0, UR56 ;  /* 0x0000003800007c02 */ /* 0x000fc80008000f00 */
[----:B------:R-:W-:-:S13]  /*a330*/  ISETP.NE.AND P3, PT, R0, 0x3, PT ;  /* 0x000000030000780c */ /* 0x000fda0003f65270 */
[----:B------:R-:W-:Y:S05]  /*a340*/  @!P3 BRA `(.L_x_171) ;  /* 0x000000000004b947 */ /* 0x000fea0003800000 */
[----:B------:R-:W-:Y:S01]  /*a350*/  BPT.TRAP 0x1 ;  /* 0x000000040000795c */ /* 0x000fe20000300000 */
.L_x_171:
[----:B------:R-:W-:Y:S01]  /*a360*/  LEA R13, R4, UR44, 0x3 ;  /* 0x0000002c040d7c11 */ /* 0x000fe2000f8e18ff */
[----:B------:R-:W-:Y:S01]  /*a370*/  BSSY B1, `(.L_x_172) ;  /* 0x0000004000017945 */ /* 0x000fe20003800000 */
[----:B------:R-:W-:-:S04]  /*a380*/  SHF.L.U32 R0, R3, 0x1f, RZ ;  /* 0x0000001f03007819 */ /* 0x000fc800000006ff */
[----:B------:R-:W1:Y:S02]  /*a390*/  SYNCS.PHASECHK.TRANS64.TRYWAIT P2, [R13+URZ+0x80], R0 ;  /* 0x000080000d0075a7 */ /* 0x000e64000804017f */
[----:B-1----:R-:W-:Y:S05]  /*a3a0*/  @!P2 BRA `(.L_x_173) ;  /* 0x00000100002ca947 */ /* 0x002fea0003800000 */
.L_x_628:
[----:B------:R-:W-:Y:S05]  /*a3b0*/  BSYNC B1 ;  /* 0x0000000000017941 */ /* 0x000fea0003800000 */
.L_x_172:
[----:B------:R-:W-:Y:S04]  /*a3c0*/  BSSY B1, `(.L_x_174) ;  /* 0x0000012000017945 */ /* 0x000fe80003800000 */
[----:B------:R-:W-:Y:S05]  /*a3d0*/  @P1 BRA `(.L_x_175) ;  /* 0x0000000000401947 */ /* 0x000fea0003800000 */
[----:B------:R-:W2:Y:S02]  /*a3e0*/  LDL R3, [R1+0xb4] ;  /* 0x0000b40001037983 */ /* 0x000ea40000100800 */
[----:B--2---:R-:W-:-:S04]  /*a3f0*/  LEA R14, R3, R10, 0xc ;  /* 0x0000000a030e7211 */ /* 0x004fc800078e60ff */
[----:B-1----:R-:W-:Y:S01]  /*a400*/  IADD3 R0, R14, UR44, RZ ;  /* 0x0000002c0e007c10 */ /* 0x002fe2000fffe0ff */
[----:B------:R-:W-:Y:S03]  /*a410*/  LDS.U16 R6, [R14+UR44+0x200] ;  /* 0x0002002c0e067984 */ /* 0x000fe60008000400 */
[----:B------:R-:W-:Y:S01]  /*a420*/  IADD3 R15, R0, R11, RZ ;  /* 0x0000000b000f7210 */ /* 0x000fe20007ffe0ff */
[----:B------:R-:W1:Y:S04]  /*a430*/  LDS.U16 R3, [R14+UR44+0x100] ;  /* 0x0001002c0e037984 */ /* 0x000e680008000400 */
        /* <DEDUP_REMOVED lines=10> */
.L_x_175:
[----:B------:R-:W-:Y:S05]  /*a4e0*/  BSYNC B1 ;  /* 0x0000000000017941 */ /* 0x000fea0003800000 */
.L_x_174:
        /* <DEDUP_REMOVED lines=8> */
.L_x_176:
[----:B------:R-:W3:Y:S04]  /*a570*/  LDL.LU R5, [R1+0xb4] ;  /* 0x0000b40001057983 */ /* 0x000ee80000300800 */
[----:B------:R-:W4:Y:S01]  /*a580*/  LDL.LU R4, [R1+0xb8] ;  /* 0x0000b80001047983 */ /* 0x000f220000300800 */
[----:B-1----:R-:W-:Y:S01]  /*a590*/  IADD3 R0, R13, 0xa0, RZ ;  /* 0x000000a00d007810 */ /* 0x002fe20007ffe0ff */
[----:B------:R-:W1:Y:S03]  /*a5a0*/  S2R R3, SR_CgaCtaId ;  /* 0x0000000000037919 */ /* 0x000e660000008800 */
[----:B-1----:R-:W-:-:S04]  /*a5b0*/  PRMT R0, R3, 0x654, R0 ;  /* 0x0000065403007816 */ /* 0x002fc80000000000 */
[----:B--2---:R1:W-:Y:S01]  /*a5c0*/  SYNCS.ARRIVE.TRANS64.RED.A1T0 RZ, [R0+URZ], RZ ;  /* 0x000000ff00ff79a7 */ /* 0x0043e2000810043f */
[----:B---3--:R-:W-:-:S04]  /*a5d0*/  IADD3 R13, R5, 0x1, RZ ;  /* 0x00000001050d7810 */ /* 0x008fc80007ffe0ff */
[----:B------:R-:W-:-:S04]  /*a5e0*/  ISETP.NE.AND P2, PT, R13, 0x4, PT ;  /* 0x000000040d00780c */ /* 0x000fc80003f45270 */
[----:B------:R-:W-:Y:S02]  /*a5f0*/  SEL R14, RZ, 0x1, P2 ;  /* 0x00000001ff0e7807 */ /* 0x000fe40001000000 */
[----:B------:R-:W-:Y:S02]  /*a600*/  SEL R13, R13, RZ, P2 ;  /* 0x000000ff0d0d7207 */ /* 0x000fe40001000000 */
[----:B----4-:R-:W-:-:S03]  /*a610*/  LOP3.LUT R14, R4, R14, RZ, 0x3c, !PT ;  /* 0x0000000e040e7212 */ /* 0x010fc600078e3cff */
[----:B------:R1:W-:Y:S04]  /*a620*/  STL [R1+0xb4], R13 ;  /* 0x0000b40d01007387 */ /* 0x0003e80000100800 */
[----:B------:R1:W-:Y:S02]  /*a630*/  STL [R1+0xb8], R14 ;  /* 0x0000b80e01007387 */ /* 0x0003e40000100800 */
.L_x_170:
[----:B------:R-:W-:Y:S05]  /*a640*/  BSYNC B0 ;  /* 0x0000000000007941 */ /* 0x000fea0003800000 */
.L_x_169:
[----:B-1----:R-:W-:Y:S01]  /*a650*/  F2FP.F16.E4M3.UNPACK_B R0, R6 ;  /* 0x00000006ff00723e */ /* 0x002fe200020006ff */
[C---:B------:R-:W-:Y:S01]  /*a660*/  FMUL R195, R2.reuse, R195 ;  /* 0x000000c302c37220 */ /* 0x040fe20000400000 */
[C---:B------:R-:W-:Y:S01]  /*a670*/  FMUL R3, R2.reuse, R194 ;  /* 0x000000c202037220 */ /* 0x040fe20000400000 */
[----:B------:R-:W-:Y:S01]  /*a680*/  F2FP.F16.E4M3.UNPACK_B R24, R7.H1 ;  /* 0x00000007ff18723e */ /* 0x000fe200030006ff */
[C---:B------:R-:W-:Y:S01]  /*a690*/  FMUL R193, R2.reuse, R193 ;  /* 0x000000c102c17220 */ /* 0x040fe20000400000 */
[--C-:B------:R-:W-:Y:S01]  /*a6a0*/  HADD2.F32 R4, -RZ, R0.reuse.H0_H0 ;  /* 0x20000000ff047230 */ /* 0x100fe20000004100 */
[----:B------:R-:W-:Y:S01]  /*a6b0*/  MOV R46, 0x3bbb989d ;  /* 0x3bbb989d002e7802 */ /* 0x000fe20000000f00 */
[----:B------:R-:W-:Y:S01]  /*a6c0*/  HADD2.F32 R20, -RZ, R0.H1_H1 ;  /* 0x30000000ff147230 */ /* 0x000fe20000004100 */
[----:B------:R-:W-:Y:S01]  /*a6d0*/  F2FP.F16.E4M3.UNPACK_B R0, R6.H1 ;  /* 0x00000006ff00723e */ /* 0x000fe200030006ff */
[----:B------:R-:W-:Y:S01]  /*a6e0*/  FMUL R185, R2, R185 ;  /* 0x000000b902b97220 */ /* 0x000fe20000400000 */
[C---:B------:R-:W-:Y:S01]  /*a6f0*/  FFMA R195, R16.reuse, R4, R195 ;  /* 0x0000000410c37223 */ /* 0x040fe200000000c3 */
[----:B------:R-:W-:Y:S01]  /*a700*/  F2FP.F16.E4M3.UNPACK_B R5, R7 ;  /* 0x00000007ff05723e */ /* 0x000fe200020006ff */
[----:B------:R-:W-:Y:S01]  /*a710*/  FFMA R15, R16, R20, R3 ;  /* 0x00000014100f7223 */ /* 0x000fe20000000003 */
[----:B------:R-:W-:-:S02]  /*a720*/  HADD2.F32 R4, -RZ, R0.H0_H0 ;  /* 0x20000000ff047230 */ /* 0x000fc40000004100 */
[----:B------:R-:W-:Y:S01]  /*a730*/  FMUL R3, R2, R192 ;  /* 0x000000c002037220 */ /* 0x000fe20000400000 */
[----:B------:R-:W-:Y:S01]  /*a740*/  HADD2.F32 R0, -RZ, R0.H1_H1 ;  /* 0x30000000ff007230 */ /* 0x000fe20000004100 */
[----:B------:R-:W-:Y:S01]  /*a750*/  F2FP.F16.E4M3.UNPACK_B R31, R8.H1 ;  /* 0x00000008ff1f723e */ /* 0x000fe200030006ff */
[----:B------:R-:W-:Y:S02]  /*a760*/  HADD2.F32 R26, -RZ, R5.H0_H0 ;  /* 0x20000005ff1a7230 */ /* 0x000fe40000004100 */
[C---:B------:R-:W-:Y:S01]  /*a770*/  FFMA R193, R16.reuse, R4, R193 ;  /* 0x0000000410c17223 */ /* 0x040fe200000000c1 */
[----:B------:R-:W-:Y:S01]  /*a780*/  MOV R4, 0x437c0000 ;  /* 0x437c000000047802 */ /* 0x000fe20000000f00 */
[----:B------:R-:W-:Y:S01]  /*a790*/  FFMA R20, R16, R0, R3 ;  /* 0x0000000010147223 */ /* 0x000fe20000000003 */
[--C-:B------:R-:W-:Y:S02]  /*a7a0*/  HADD2.F32 R0, -RZ, R24.reuse.H0_H0 ;  /* 0x20000018ff007230 */ /* 0x100fe40000004100 */
[----:B------:R-:W-:Y:S01]  /*a7b0*/  FMUL R3, R2, R188 ;  /* 0x000000bc02037220 */ /* 0x000fe20000400000 */
[----:B------:R-:W-:-:S02]  /*a7c0*/  HADD2.F32 R24, -RZ, R24.H1_H1 ;  /* 0x30000018ff187230 */ /* 0x000fc40000004100 */
[----:B------:R-:W-:Y:S01]  /*a7d0*/  FFMA.SAT R29, -R20, R46, 0.5 ;  /* 0x3f000000141d7423 */ /* 0x000fe2000000212e */
[----:B------:R-:W-:Y:S02]  /*a7e0*/  HADD2.F32 R28, -RZ, R5.H1_H1 ;  /* 0x30000005ff1c7230 */ /* 0x000fe40000004100 */
[----:B------:R-:W-:Y:S01]  /*a7f0*/  FMUL R5, R2, R190 ;  /* 0x000000be02057220 */ /* 0x000fe20000400000 */
[--C-:B------:R-:W-:Y:S02]  /*a800*/  HADD2.F32 R32, -RZ, R31.reuse.H0_H0 ;  /* 0x2000001fff207230 */ /* 0x100fe40000004100 */
[----:B------:R-:W-:Y:S01]  /*a810*/  FFMA R24, R16, R24, R3 ;  /* 0x0000001810187223 */ /* 0x000fe20000000003 */
[----:B------:R-:W-:Y:S01]  /*a820*/  FFMA.SAT R3, -R15, R46, 0.5 ;  /* 0x3f0000000f037423 */ /* 0x000fe2000000212e */
[----:B------:R-:W-:Y:S01]  /*a830*/  FFMA.RM R29, R29, R4, 12582913 ;  /* 0x4b4000011d1d7423 */ /* 0x000fe20000004004 */
[----:B------:R-:W-:Y:S01]  /*a840*/  FMUL R191, R2, R191 ;  /* 0x000000bf02bf7220 */ /* 0x000fe20000400000 */
[C---:B------:R-:W-:Y:S01]  /*a850*/  FFMA R21, R16.reuse, R28, R5 ;  /* 0x0000001c10157223 */ /* 0x040fe20000000005 */
[----:B------:R-:W-:Y:S01]  /*a860*/  FFMA.RM R3, R3, R4, 12582913 ;  /* 0x4b40000103037423 */ /* 0x000fe20000004004 */
[----:B------:R-:W-:Y:S01]  /*a870*/  F2FP.F16.E4M3.UNPACK_B R25, R8 ;  /* 0x00000008ff19723e */ /* 0x000fe200020006ff */
[----:B------:R-:W-:Y:S01]  /*a880*/  FFMA R185, R16, R32, R185 ;  /* 0x0000002010b97223 */ /* 0x000fe200000000b9 */
[----:B------:R-:W-:Y:S01]  /*a890*/  FMUL R189, R2, R189 ;  /* 0x000000bd02bd7220 */ /* 0x000fe20000400000 */
[----:B------:R-:W-:Y:S01]  /*a8a0*/  FADD R28, R3, -12583039 ;  /* 0xcb40007f031c7421 */ /* 0x000fe20000000000 */
[----:B------:R-:W-:-:S02]  /*a8b0*/  HADD2.F32 R32, -RZ, R31.H1_H1 ;  /* 0x3000001fff207230 */ /* 0x000fc40000004100 */
[----:B------:R-:W-:Y:S01]  /*a8c0*/  FFMA.SAT R5, -R195, R46, 0.5 ;  /* 0x3f000000c3057423 */ /* 0x000fe2000000212e */
[----:B------:R-:W-:Y:S01]  /*a8d0*/  FADD R31, R29, -12583039 ;  /* 0xcb40007f1d1f7421 */ /* 0x000fe20000000000 */
[C---:B------:R-:W-:Y:S01]  /*a8e0*/  FFMA R191, R16.reuse, R26, R191 ;  /* 0x0000001a10bf7223 */ /* 0x040fe200000000bf */
[--C-:B------:R-:W-:Y:S02]  /*a8f0*/  HADD2.F32 R26, -RZ, R25.reuse.H0_H0 ;  /* 0x20000019ff1a7230 */ /* 0x100fe40000004100 */
[----:B------:R-:W-:Y:S01]  /*a900*/  FFMA R189, R16, R0, R189 ;  /* 0x0000000010bd7223 */ /* 0x000fe200000000bd */
[----:B------:R-:W-:Y:S01]  /*a910*/  FFMA R28, -R15, 1.4426950216293334961, -R28 ;  /* 0x3fb8aa3b0f1c7823 */ /* 0x000fe2000000091c */
[----:B------:R-:W-:Y:S01]  /*a920*/  FFMA.RM R0, R5, R4, 12582913 ;  /* 0x4b40000105007423 */ /* 0x000fe20000004004 */
[----:B------:R-:W-:Y:S02]  /*a930*/  HADD2.F32 R25, -RZ, R25.H1_H1 ;  /* 0x30000019ff197230 */ /* 0x000fe40000004100 */
[----:B------:R-:W-:Y:S01]  /*a940*/  FFMA R31, -R20, 1.4426950216293334961, -R31 ;  /* 0x3fb8aa3b141f7823 */ /* 0x000fe2000000091f */
[----:B------:R-:W-:Y:S01]  /*a950*/  FMUL R5, R2, R186 ;  /* 0x000000ba02057220 */ /* 0x000fe20000400000 */
[-C--:B------:R-:W-:Y:S01]  /*a960*/  FFMA.SAT R35, -R21, R46.reuse, 0.5 ;  /* 0x3f00000015237423 */ /* 0x080fe2000000212e */
[----:B------:R-:W-:Y:S01]  /*a970*/  FFMA.SAT R39, -R24, R46, 0.5 ;  /* 0x3f00000018277423 */ /* 0x000fe2000000212e */
[C---:B------:R-:W-:Y:S01]  /*a980*/  FMUL R187, R2.reuse, R187 ;  /* 0x000000bb02bb7220 */ /* 0x040fe20000400000 */
[----:B------:R-:W-:Y:S01]  /*a990*/  FFMA R28, -R15, 1.925963033500011079e-08, R28 ;  /* 0x32a570600f1c7823 */ /* 0x000fe2000000011c */
[----:B------:R-:W-:Y:S01]  /*a9a0*/  FMUL R15, R2, R184 ;  /* 0x000000b8020f7220 */ /* 0x000fe20000400000 */
[----:B------:R-:W-:Y:S01]  /*a9b0*/  FFMA R31, -R20, 1.925963033500011079e-08, R31 ;  /* 0x32a57060141f7823 */ /* 0x000fe2000000011f */
[C---:B------:R-:W-:Y:S01]  /*a9c0*/  FFMA R25, R16.reuse, R25, R5 ;  /* 0x0000001910197223 */ /* 0x040fe20000000005 */
[-C--:B------:R-:W-:Y:S01]  /*a9d0*/  FFMA.RM R35, R35, R4.reuse, 12582913 ;  /* 0x4b40000123237423 */ /* 0x080fe20000004004 */
[----:B------:R-:W-:Y:S01]  /*a9e0*/  FFMA.RM R39, R39, R4, 12582913 ;  /* 0x4b40000127277423 */ /* 0x000fe20000004004 */
[C---:B------:R-:W-:Y:S01]  /*a9f0*/  FFMA R187, R16.reuse, R26, R187 ;  /* 0x0000001a10bb7223 */ /* 0x040fe200000000bb */
[-C--:B------:R-:W-:Y:S01]  /*aa00*/  F2FP.F16.E4M3.UNPACK_B R42, R9.reuse.H1 ;  /* 0x00000009ff2a723e */ /* 0x080fe200030006ff */
[----:B------:R-:W-:Y:S01]  /*aa10*/  FFMA R15, R16, R32, R15 ;  /* 0x00000020100f7223 */ /* 0x000fe2000000000f */
[----:B------:R1:W-:Y:S01]  /*aa20*/  MUFU.EX2 R20, R31 ;  /* 0x0000001f00147308 */ /* 0x0003e20000000800 */
[----:B------:R-:W-:Y:S01]  /*aa30*/  FADD R32, R35, -12583039 ;  /* 0xcb40007f23207421 */ /* 0x000fe20000000000 */
[-C--:B------:R-:W-:Y:S01]  /*aa40*/  FFMA.SAT R43, -R25, R46.reuse, 0.5 ;  /* 0x3f000000192b7423 */ /* 0x080fe2000000212e */
[----:B------:R-:W-:Y:S01]  /*aa50*/  FFMA.SAT R41, -R187, R46, 0.5 ;  /* 0x3f000000bb297423 */ /* 0x000fe2000000212e */
[----:B------:R-:W-:Y:S01]  /*aa60*/  F2FP.F16.E4M3.UNPACK_B R36, R9 ;  /* 0x00000009ff24723e */ /* 0x000fe200020006ff */
[----:B------:R-:W-:-:S02]  /*aa70*/  HADD2.F32 R38, -RZ, R42.H0_H0 ;  /* 0x2000002aff267230 */ /* 0x000fc40000004100 */
[----:B------:R-:W-:Y:S01]  /*aa80*/  FMUL R181, R2, R181 ;  /* 0x000000b502b57220 */ /* 0x000fe20000400000 */
[----:B------:R-:W-:Y:S01]  /*aa90*/  FFMA R32, -R21, 1.4426950216293334961, -R32 ;  /* 0x3fb8aa3b15207823 */ /* 0x000fe20000000920 */
[-C--:B------:R-:W-:Y:S01]  /*aaa0*/  FFMA.RM R43, R43, R4.reuse, 12582913 ;  /* 0x4b4000012b2b7423 */ /* 0x080fe20000004004 */
[----:B-1----:R-:W-:Y:S01]  /*aab0*/  FADD R31, R39, -12583039 ;  /* 0xcb40007f271f7421 */ /* 0x002fe20000000000 */
[----:B------:R-:W-:Y:S01]  /*aac0*/  FFMA.RM R41, R41, R4, 12582913 ;  /* 0x4b40000129297423 */ /* 0x000fe20000004004 */
[----:B------:R-:W-:Y:S01]  /*aad0*/  FADD R26, R0, -12583039 ;  /* 0xcb40007f001a7421 */ /* 0x000fe20000000000 */
[--C-:B------:R-:W-:Y:S02]  /*aae0*/  HADD2.F32 R34, -RZ, R36.reuse.H0_H0 ;  /* 0x20000024ff227230 */ /* 0x100fe40000004100 */
[----:B------:R-:W-:Y:S01]  /*aaf0*/  FFMA R31, -R24, 1.4426950216293334961, -R31 ;  /* 0x3fb8aa3b181f7823 */ /* 0x000fe2000000091f */
[----:B------:R-:W-:Y:S01]  /*ab00*/  FFMA R181, R16, R38, R181 ;  /* 0x0000002610b57223 */ /* 0x000fe200000000b5 */
[----:B------:R-:W-:Y:S01]  /*ab10*/  FFMA R32, -R21, 1.925963033500011079e-08, R32 ;  /* 0x32a5706015207823 */ /* 0x000fe20000000120 */
[----:B------:R-:W-:-:S02]  /*ab20*/  HADD2.F32 R36, -RZ, R36.H1_H1 ;  /* 0x30000024ff247230 */ /* 0x000fc40000004100 */
[----:B------:R-:W-:Y:S01]  /*ab30*/  FFMA R31, -R24, 1.925963033500011079e-08, R31 ;  /* 0x32a57060181f7823 */ /* 0x000fe2000000011f */
[----:B------:R-:W-:Y:S01]  /*ab40*/  FADD R38, R43, -12583039 ;  /* 0xcb40007f2b267421 */ /* 0x000fe20000000000 */
[----:B------:R-:W-:Y:S01]  /*ab50*/  FMUL R21, R2, R182 ;  /* 0x000000b602157220 */ /* 0x000fe20000400000 */
[----:B------:R-:W-:Y:S01]  /*ab60*/  FADD R24, R41, -12583039 ;  /* 0xcb40007f29187421 */ /* 0x000fe20000000000 */
[----:B------:R-:W-:Y:S01]  /*ab70*/  FFMA R26, -R195, 1.4426950216293334961, -R26 ;  /* 0x3fb8aa3bc31a7823 */ /* 0x000fe2000000091a */
[-C--:B------:R-:W-:Y:S01]  /*ab80*/  FFMA.SAT R45, -R185, R46.reuse, 0.5 ;  /* 0x3f000000b92d7423 */ /* 0x080fe2000000212e */
[----:B------:R-:W-:Y:S01]  /*ab90*/  FFMA R38, -R25, 1.4426950216293334961, -R38 ;  /* 0x3fb8aa3b19267823 */ /* 0x000fe20000000926 */
[----:B------:R-:W-:Y:S01]  /*aba0*/  FFMA.SAT R27, -R193, R46, 0.5 ;  /* 0x3f000000c11b7423 */ /* 0x000fe2000000212e */
[----:B------:R-:W-:Y:S01]  /*abb0*/  FFMA R21, R16, R36, R21 ;  /* 0x0000002410157223 */ /* 0x000fe20000000015 */
[----:B------:R-:W-:Y:S01]  /*abc0*/  FFMA R36, -R187, 1.4426950216293334961, -R24 ;  /* 0x3fb8aa3bbb247823 */ /* 0x000fe20000000918 */
[----:B------:R-:W-:Y:S01]  /*abd0*/  FFMA R26, -R195, 1.925963033500011079e-08, R26 ;  /* 0x32a57060c31a7823 */ /* 0x000fe2000000011a */
[----:B------:R1:W-:Y:S01]  /*abe0*/  MUFU.EX2 R24, R31 ;  /* 0x0000001f00187308 */ /* 0x0003e20000000800 */
[----:B------:R-:W-:Y:S01]  /*abf0*/  FFMA.SAT R47, -R15, R46, 0.5 ;  /* 0x3f0000000f2f7423 */ /* 0x000fe2000000212e */
[----:B------:R-:W-:Y:S01]  /*ac00*/  FFMA.RM R45, R45, R4, 12582913 ;  /* 0x4b4000012d2d7423 */ /* 0x000fe20000004004 */
[----:B------:R-:W-:Y:S01]  /*ac10*/  FFMA R38, -R25, 1.925963033500011079e-08, R38 ;  /* 0x32a5706019267823 */ /* 0x000fe20000000126 */
[C---:B------:R-:W-:Y:S01]  /*ac20*/  FMUL R25, R2.reuse, R180 ;  /* 0x000000b402197220 */ /* 0x040fe20000400000 */
[----:B------:R-:W-:Y:S01]  /*ac30*/  FFMA.RM R5, R27, R4, 12582913 ;  /* 0x4b4000011b057423 */ /* 0x000fe20000004004 */
[----:B------:R-:W-:Y:S01]  /*ac40*/  FFMA.SAT R33, -R191, R46, 0.5 ;  /* 0x3f000000bf217423 */ /* 0x000fe2000000212e */
[----:B------:R-:W-:Y:S01]  /*ac50*/  FMUL R183, R2, R183 ;  /* 0x000000b702b77220 */ /* 0x000fe20000400000 */
[----:B------:R2:W3:Y:S01]  /*ac60*/  MUFU.EX2 R27, R26 ;  /* 0x0000001a001b7308 */ /* 0x0004e20000000800 */
[----:B-1----:R-:W-:-:S02]  /*ac70*/  HADD2.F32 R31, -RZ, R42.H1_H1 ;  /* 0x3000002aff1f7230 */ /* 0x002fc40000004100 */
[-C--:B------:R-:W-:Y:S01]  /*ac80*/  FFMA.RM R47, R47, R4.reuse, 12582913 ;  /* 0x4b4000012f2f7423 */ /* 0x080fe20000004004 */
[----:B------:R-:W-:Y:S01]  /*ac90*/  FADD R40, R45, -12583039 ;  /* 0xcb40007f2d287421 */ /* 0x000fe20000000000 */
[----:B------:R-:W-:Y:S01]  /*aca0*/  FFMA.RM R33, R33, R4, 12582913 ;  /* 0x4b40000121217423 */ /* 0x000fe20000004004 */
[C---:B------:R-:W-:Y:S01]  /*acb0*/  FFMA R183, R16.reuse, R34, R183 ;  /* 0x0000002210b77223 */ /* 0x040fe200000000b7 */
[----:B------:R-:W-:Y:S01]  /*acc0*/  FFMA R25, R16, R31, R25 ;  /* 0x0000001f10197223 */ /* 0x000fe20000000019 */
[----:B------:R-:W-:Y:S01]  /*acd0*/  FADD R42, R47, -12583039 ;  /* 0xcb40007f2f2a7421 */ /* 0x000fe20000000000 */
[----:B------:R-:W-:Y:S01]  /*ace0*/  FFMA R40, -R185, 1.4426950216293334961, -R40 ;  /* 0x3fb8aa3bb9287823 */ /* 0x000fe20000000928 */
[-C--:B------:R-:W-:Y:S01]  /*acf0*/  FFMA.SAT R37, -R189, R46.reuse, 0.5 ;  /* 0x3f000000bd257423 */ /* 0x080fe2000000212e */
[-C--:B------:R-:W-:Y:S01]  /*ad00*/  FFMA.SAT R51, -R181, R46.reuse, 0.5 ;  /* 0x3f000000b5337423 */ /* 0x080fe2000000212e */
[-C--:B------:R-:W-:Y:S01]  /*ad10*/  FFMA.SAT R53, -R25, R46.reuse, 0.5 ;  /* 0x3f00000019357423 */ /* 0x080fe2000000212e */
[----:B--2---:R-:W-:Y:S01]  /*ad20*/  FADD R26, R33, -12583039 ;  /* 0xcb40007f211a7421 */ /* 0x004fe20000000000 */
[-C--:B------:R-:W-:Y:S01]  /*ad30*/  FFMA.SAT R31, -R183, R46.reuse, 0.5 ;  /* 0x3f000000b71f7423 */ /* 0x080fe2000000212e */
[----:B------:R-:W-:Y:S01]  /*ad40*/  FFMA R42, -R15, 1.4426950216293334961, -R42 ;  /* 0x3fb8aa3b0f2a7823 */ /* 0x000fe2000000092a */
[----:B------:R-:W-:Y:S01]  /*ad50*/  FFMA.SAT R49, -R21, R46, 0.5 ;  /* 0x3f00000015317423 */ /* 0x000fe2000000212e */
[----:B------:R-:W-:Y:S01]  /*ad60*/  FFMA R40, -R185, 1.925963033500011079e-08, R40 ;  /* 0x32a57060b9287823 */ /* 0x000fe20000000128 */
[-C--:B------:R-:W-:Y:S01]  /*ad70*/  FFMA.RM R37, R37, R4.reuse, 12582913 ;  /* 0x4b40000125257423 */ /* 0x080fe20000004004 */
[-C--:B------:R-:W-:Y:S01]  /*ad80*/  FFMA.RM R51, R51, R4.reuse, 12582913 ;  /* 0x4b40000133337423 */ /* 0x080fe20000004004 */
[-C--:B------:R-:W-:Y:S01]  /*ad90*/  FFMA.RM R53, R53, R4.reuse, 12582913 ;  /* 0x4b40000135357423 */ /* 0x080fe20000004004 */
[----:B------:R-:W-:Y:S01]  /*ada0*/  FFMA R26, -R191, 1.4426950216293334961, -R26 ;  /* 0x3fb8aa3bbf1a7823 */ /* 0x000fe2000000091a */
[-C--:B------:R-:W-:Y:S01]  /*adb0*/  FFMA.RM R31, R31, R4.reuse, 12582913 ;  /* 0x4b4000011f1f7423 */ /* 0x080fe20000004004 */
[----:B------:R-:W-:Y:S01]  /*adc0*/  FFMA R42, -R15, 1.925963033500011079e-08, R42 ;  /* 0x32a570600f2a7823 */ /* 0x000fe2000000012a */
[----:B------:R-:W-:Y:S01]  /*add0*/  FFMA.RM R49, R49, R4, 12582913 ;  /* 0x4b40000131317423 */ /* 0x000fe20000004004 */
[----:B------:R-:W-:Y:S01]  /*ade0*/  SHF.L.U32 R0, R0, 0x17, RZ ;  /* 0x0000001700007819 */ /* 0x000fe200000006ff */
[----:B------:R1:W-:Y:S01]  /*adf0*/  MUFU.EX2 R15, R40 ;  /* 0x00000028000f7308 */ /* 0x0003e20000000800 */
[----:B------:R-:W-:Y:S01]  /*ae00*/  FADD R30, R5, -12583039 ;  /* 0xcb40007f051e7421 */ /* 0x000fe20000000000 */
[----:B------:R-:W-:Y:S01]  /*ae10*/  FADD R34, R37, -12583039 ;  /* 0xcb40007f25227421 */ /* 0x000fe20000000000 */
[----:B------:R-:W-:Y:S01]  /*ae20*/  FADD R4, R51, -12583039 ;  /* 0xcb40007f33047421 */ /* 0x000fe20000000000 */
[----:B------:R-:W-:Y:S01]  /*ae30*/  FFMA R26, -R191, 1.925963033500011079e-08, R26 ;  /* 0x32a57060bf1a7823 */ /* 0x000fe2000000011a */
[----:B------:R-:W-:Y:S01]  /*ae40*/  FADD R44, R31, -12583039 ;  /* 0xcb40007f1f2c7421 */ /* 0x000fe20000000000 */
[----:B------:R-:W-:Y:S01]  /*ae50*/  FADD R46, R49, -12583039 ;  /* 0xcb40007f312e7421 */ /* 0x000fe20000000000 */
[----:B---3--:R-:W-:Y:S01]  /*ae60*/  FFMA R27, R0, R27, 1 ;  /* 0x3f800000001b7423 */ /* 0x008fe2000000001b */
[----:B------:R-:W2:Y:S01]  /*ae70*/  MUFU.EX2 R28, R28 ;  /* 0x0000001c001c7308 */ /* 0x000ea20000000800 */
[----:B-1----:R-:W-:Y:S01]  /*ae80*/  FADD R40, R53, -12583039 ;  /* 0xcb40007f35287421 */ /* 0x002fe20000000000 */
[----:B------:R-:W-:Y:S01]  /*ae90*/  FFMA R30, -R193, 1.4426950216293334961, -R30 ;  /* 0x3fb8aa3bc11e7823 */ /* 0x000fe2000000091e */
[----:B------:R-:W-:Y:S01]  /*aea0*/  FFMA R34, -R189, 1.4426950216293334961, -R34 ;  /* 0x3fb8aa3bbd227823 */ /* 0x000fe20000000922 */
[----:B------:R-:W-:Y:S01]  /*aeb0*/  FFMA R4, -R181, 1.4426950216293334961, -R4 ;  /* 0x3fb8aa3bb5047823 */ /* 0x000fe20000000904 */
[----:B------:R-:W-:Y:S01]  /*aec0*/  FFMA R40, -R25, 1.4426950216293334961, -R40 ;  /* 0x3fb8aa3b19287823 */ /* 0x000fe20000000928 */
[----:B------:R-:W-:Y:S01]  /*aed0*/  FFMA R44, -R183, 1.4426950216293334961, -R44 ;  /* 0x3fb8aa3bb72c7823 */ /* 0x000fe2000000092c */
[----:B------:R-:W-:Y:S01]  /*aee0*/  FFMA R46, -R21, 1.4426950216293334961, -R46 ;  /* 0x3fb8aa3b152e7823 */ /* 0x000fe2000000092e */
[----:B------:R-:W1:Y:S01]  /*aef0*/  MUFU.EX2 R26, R26 ;  /* 0x0000001a001a7308 */ /* 0x000e620000000800 */
[----:B------:R-:W-:Y:S01]  /*af00*/  FFMA R30, -R193, 1.925963033500011079e-08, R30 ;  /* 0x32a57060c11e7823 */ /* 0x000fe2000000011e */
[----:B------:R-:W-:Y:S01]  /*af10*/  FFMA R34, -R189, 1.925963033500011079e-08, R34 ;  /* 0x32a57060bd227823 */ /* 0x000fe20000000122 */
[----:B------:R-:W-:Y:S01]  /*af20*/  FFMA R36, -R187, 1.925963033500011079e-08, R36 ;  /* 0x32a57060bb247823 */ /* 0x000fe20000000124 */
[----:B------:R-:W-:Y:S01]  /*af30*/  FFMA R4, -R181, 1.925963033500011079e-08, R4 ;  /* 0x32a57060b5047823 */ /* 0x000fe20000000104 */
[----:B------:R-:W-:Y:S01]  /*af40*/  FFMA R40, -R25, 1.925963033500011079e-08, R40 ;  /* 0x32a5706019287823 */ /* 0x000fe20000000128 */
[----:B------:R-:W-:Y:S01]  /*af50*/  IADD3 R0, R27, 0x1800000, RZ ;  /* 0x018000001b007810 */ /* 0x000fe20007ffe0ff */
[----:B------:R-:W-:Y:S01]  /*af60*/  FFMA R44, -R183, 1.925963033500011079e-08, R44 ;  /* 0x32a57060b72c7823 */ /* 0x000fe2000000012c */
[----:B------:R-:W-:Y:S01]  /*af70*/  FFMA R46, -R21, 1.925963033500011079e-08, R46 ;  /* 0x32a57060152e7823 */ /* 0x000fe2000000012e */
[----:B------:R-:W3:Y:S01]  /*af80*/  MUFU.EX2 R30, R30 ;  /* 0x0000001e001e7308 */ /* 0x000ee20000000800 */
[----:B------:R-:W-:Y:S01]  /*af90*/  LOP3.LUT R0, R0, 0x7f800000, RZ, 0xc0, !PT ;  /* 0x7f80000000007812 */ /* 0x000fe200078ec0ff */
[----:B------:R-:W-:Y:S01]  /*afa0*/  BSSY B1, `(.L_x_177) ;  /* 0x0000033000017945 */ /* 0x000fe20003800000 */
[----:B------:R-:W-:-:S02]  /*afb0*/  SHF.L.U32 R3, R3, 0x17, RZ ;  /* 0x0000001703037819 */ /* 0x000fc400000006ff */
[----:B------:R-:W-:Y:S02]  /*afc0*/  ISETP.GT.U32.AND P2, PT, R0, 0x1ffffff, PT ;  /* 0x01ffffff0000780c */ /* 0x000fe40003f44070 */
[----:B------:R-:W-:Y:S01]  /*afd0*/  SHF.L.U32 R33, R33, 0x17, RZ ;  /* 0x0000001721217819 */ /* 0x000fe200000006ff */
[----:B------:R1:W4:Y:S01]  /*afe0*/  MUFU.EX2 R21, R44 ;  /* 0x0000002c00157308 */ /* 0x0003220000000800 */
[----:B--2---:R-:W-:Y:S01]  /*aff0*/  FFMA R48, R3, R28, 1 ;  /* 0x3f80000003307423 */ /* 0x004fe2000000001c */
[----:B------:R-:W-:Y:S02]  /*b000*/  SHF.L.U32 R39, R39, 0x17, RZ ;  /* 0x0000001727277819 */ /* 0x000fe400000006ff */
[----:B------:R-:W-:Y:S02]  /*b010*/  SHF.L.U32 R28, R45, 0x17, RZ ;  /* 0x000000172d1c7819 */ /* 0x000fe400000006ff */
[----:B------:R-:W-:Y:S01]  /*b020*/  SHF.L.U32 R5, R5, 0x17, RZ ;  /* 0x0000001705057819 */ /* 0x000fe200000006ff */
[----:B------:R-:W-:Y:S01]  /*b030*/  FFMA R39, R39, R24, 1 ;  /* 0x3f80000027277423 */ /* 0x000fe20000000018 */
[----:B------:R-:W2:Y:S01]  /*b040*/  MUFU.EX2 R32, R32 ;  /* 0x0000002000207308 */ /* 0x000ea20000000800 */
[----:B-1----:R-:W-:Y:S01]  /*b050*/  FFMA R44, R33, R26, 1 ;  /* 0x3f800000212c7423 */ /* 0x002fe2000000001a */
[----:B------:R-:W-:Y:S01]  /*b060*/  FFMA R28, R28, R15, 1 ;  /* 0x3f8000001c1c7423 */ /* 0x000fe2000000000f */
[----:B------:R-:W-:Y:S01]  /*b070*/  SHF.L.U32 R26, R31, 0x17, RZ ;  /* 0x000000171f1a7819 */ /* 0x000fe200000006ff */
[----:B---3--:R-:W-:Y:S01]  /*b080*/  FFMA R30, R5, R30, 1 ;  /* 0x3f800000051e7423 */ /* 0x008fe2000000001e */
[----:B------:R-:W-:-:S02]  /*b090*/  SHF.L.U32 R29, R29, 0x17, RZ ;  /* 0x000000171d1d7819 */ /* 0x000fc400000006ff */
[----:B------:R-:W-:Y:S01]  /*b0a0*/  SHF.L.U32 R35, R35, 0x17, RZ ;  /* 0x0000001723237819 */ /* 0x000fe200000006ff */
[----:B------:R-:W-:Y:S01]  /*b0b0*/  MUFU.EX2 R34, R34 ;  /* 0x0000002200227308 */ /* 0x000fe20000000800 */
[----:B------:R-:W-:Y:S01]  /*b0c0*/  SHF.L.U32 R37, R37, 0x17, RZ ;  /* 0x0000001725257819 */ /* 0x000fe200000006ff */
[----:B----4-:R-:W-:Y:S01]  /*b0d0*/  FFMA R26, R26, R21, 1 ;  /* 0x3f8000001a1a7423 */ /* 0x010fe20000000015 */
[----:B------:R-:W-:Y:S01]  /*b0e0*/  SHF.L.U32 R41, R41, 0x17, RZ ;  /* 0x0000001729297819 */ /* 0x000fe200000006ff */
[----:B------:R-:W-:Y:S01]  /*b0f0*/  FFMA R29, R29, R20, 1 ;  /* 0x3f8000001d1d7423 */ /* 0x000fe20000000014 */
[----:B------:R-:W-:Y:S02]  /*b100*/  SHF.L.U32 R43, R43, 0x17, RZ ;  /* 0x000000172b2b7819 */ /* 0x000fe400000006ff */
[----:B------:R-:W-:Y:S01]  /*b110*/  SHF.L.U32 R47, R47, 0x17, RZ ;  /* 0x000000172f2f7819 */ /* 0x000fe200000006ff */
[----:B------:R-:W1:Y:S01]  /*b120*/  MUFU.EX2 R36, R36 ;  /* 0x0000002400247308 */ /* 0x000e620000000800 */
[----:B------:R-:W-:Y:S01]  /*b130*/  SHF.L.U32 R24, R49, 0x17, RZ ;  /* 0x0000001731187819 */ /* 0x000fe200000006ff */
[----:B--2---:R-:W-:Y:S01]  /*b140*/  FFMA R33, R35, R32, 1 ;  /* 0x3f80000023217423 */ /* 0x004fe20000000020 */
[----:B------:R-:W-:-:S02]  /*b150*/  SHF.L.U32 R51, R51, 0x17, RZ ;  /* 0x0000001733337819 */ /* 0x000fc400000006ff */
[----:B------:R-:W-:-:S03]  /*b160*/  SHF.L.U32 R15, R53, 0x17, RZ ;  /* 0x00000017350f7819 */ /* 0x000fc600000006ff */
[----:B------:R-:W2:Y:S08]  /*b170*/  MUFU.EX2 R38, R38 ;  /* 0x0000002600267308 */ /* 0x000eb00000000800 */
[----:B------:R-:W3:Y:S01]  /*b180*/  MUFU.EX2 R42, R42 ;  /* 0x0000002a002a7308 */ /* 0x000ee20000000800 */
[----:B-1----:R-:W-:-:S07]  /*b190*/  FFMA R50, R41, R36, 1 ;  /* 0x3f80000029327423 */ /* 0x002fce0000000024 */
[----:B------:R1:W4:Y:S01]  /*b1a0*/  MUFU.EX2 R25, R46 ;  /* 0x0000002e00197308 */ /* 0x0003220000000800 */
[----:B--2---:R-:W-:-:S07]  /*b1b0*/  FFMA R43, R43, R38, 1 ;  /* 0x3f8000002b2b7423 */ /* 0x004fce0000000026 */
[----:B------:R-:W2:Y:S01]  /*b1c0*/  MUFU.EX2 R4, R4 ;  /* 0x0000000400047308 */ /* 0x000ea20000000800 */
[----:B-1----:R-:W-:Y:S01]  /*b1d0*/  FFMA R46, R37, R34, 1 ;  /* 0x3f800000252e7423 */ /* 0x002fe20000000022 */
[----:B---3--:R-:W-:-:S06]  /*b1e0*/  FFMA R47, R47, R42, 1 ;  /* 0x3f8000002f2f7423 */ /* 0x008fcc000000002a */
[----:B------:R-:W1:Y:S01]  /*b1f0*/  MUFU.EX2 R40, R40 ;  /* 0x0000002800287308 */ /* 0x000e620000000800 */
[----:B----4-:R-:W-:Y:S01]  /*b200*/  FFMA R24, R24, R25, 1 ;  /* 0x3f80000018187423 */ /* 0x010fe20000000019 */
[----:B--2---:R-:W-:Y:S01]  /*b210*/  FFMA R21, R51, R4, 1 ;  /* 0x3f80000033157423 */ /* 0x004fe20000000004 */
[----:B-1----:R-:W-:Y:S01]  /*b220*/  FFMA R15, R15, R40, 1 ;  /* 0x3f8000000f0f7423 */ /* 0x002fe20000000028 */
[----:B------:R-:W-:Y:S06]  /*b230*/  @P2 BRA `(.L_x_178) ;  /* 0x0000000000142947 */ /* 0x000fec0003800000 */
[----:B------:R-:W-:Y:S02]  /*b240*/  MOV R0, R27 ;  /* 0x0000001b00007202 */ /* 0x000fe40000000f00 */
[----:B------:R-:W-:-:S07]  /*b250*/  MOV R4, 0xb270 ;  /* 0x0000b27000047802 */ /* 0x000fce0000000f00 */
[----:B------:R-:W-:Y:S05]  /*b260*/  CALL.REL.NOINC `($__internal_0_$__cuda_sm20_rcp_rn_f32_slowpath) ;  /* 0x000000f800e87944 */ /* 0x000fea0003c00000 */
[----:B------:R-:W-:Y:S01]  /*b270*/  MOV R20, R0 ;  /* 0x0000000000147202 */ /* 0x000fe20000000f00 */
[----:B------:R-:W-:Y:S06]  /*b280*/  BRA `(.L_x_179) ;  /* 0x0000000000107947 */ /* 0x000fec0003800000 */
.L_x_178:
[----:B------:R-:W1:Y:S02]  /*b290*/  MUFU.RCP R20, R27 ;  /* 0x0000001b00147308 */ /* 0x000e640000001000 */
[----:B-1----:R-:W-:-:S04]  /*b2a0*/  FFMA R0, R27, R20, -1 ;  /* 0xbf8000001b007423 */ /* 0x002fc80000000014 */
[----:B------:R-:W-:-:S04]  /*b2b0*/  FADD.FTZ R3, -R0, -RZ ;  /* 0x800000ff00037221 */ /* 0x000fc80000010100 */
[----:B------:R-:W-:-:S07]  /*b2c0*/  FFMA R20, R20, R3, R20 ;  /* 0x0000000314147223 */ /* 0x000fce0000000014 */
.L_x_179:
[----:B------:R-:W-:Y:S05]  /*b2d0*/  BSYNC B1 ;  /* 0x0000000000017941 */ /* 0x000fea0003800000 */
.L_x_177:
        /* <DEDUP_REMOVED lines=10> */
.L_x_181:
[----:B------:R-:W1:Y:S02]  /*b380*/  MUFU.RCP R25, R48 ;  /* 0x0000003000197308 */ /* 0x000e640000001000 */
[----:B-1----:R-:W-:-:S04]  /*b390*/  FFMA R0, R48, R25, -1 ;  /* 0xbf80000030007423 */ /* 0x002fc80000000019 */
[----:B------:R-:W-:-:S04]  /*b3a0*/  FADD.FTZ R0, -R0, -RZ ;  /* 0x800000ff00007221 */ /* 0x000fc80000010100 */
[----:B------:R-:W-:-:S07]  /*b3b0*/  FFMA R25, R25, R0, R25 ;  /* 0x0000000019197223 */ /* 0x000fce0000000019 */
.L_x_182:
[----:B------:R-:W-:Y:S05]  /*b3c0*/  BSYNC B1 ;  /* 0x0000000000017941 */ /* 0x000fea0003800000 */
.L_x_180:
        /* <DEDUP_REMOVED lines=10> */
.L_x_184:
[----:B------:R-:W1:Y:S02]  /*b470*/  MUFU.RCP R27, R30 ;  /* 0x0000001e001b7308 */ /* 0x000e640000001000 */
[----:B-1----:R-:W-:-:S04]  /*b480*/  FFMA R0, R30, R27, -1 ;  /* 0xbf8000001e007423 */ /* 0x002fc8000000001b */
[----:B------:R-:W-:-:S04]  /*b490*/  FADD.FTZ R0, -R0, -RZ ;  /* 0x800000ff00007221 */ /* 0x000fc80000010100 */
[----:B------:R-:W-:-:S07]  /*b4a0*/  FFMA R27, R27, R0, R27 ;  /* 0x000000001b1b7223 */ /* 0x000fce000000001b */
.L_x_185:
[----:B------:R-:W-:Y:S05]  /*b4b0*/  BSYNC B1 ;  /* 0x0000000000017941 */ /* 0x000fea0003800000 */
.L_x_183:
        /* <DEDUP_REMOVED lines=10> */
.L_x_187:
[----:B------:R-:W1:Y:S02]  /*b560*/  MUFU.RCP R30, R29 ;  /* 0x0000001d001e7308 */ /* 0x000e640000001000 */
[----:B-1----:R-:W-:-:S04]  /*b570*/  FFMA R0, R29, R30, -1 ;  /* 0xbf8000001d007423 */ /* 0x002fc8000000001e */
[----:B------:R-:W-:-:S04]  /*b580*/  FADD.FTZ R3, -R0, -RZ ;  /* 0x800000ff00037221 */ /* 0x000fc80000010100 */
[----:B------:R-:W-:-:S07]  /*b590*/  FFMA R30, R30, R3, R30 ;  /* 0x000000031e1e7223 */ /* 0x000fce000000001e */
.L_x_188:
[----:B------:R-:W-:Y:S05]  /*b5a0*/  BSYNC B1 ;  /* 0x0000000000017941 */ /* 0x000fea0003800000 */
.L_x_186:
        /* <DEDUP_REMOVED lines=10> */
.L_x_190:
[----:B------:R-:W1:Y:S02]  /*b650*/  MUFU.RCP R29, R44 ;  /* 0x0000002c001d7308 */ /* 0x000e640000001000 */
[----:B-1----:R-:W-:-:S04]  /*b660*/  FFMA R0, R44, R29, -1 ;  /* 0xbf8000002c007423 */ /* 0x002fc8000000001d */
[----:B------:R-:W-:-:S04]  /*b670*/  FADD.FTZ R0, -R0, -RZ ;  /* 0x800000ff00007221 */ /* 0x000fc80000010100 */
[----:B------:R-:W-:-:S07]  /*b680*/  FFMA R29, R29, R0, R29 ;  /* 0x000000001d1d7223 */ /* 0x000fce000000001d */
.L_x_191:
[----:B------:R-:W-:Y:S05]  /*b690*/  BSYNC B1 ;  /* 0x0000000000017941 */ /* 0x000fea0003800000 */
.L_x_189:
        /* <DEDUP_REMOVED lines=10> */
.L_x_193:
[----:B------:R-:W1:Y:S02]  /*b740*/  MUFU.RCP R32, R33 ;  /* 0x0000002100207308 */ /* 0x000e640000001000 */
[----:B-1----:R-:W-:-:S04]  /*b750*/  FFMA R0, R33, R32, -1 ;  /* 0xbf80000021007423 */ /* 0x002fc80000000020 */
[----:B------:R-:W-:-:S04]  /*b760*/  FADD.FTZ R3, -R0, -RZ ;  /* 0x800000ff00037221 */ /* 0x000fc80000010100 */
[----:B------:R-:W-:-:S07]  /*b770*/  FFMA R32, R32, R3, R32 ;  /* 0x0000000320207223 */ /* 0x000fce0000000020 */
.L_x_194:
[----:B------:R-:W-:Y:S05]  /*b780*/  BSYNC B1 ;  /* 0x0000000000017941 */ /* 0x000fea0003800000 */
.L_x_192:
        /* <DEDUP_REMOVED lines=10> */
.L_x_196:
[----:B------:R-:W1:Y:S02]  /*b830*/  MUFU.RCP R31, R46 ;  /* 0x0000002e001f7308 */ /* 0x000e640000001000 */
[----:B-1----:R-:W-:-:S04]  /*b840*/  FFMA R0, R46, R31, -1 ;  /* 0xbf8000002e007423 */ /* 0x002fc8000000001f */
[----:B------:R-:W-:-:S04]  /*b850*/  FADD.FTZ R0, -R0, -RZ ;  /* 0x800000ff00007221 */ /* 0x000fc80000010100 */
[----:B------:R-:W-:-:S07]  /*b860*/  FFMA R31, R31, R0, R31 ;  /* 0x000000001f1f7223 */ /* 0x000fce000000001f */
.L_x_197:
[----:B------:R-:W-:Y:S05]  /*b870*/  BSYNC B1 ;  /* 0x0000000000017941 */ /* 0x000fea0003800000 */
.L_x_195:
        /* <DEDUP_REMOVED lines=8> */
[----:B------:R-:W-:Y:S01]  /*b900*/  IMAD.MOV.U32 R42, RZ, RZ, R0 ;  /* 0x000000ffff2a7224 */ /* 0x000fe200078e0000 */
[----:B------:R-:W-:Y:S06]  /*b910*/  BRA `(.L_x_200) ;  /* 0x0000000000107947 */ /* 0x000fec0003800000 */
.L_x_199:
[----:B------:R-:W1:Y:S02]  /*b920*/  MUFU.RCP R42, R39 ;  /* 0x00000027002a7308 */ /* 0x000e640000001000 */
[----:B-1----:R-:W-:-:S04]  /*b930*/  FFMA R0, R39, R42, -1 ;  /* 0xbf80000027007423 */ /* 0x002fc8000000002a */
[----:B------:R-:W-:-:S04]  /*b940*/  FADD.FTZ R3, -R0, -RZ ;  /* 0x800000ff00037221 */ /* 0x000fc80000010100 */
[----:B------:R-:W-:-:S07]  /*b950*/  FFMA R42, R42, R3, R42 ;  /* 0x000000032a2a7223 */ /* 0x000fce000000002a */
.L_x_200:
[----:B------:R-:W-:Y:S05]  /*b960*/  BSYNC B1 ;  /* 0x0000000000017941 */ /* 0x000fea0003800000 */
.L_x_198:
        /* <DEDUP_REMOVED lines=10> */
.L_x_202:
[----:B------:R-:W1:Y:S02]  /*ba10*/  MUFU.RCP R33, R50 ;  /* 0x0000003200217308 */ /* 0x000e640000001000 */
[----:B-1----:R-:W-:-:S04]  /*ba20*/  FFMA R0, R50, R33, -1 ;  /* 0xbf80000032007423 */ /* 0x002fc80000000021 */
[----:B------:R-:W-:-:S04]  /*ba30*/  FADD.FTZ R0, -R0, -RZ ;  /* 0x800000ff00007221 */ /* 0x000fc80000010100 */
[----:B------:R-:W-:-:S07]  /*ba40*/  FFMA R33, R33, R0, R33 ;  /* 0x0000000021217223 */ /* 0x000fce0000000021 */
.L_x_203:
[----:B------:R-:W-:Y:S05]  /*ba50*/  BSYNC B1 ;  /* 0x0000000000017941 */ /* 0x000fea0003800000 */
.L_x_201:
        /* <DEDUP_REMOVED lines=10> */
.L_x_205:
[----:B------:R-:W1:Y:S02]  /*bb00*/  MUFU.RCP R44, R43 ;  /* 0x0000002b002c7308 */ /* 0x000e640000001000 */
[----:B-1----:R-:W-:-:S04]  /*bb10*/  FFMA R0, R43, R44, -1 ;  /* 0xbf8000002b007423 */ /* 0x002fc8000000002c */
[----:B------:R-:W-:-:S04]  /*bb20*/  FADD.FTZ R3, -R0, -RZ ;  /* 0x800000ff00037221 */ /* 0x000fc80000010100 */
[----:B------:R-:W-:-:S07]  /*bb30*/  FFMA R44, R44, R3, R44 ;  /* 0x000000032c2c7223 */ /* 0x000fce000000002c */
.L_x_206:
[----:B------:R-:W-:Y:S05]  /*bb40*/  BSYNC B1 ;  /* 0x0000000000017941 */ /* 0x000fea0003800000 */
.L_x_204:
        /* <DEDUP_REMOVED lines=10> */
.L_x_208:
[----:B------:R-:W1:Y:S02]  /*bbf0*/  MUFU.RCP R39, R28 ;  /* 0x0000001c00277308 */ /* 0x000e640000001000 */
[----:B-1----:R-:W-:-:S04]  /*bc00*/  FFMA R0, R28, R39, -1 ;  /* 0xbf8000001c007423 */ /* 0x002fc80000000027 */
[----:B------:R-:W-:-:S04]  /*bc10*/  FADD.FTZ R0, -R0, -RZ ;  /* 0x800000ff00007221 */ /* 0x000fc80000010100 */
[----:B------:R-:W-:-:S07]  /*bc20*/  FFMA R39, R39, R0, R39 ;  /* 0x0000000027277223 */ /* 0x000fce0000000027 */
.L_x_209:
[----:B------:R-:W-:Y:S05]  /*bc30*/  BSYNC B1 ;  /* 0x0000000000017941 */ /* 0x000fea0003800000 */
.L_x_207:
        /* <DEDUP_REMOVED lines=10> */
.L_x_211:
[----:B------:R-:W1:Y:S02]  /*bce0*/  MUFU.RCP R28, R47 ;  /* 0x0000002f001c7308 */ /* 0x000e640000001000 */
[----:B-1----:R-:W-:-:S04]  /*bcf0*/  FFMA R0, R47, R28, -1 ;  /* 0xbf8000002f007423 */ /* 0x002fc8000000001c */
[----:B------:R-:W-:-:S04]  /*bd00*/  FADD.FTZ R3, -R0, -RZ ;  /* 0x800000ff00037221 */ /* 0x000fc80000010100 */
[----:B------:R-:W-:-:S07]  /*bd10*/  FFMA R28, R28, R3, R28 ;  /* 0x000000031c1c7223 */ /* 0x000fce000000001c */
.L_x_212:
[----:B------:R-:W-:Y:S05]  /*bd20*/  BSYNC B1 ;  /* 0x0000000000017941 */ /* 0x000fea0003800000 */
.L_x_210:
        /* <DEDUP_REMOVED lines=10> */
.L_x_214:
[----:B------:R-:W1:Y:S02]  /*bdd0*/  MUFU.RCP R41, R26 ;  /* 0x0000001a00297308 */ /* 0x000e640000001000 */
[----:B-1----:R-:W-:-:S04]  /*bde0*/  FFMA R0, R26, R41, -1 ;  /* 0xbf8000001a007423 */ /* 0x002fc80000000029 */
[----:B------:R-:W-:-:S04]  /*bdf0*/  FADD.FTZ R0, -R0, -RZ ;  /* 0x800000ff00007221 */ /* 0x000fc80000010100 */
[----:B------:R-:W-:-:S07]  /*be00*/  FFMA R41, R41, R0, R41 ;  /* 0x0000000029297223 */ /* 0x000fce0000000029 */
.L_x_215:
[----:B------:R-:W-:Y:S05]  /*be10*/  BSYNC B1 ;  /* 0x0000000000017941 */ /* 0x000fea0003800000 */
.L_x_213:
        /* <DEDUP_REMOVED lines=10> */
.L_x_217:
[----:B------:R-:W1:Y:S02]  /*bec0*/  MUFU.RCP R3, R24 ;  /* 0x0000001800037308 */ /* 0x000e640000001000 */
[----:B-1----:R-:W-:-:S04]  /*bed0*/  FFMA R0, R24, R3, -1 ;  /* 0xbf80000018007423 */ /* 0x002fc80000000003 */
[----:B------:R-:W-:-:S04]  /*bee0*/  FADD.FTZ R0, -R0, -RZ ;  /* 0x800000ff00007221 */ /* 0x000fc80000010100 */
[----:B------:R-:W-:-:S07]  /*bef0*/  FFMA R26, R3, R0, R3 ;  /* 0x00000000031a7223 */ /* 0x000fce0000000003 */
.L_x_218:
[----:B------:R-:W-:Y:S05]  /*bf00*/  BSYNC B1 ;  /* 0x0000000000017941 */ /* 0x000fea0003800000 */
.L_x_216:
        /* <DEDUP_REMOVED lines=10> */
.L_x_220:
[----:B------:R-:W1:Y:S02]  /*bfb0*/  MUFU.RCP R24, R21 ;  /* 0x0000001500187308 */ /* 0x000e640000001000 */
[----:B-1----:R-:W-:-:S04]  /*bfc0*/  FFMA R0, R21, R24, -1 ;  /* 0xbf80000015007423 */ /* 0x002fc80000000018 */
[----:B------:R-:W-:-:S04]  /*bfd0*/  FADD.FTZ R3, -R0, -RZ ;  /* 0x800000ff00037221 */ /* 0x000fc80000010100 */
[----:B------:R-:W-:-:S07]  /*bfe0*/  FFMA R24, R24, R3, R24 ;  /* 0x0000000318187223 */ /* 0x000fce0000000018 */
.L_x_221:
[----:B------:R-:W-:Y:S05]  /*bff0*/  BSYNC B1 ;  /* 0x0000000000017941 */ /* 0x000fea0003800000 */
.L_x_219:
        /* <DEDUP_REMOVED lines=9> */
.L_x_223:
[----:B------:R-:W1:Y:S02]  /*c090*/  MUFU.RCP R0, R15 ;  /* 0x0000000f00007308 */ /* 0x000e640000001000 */
[----:B-1----:R-:W-:-:S04]  /*c0a0*/  FFMA R3, R15, R0, -1 ;  /* 0xbf8000000f037423 */ /* 0x002fc80000000000 */
[----:B------:R-:W-:-:S04]  /*c0b0*/  FADD.FTZ R3, -R3, -RZ ;  /* 0x800000ff03037221 */ /* 0x000fc80000010100 */
[----:B------:R-:W-:-:S07]  /*c0c0*/  FFMA R0, R0, R3, R0 ;  /* 0x0000000300007223 */ /* 0x000fce0000000000 */
.L_x_224:
[----:B------:R-:W-:Y:S05]  /*c0d0*/  BSYNC B1 ;  /* 0x0000000000017941 */ /* 0x000fea0003800000 */
.L_x_222:
        /* <DEDUP_REMOVED lines=10> */
.L_x_225:
        /* <DEDUP_REMOVED lines=27> */
.L_x_227:
[----:B------:R-:W-:Y:S05]  /*c330*/  BSYNC B0 ;  /* 0x0000000000007941 */ /* 0x000fea0003800000 */
.L_x_226:
[----:B------:R-:W-:Y:S04]  /*c340*/  BSSY B0, `(.L_x_228) ;  /* 0x000003c000007945 */ /* 0x000fe80003800000 */
[----:B------:R-:W-:Y:S05]  /*c350*/  @P0 BRA `(.L_x_229) ;  /* 0x0000000000e80947 */ /* 0x000fea0003800000 */
[----:B------:R-:W-:-:S04]  /*c360*/  MOV R0, UR56 ;  /* 0x0000003800007c02 */ /* 0x000fc80008000f00 */
[----:B------:R-:W-:-:S13]  /*c370*/  ISETP.NE.AND P3, PT, R0, 0x3, PT ;  /* 0x000000030000780c */ /* 0x000fda0003f65270 */
[----:B------:R-:W-:Y:S05]  /*c380*/  @!P3 BRA `(.L_x_230) ;  /* 0x000000000004b947 */ /* 0x000fea0003800000 */
[----:B------:R-:W-:Y:S01]  /*c390*/  BPT.TRAP 0x1 ;  /* 0x000000040000795c */ /* 0x000fe20000300000 */
.L_x_230:
[----:B------:R-:W2:Y:S04]  /*c3a0*/  LDL R0, [R1+0xb4] ;  /* 0x0000b40001007983 */ /* 0x000ea80000100800 */
[----:B------:R-:W3:Y:S01]  /*c3b0*/  LDL R3, [R1+0xb8] ;  /* 0x0000b80001037983 */ /* 0x000ee20000100800 */
[----:B------:R-:W-:Y:S01]  /*c3c0*/  BSSY B1, `(.L_x_231) ;  /* 0x0000005000017945 */ /* 0x000fe20003800000 */
[----:B--2---:R-:W-:Y:S02]  /*c3d0*/  LEA R0, R0, UR44, 0x3 ;  /* 0x0000002c00007c11 */ /* 0x004fe4000f8e18ff */
[----:B---3--:R-:W-:-:S04]  /*c3e0*/  SHF.L.U32 R3, R3, 0x1f, RZ ;  /* 0x0000001f03037819 */ /* 0x008fc800000006ff */
[----:B------:R-:W1:Y:S02]  /*c3f0*/  SYNCS.PHASECHK.TRANS64.TRYWAIT P2, [R0+URZ+0x80], R3 ;  /* 0x00008003000075a7 */ /* 0x000e64000804017f */
[----:B-1----:R-:W-:Y:S05]  /*c400*/  @!P2 BRA `(.L_x_232) ;  /* 0x000000e00028a947 */ /* 0x002fea0003800000 */
.L_x_629:
[----:B------:R-:W-:Y:S05]  /*c410*/  BSYNC B1 ;  /* 0x0000000000017941 */ /* 0x000fea0003800000 */
.L_x_231:
        /* <DEDUP_REMOVED lines=18> */
.L_x_234:
[----:B------:R-:W-:Y:S05]  /*c540*/  BSYNC B1 ;  /* 0x0000000000017941 */ /* 0x000fea0003800000 */
.L_x_233:
        /* <DEDUP_REMOVED lines=8> */
.L_x_235:
[----:B------:R-:W3:Y:S04]  /*c5d0*/  LDL.LU R4, [R1+0xb4] ;  /* 0x0000b40001047983 */ /* 0x000ee80000300800 */
[----:B------:R-:W4:Y:S01]  /*c5e0*/  LDL.LU R5, [R1+0xb8] ;  /* 0x0000b80001057983 */ /* 0x000f220000300800 */
[C---:B-1----:R-:W-:Y:S02]  /*c5f0*/  LEA R0, R13.reuse, UR44, 0x3 ;  /* 0x0000002c0d007c11 */ /* 0x042fe4000f8e18ff */
[----:B------:R-:W-:Y:S01]  /*c600*/  IADD3 R13, R13, 0x1, RZ ;  /* 0x000000010d0d7810 */ /* 0x000fe20007ffe0ff */
[----:B------:R-:W1:Y:S01]  /*c610*/  S2R R3, SR_CgaCtaId ;  /* 0x0000000000037919 */ /* 0x000e620000008800 */
[----:B------:R-:W-:Y:S02]  /*c620*/  IADD3 R0, R0, 0xa0, RZ ;  /* 0x000000a000007810 */ /* 0x000fe40007ffe0ff */
[----:B------:R-:W-:-:S04]  /*c630*/  ISETP.NE.AND P2, PT, R13, 0x4, PT ;  /* 0x000000040d00780c */ /* 0x000fc80003f45270 */
[----:B------:R-:W-:Y:S02]  /*c640*/  SEL R13, R13, RZ, P2 ;  /* 0x000000ff0d0d7207 */ /* 0x000fe40001000000 */
[----:B-1----:R-:W-:Y:S02]  /*c650*/  PRMT R0, R3, 0x654, R0 ;  /* 0x0000065403007816 */ /* 0x002fe40000000000 */
[----:B------:R-:W-:Y:S02]  /*c660*/  SEL R3, RZ, 0x1, P2 ;  /* 0x00000001ff037807 */ /* 0x000fe40001000000 */
[----:B--2---:R3:W-:Y:S02]  /*c670*/  SYNCS.ARRIVE.TRANS64.RED.A1T0 RZ, [R0+URZ], RZ ;  /* 0x000000ff00ff79a7 */ /* 0x0047e4000810043f */
[----:B------:R-:W-:Y:S02]  /*c680*/  LOP3.LUT R14, R14, R3, RZ, 0x3c, !PT ;  /* 0x000000030e0e7212 */ /* 0x000fe400078e3cff */
[----:B---3--:R-:W-:-:S04]  /*c690*/  IADD3 R0, R4, 0x1, RZ ;  /* 0x0000000104007810 */ /* 0x008fc80007ffe0ff */
[----:B------:R-:W-:-:S04]  /*c6a0*/  ISETP.NE.AND P3, PT, R0, 0x4, PT ;  /* 0x000000040000780c */ /* 0x000fc80003f65270 */
[----:B------:R-:W-:Y:S02]  /*c6b0*/  SEL R4, RZ, 0x1, P3 ;  /* 0x00000001ff047807 */ /* 0x000fe40001800000 */
[----:B------:R-:W-:Y:S02]  /*c6c0*/  SEL R0, R0, RZ, P3 ;  /* 0x000000ff00007207 */ /* 0x000fe40001800000 */
[----:B----4-:R-:W-:-:S03]  /*c6d0*/  LOP3.LUT R5, R5, R4, RZ, 0x3c, !PT ;  /* 0x0000000405057212 */ /* 0x010fc600078e3cff */
[----:B------:R1:W-:Y:S04]  /*c6e0*/  STL [R1+0xb4], R0 ;  /* 0x0000b40001007387 */ /* 0x0003e80000100800 */
[----:B------:R1:W-:Y:S02]  /*c6f0*/  STL [R1+0xb8], R5 ;  /* 0x0000b80501007387 */ /* 0x0003e40000100800 */
.L_x_229:
[----:B------:R-:W-:Y:S05]  /*c700*/  BSYNC B0 ;  /* 0x0000000000007941 */ /* 0x000fea0003800000 */
.L_x_228:
[----:B-1----:R-:W-:Y:S01]  /*c710*/  F2FP.F16.E4M3.UNPACK_B R0, R6 ;  /* 0x00000006ff00723e */ /* 0x002fe200020006ff */
[C---:B------:R-:W-:Y:S01]  /*c720*/  FMUL R179, R2.reuse, R179 ;  /* 0x000000b302b37220 */ /* 0x040fe20000400000 */
[----:B------:R-:W-:Y:S01]  /*c730*/  F2FP.F16.E4M3.UNPACK_B R5, R7 ;  /* 0x00000007ff05723e */ /* 0x000fe200020006ff */
[C---:B------:R-:W-:Y:S01]  /*c740*/  FMUL R3, R2.reuse, R178 ;  /* 0x000000b202037220 */ /* 0x040fe20000400000 */
[C---:B------:R-:W-:Y:S01]  /*c750*/  FMUL R175, R2.reuse, R175 ;  /* 0x000000af02af7220 */ /* 0x040fe20000400000 */
[--C-:B------:R-:W-:Y:S02]  /*c760*/  HADD2.F32 R4, -RZ, R0.reuse.H0_H0 ;  /* 0x20000000ff047230 */ /* 0x100fe40000004100 */
[----:B------:R-:W-:Y:S01]  /*c770*/  FMUL R177, R2, R177 ;  /* 0x000000b102b17220 */ /* 0x000fe20000400000 */
[----:B------:R-:W-:Y:S01]  /*c780*/  HADD2.F32 R20, -RZ, R0.H1_H1 ;  /* 0x30000000ff147230 */ /* 0x000fe20000004100 */
[----:B------:R-:W-:Y:S01]  /*c790*/  F2FP.F16.E4M3.UNPACK_B R0, R6.H1 ;  /* 0x00000006ff00723e */ /* 0x000fe200030006ff */
[----:B------:R-:W-:-:S02]  /*c7a0*/  HADD2.F32 R24, -RZ, R5.H0_H0 ;  /* 0x20000005ff187230 */ /* 0x000fc40000004100 */
[C---:B------:R-:W-:Y:S01]  /*c7b0*/  FFMA R179, R16.reuse, R4, R179 ;  /* 0x0000000410b37223 */ /* 0x040fe200000000b3 */
[----:B------:R-:W-:Y:S02]  /*c7c0*/  HADD2.F32 R26, -RZ, R5.H1_H1 ;  /* 0x30000005ff1a7230 */ /* 0x000fe40000004100 */
[C---:B------:R-:W-:Y:S01]  /*c7d0*/  FFMA R3, R16.reuse, R20, R3 ;  /* 0x0000001410037223 */ /* 0x040fe20000000003 */
[----:B------:R-:W-:Y:S01]  /*c7e0*/  HADD2.F32 R4, -RZ, R0.H0_H0 ;  /* 0x20000000ff047230 */ /* 0x000fe20000004100 */
[----:B------:R-:W-:Y:S01]  /*c7f0*/  F2FP.F16.E4M3.UNPACK_B R20, R7.H1 ;  /* 0x00000007ff14723e */ /* 0x000fe200030006ff */
[----:B------:R-:W-:Y:S01]  /*c800*/  FFMA R175, R16, R24, R175 ;  /* 0x0000001810af7223 */ /* 0x000fe200000000af */
[----:B------:R-:W-:Y:S01]  /*c810*/  FMUL R15, R2, R174 ;  /* 0x000000ae020f7220 */ /* 0x000fe20000400000 */
[----:B------:R-:W-:Y:S01]  /*c820*/  F2FP.F16.E4M3.UNPACK_B R24, R8 ;  /* 0x00000008ff18723e */ /* 0x000fe200020006ff */
[----:B------:R-:W-:Y:S01]  /*c830*/  FFMA R177, R16, R4, R177 ;  /* 0x0000000410b17223 */ /* 0x000fe200000000b1 */
[----:B------:R-:W-:-:S02]  /*c840*/  HADD2.F32 R4, -RZ, R20.H0_H0 ;  /* 0x20000014ff047230 */ /* 0x000fc40000004100 */
[----:B------:R-:W-:Y:S01]  /*c850*/  FFMA R15, R16, R26, R15 ;  /* 0x0000001a100f7223 */ /* 0x000fe2000000000f */
[----:B------:R-:W-:Y:S02]  /*c860*/  HADD2.F32 R0, -RZ, R0.H1_H1 ;  /* 0x30000000ff007230 */ /* 0x000fe40000004100 */
[C---:B------:R-:W-:Y:S01]  /*c870*/  FMUL R5, R2.reuse, R176 ;  /* 0x000000b002057220 */ /* 0x040fe20000400000 */
[----:B------:R-:W-:Y:S01]  /*c880*/  HADD2.F32 R20, -RZ, R20.H1_H1 ;  /* 0x30000014ff147230 */ /* 0x000fe20000004100 */
[----:B------:R-:W-:Y:S01]  /*c890*/  MOV R48, 0x3bbb989d ;  /* 0x3bbb989d00307802 */ /* 0x000fe20000000f00 */
[C---:B------:R-:W-:Y:S01]  /*c8a0*/  FMUL R21, R2.reuse, R172 ;  /* 0x000000ac02157220 */ /* 0x040fe20000400000 */
[--C-:B------:R-:W-:Y:S02]  /*c8b0*/  HADD2.F32 R26, -RZ, R24.reuse.H0_H0 ;  /* 0x20000018ff1a7230 */ /* 0x100fe40000004100 */
[----:B------:R-:W-:Y:S01]  /*c8c0*/  FMUL R171, R2, R171 ;  /* 0x000000ab02ab7220 */ /* 0x000fe20000400000 */
[C---:B------:R-:W-:Y:S01]  /*c8d0*/  FFMA R5, R16.reuse, R0, R5 ;  /* 0x0000000010057223 */ /* 0x040fe20000000005 */
[----:B------:R-:W-:Y:S01]  /*c8e0*/  MOV R50, 0x437c0000 ;  /* 0x437c000000327802 */ /* 0x000fe20000000f00 */
[C---:B------:R-:W-:Y:S01]  /*c8f0*/  FFMA R21, R16.reuse, R20, R21 ;  /* 0x0000001410157223 */ /* 0x040fe20000000015 */
[----:B------:R-:W-:Y:S01]  /*c900*/  FFMA.SAT R0, -R179, R48, 0.5 ;  /* 0x3f000000b3007423 */ /* 0x000fe20000002130 */
[----:B------:R-:W-:Y:S01]  /*c910*/  FFMA R171, R16, R26, R171 ;  /* 0x0000001a10ab7223 */ /* 0x000fe200000000ab */
[----:B------:R-:W-:Y:S01]  /*c920*/  FFMA.SAT R20, -R3, R48, 0.5 ;  /* 0x3f00000003147423 */ /* 0x000fe20000002130 */
[----:B------:R-:W-:-:S02]  /*c930*/  HADD2.F32 R26, -RZ, R24.H1_H1 ;  /* 0x30000018ff1a7230 */ /* 0x000fc40000004100 */
[C---:B------:R-:W-:Y:S01]  /*c940*/  FMUL R25, R2.reuse, R170 ;  /* 0x000000aa02197220 */ /* 0x040fe20000400000 */
[----:B------:R-:W-:Y:S01]  /*c950*/  FMUL R173, R2, R173 ;  /* 0x000000ad02ad7220 */ /* 0x000fe20000400000 */
[----:B------:R-:W-:Y:S01]  /*c960*/  FFMA.SAT R24, -R177, R48, 0.5 ;  /* 0x3f000000b1187423 */ /* 0x000fe20000002130 */
[-C--:B------:R-:W-:Y:S01]  /*c970*/  FFMA.RM R0, R0, R50.reuse, 12582913 ;  /* 0x4b40000100007423 */ /* 0x080fe20000004032 */
[----:B------:R-:W-:Y:S01]  /*c980*/  FFMA.RM R20, R20, R50, 12582913 ;  /* 0x4b40000114147423 */ /* 0x000fe20000004032 */
[----:B------:R-:W-:Y:S01]  /*c990*/  F2FP.F16.E4M3.UNPACK_B R31, R8.H1 ;  /* 0x00000008ff1f723e */ /* 0x000fe200030006ff */
[C---:B------:R-:W-:Y:S01]  /*c9a0*/  FFMA R25, R16.reuse, R26, R25 ;  /* 0x0000001a10197223 */ /* 0x040fe20000000019 */
[----:B------:R-:W-:Y:S01]  /*c9b0*/  FFMA R173, R16, R4, R173 ;  /* 0x0000000410ad7223 */ /* 0x000fe200000000ad */
[----:B------:R-:W-:Y:S01]  /*c9c0*/  FFMA.RM R26, R24, R50, 12582913 ;  /* 0x4b400001181a7423 */ /* 0x000fe20000004032 */
[----:B------:R-:W-:Y:S01]  /*c9d0*/  FADD R4, R0, -12583039 ;  /* 0xcb40007f00047421 */ /* 0x000fe20000000000 */
[----:B------:R-:W-:Y:S01]  /*c9e0*/  FADD R24, R20, -12583039 ;  /* 0xcb40007f14187421 */ /* 0x000fe20000000000 */
[----:B------:R-:W-:-:S02]  /*c9f0*/  HADD2.F32 R30, -RZ, R31.H0_H0 ;  /* 0x2000001fff1e7230 */ /* 0x000fc40000004100 */
[----:B------:R-:W-:Y:S01]  /*ca00*/  FMUL R169, R2, R169 ;  /* 0x000000a902a97220 */ /* 0x000fe20000400000 */
[----:B------:R-:W-:Y:S01]  /*ca10*/  FFMA R4, -R179, 1.4426950216293334961, -R4 ;  /* 0x3fb8aa3bb3047823 */ /* 0x000fe20000000904 */
[----:B------:R-:W-:Y:S01]  /*ca20*/  FFMA R24, -R3, 1.4426950216293334961, -R24 ;  /* 0x3fb8aa3b03187823 */ /* 0x000fe20000000918 */
[----:B------:R-:W-:Y:S01]  /*ca30*/  FFMA.SAT R29, -R5, R48, 0.5 ;  /* 0x3f000000051d7423 */ /* 0x000fe20000002130 */
[----:B------:R-:W-:Y:S01]  /*ca40*/  FFMA R169, R16, R30, R169 ;  /* 0x0000001e10a97223 */ /* 0x000fe200000000a9 */
[----:B------:R-:W-:Y:S01]  /*ca50*/  FFMA R4, -R179, 1.925963033500011079e-08, R4 ;  /* 0x32a57060b3047823 */ /* 0x000fe20000000104 */
[----:B------:R-:W-:Y:S01]  /*ca60*/  FFMA R24, -R3, 1.925963033500011079e-08, R24 ;  /* 0x32a5706003187823 */ /* 0x000fe20000000118 */
[----:B------:R-:W-:Y:S02]  /*ca70*/  HADD2.F32 R33, -RZ, R31.H1_H1 ;  /* 0x3000001fff217230 */ /* 0x000fe40000004100 */
[----:B------:R-:W-:Y:S01]  /*ca80*/  FFMA.RM R30, R29, R50, 12582913 ;  /* 0x4b4000011d1e7423 */ /* 0x000fe20000004032 */
[----:B------:R-:W-:Y:S01]  /*ca90*/  FMUL R3, R2, R168 ;  /* 0x000000a802037220 */ /* 0x000fe20000400000 */
[----:B------:R1:W2:Y:S01]  /*caa0*/  MUFU.EX2 R27, R4 ;  /* 0x00000004001b7308 */ /* 0x0002a20000000800 */
[----:B------:R-:W-:Y:S01]  /*cab0*/  FADD R28, R26, -12583039 ;  /* 0xcb40007f1a1c7421 */ /* 0x000fe20000000000 */
[-C--:B------:R-:W-:Y:S01]  /*cac0*/  FFMA.SAT R31, -R175, R48.reuse, 0.5 ;  /* 0x3f000000af1f7423 */ /* 0x080fe20000002130 */
[----:B------:R-:W-:Y:S01]  /*cad0*/  FFMA R3, R16, R33, R3 ;  /* 0x0000002110037223 */ /* 0x000fe20000000003 */
[----:B------:R-:W-:Y:S01]  /*cae0*/  FFMA.SAT R33, -R15, R48, 0.5 ;  /* 0x3f0000000f217423 */ /* 0x000fe20000002130 */
[----:B------:R-:W-:Y:S01]  /*caf0*/  FFMA R28, -R177, 1.4426950216293334961, -R28 ;  /* 0x3fb8aa3bb11c7823 */ /* 0x000fe2000000091c */
[-C--:B------:R-:W-:Y:S01]  /*cb00*/  FFMA.RM R32, R31, R50.reuse, 12582913 ;  /* 0x4b4000011f207423 */ /* 0x080fe20000004032 */
[----:B------:R-:W-:Y:S01]  /*cb10*/  F2FP.F16.E4M3.UNPACK_B R37, R9 ;  /* 0x00000009ff25723e */ /* 0x000fe200020006ff */
[----:B------:R-:W-:Y:S01]  /*cb20*/  FFMA.RM R34, R33, R50, 12582913 ;  /* 0x4b40000121227423 */ /* 0x000fe20000004032 */
[----:B-1----:R-:W-:Y:S01]  /*cb30*/  FADD R4, R30, -12583039 ;  /* 0xcb40007f1e047421 */ /* 0x002fe20000000000 */
[----:B------:R-:W-:Y:S01]  /*cb40*/  FFMA R28, -R177, 1.925963033500011079e-08, R28 ;  /* 0x32a57060b11c7823 */ /* 0x000fe2000000011c */
[----:B------:R1:W-:Y:S01]  /*cb50*/  MUFU.EX2 R29, R24 ;  /* 0x00000018001d7308 */ /* 0x0003e20000000800 */
[----:B------:R-:W-:Y:S01]  /*cb60*/  FADD R36, R34, -12583039 ;  /* 0xcb40007f22247421 */ /* 0x000fe20000000000 */
[----:B------:R-:W-:Y:S01]  /*cb70*/  FFMA R4, -R5, 1.4426950216293334961, -R4 ;  /* 0x3fb8aa3b05047823 */ /* 0x000fe20000000904 */
[----:B------:R-:W-:-:S02]  /*cb80*/  HADD2.F32 R35, -RZ, R37.H0_H0 ;  /* 0x20000025ff237230 */ /* 0x000fc40000004100 */
[----:B------:R-:W-:Y:S01]  /*cb90*/  FMUL R167, R2, R167 ;  /* 0x000000a702a77220 */ /* 0x000fe20000400000 */
[----:B------:R-:W-:Y:S01]  /*cba0*/  FFMA R36, -R15, 1.4426950216293334961, -R36 ;  /* 0x3fb8aa3b0f247823 */ /* 0x000fe20000000924 */
[----:B------:R-:W-:Y:S01]  /*cbb0*/  FFMA R4, -R5, 1.925963033500011079e-08, R4 ;  /* 0x32a5706005047823 */ /* 0x000fe20000000104 */
[----:B------:R-:W-:Y:S01]  /*cbc0*/  FFMA.SAT R5, -R173, R48, 0.5 ;  /* 0x3f000000ad057423 */ /* 0x000fe20000002130 */
[----:B------:R3:W-:Y:S01]  /*cbd0*/  MUFU.EX2 R31, R28 ;  /* 0x0000001c001f7308 */ /* 0x0007e20000000800 */
[----:B-1----:R-:W-:Y:S01]  /*cbe0*/  FADD R24, R32, -12583039 ;  /* 0xcb40007f20187421 */ /* 0x002fe20000000000 */
[----:B------:R-:W-:Y:S01]  /*cbf0*/  FFMA R36, -R15, 1.925963033500011079e-08, R36 ;  /* 0x32a570600f247823 */ /* 0x000fe20000000124 */
[----:B------:R-:W-:Y:S02]  /*cc00*/  HADD2.F32 R15, -RZ, R37.H1_H1 ;  /* 0x30000025ff0f7230 */ /* 0x000fe40000004100 */
[----:B------:R-:W-:Y:S01]  /*cc10*/  FFMA R167, R16, R35, R167 ;  /* 0x0000002310a77223 */ /* 0x000fe200000000a7 */
[----:B------:R-:W-:Y:S01]  /*cc20*/  FFMA R24, -R175, 1.4426950216293334961, -R24 ;  /* 0x3fb8aa3baf187823 */ /* 0x000fe20000000918 */
[----:B------:R-:W-:Y:S01]  /*cc30*/  F2FP.F16.E4M3.UNPACK_B R45, R9.H1 ;  /* 0x00000009ff2d723e */ /* 0x000fe200030006ff */
[----:B------:R-:W-:Y:S01]  /*cc40*/  FMUL R165, R2, R165 ;  /* 0x000000a502a57220 */ /* 0x000fe20000400000 */
[----:B------:R1:W-:Y:S01]  /*cc50*/  MUFU.EX2 R33, R4 ;  /* 0x0000000400217308 */ /* 0x0003e20000000800 */
[----:B---3--:R-:W-:Y:S01]  /*cc60*/  FFMA.RM R28, R5, R50, 12582913 ;  /* 0x4b400001051c7423 */ /* 0x008fe20000004032 */
[----:B------:R-:W-:Y:S01]  /*cc70*/  FFMA.SAT R5, -R21, R48, 0.5 ;  /* 0x3f00000015057423 */ /* 0x000fe20000002130 */
[----:B------:R-:W-:Y:S01]  /*cc80*/  FFMA R24, -R175, 1.925963033500011079e-08, R24 ;  /* 0x32a57060af187823 */ /* 0x000fe20000000118 */
[--C-:B------:R-:W-:Y:S01]  /*cc90*/  HADD2.F32 R41, -RZ, R45.reuse.H0_H0 ;  /* 0x2000002dff297230 */ /* 0x100fe20000004100 */
[----:B------:R-:W-:Y:S01]  /*cca0*/  SHF.L.U32 R0, R0, 0x17, RZ ;  /* 0x0000001700007819 */ /* 0x000fe200000006ff */
[----:B------:R-:W-:Y:S01]  /*ccb0*/  FFMA.RM R38, R5, R50, 12582913 ;  /* 0x4b40000105267423 */ /* 0x000fe20000004032 */
[----:B------:R-:W-:Y:S01]  /*ccc0*/  FMUL R5, R2, R166 ;  /* 0x000000a602057220 */ /* 0x000fe20000400000 */
[----:B------:R3:W-:Y:S01]  /*ccd0*/  MUFU.EX2 R35, R24 ;  /* 0x0000001800237308 */ /* 0x0007e20000000800 */
[----:B-1----:R-:W-:Y:S01]  /*cce0*/  FADD R4, R28, -12583039 ;  /* 0xcb40007f1c047421 */ /* 0x002fe20000000000 */
[----:B------:R-:W-:Y:S01]  /*ccf0*/  FADD R40, R38, -12583039 ;  /* 0xcb40007f26287421 */ /* 0x000fe20000000000 */
[C---:B------:R-:W-:Y:S01]  /*cd00*/  FFMA R5, R16.reuse, R15, R5 ;  /* 0x0000000f10057223 */ /* 0x040fe20000000005 */
[----:B------:R-:W-:Y:S01]  /*cd10*/  FFMA.SAT R15, -R171, R48, 0.5 ;  /* 0x3f000000ab0f7423 */ /* 0x000fe20000002130 */
[----:B------:R-:W-:Y:S01]  /*cd20*/  FFMA R4, -R173, 1.4426950216293334961, -R4 ;  /* 0x3fb8aa3bad047823 */ /* 0x000fe20000000904 */
[----:B------:R-:W-:Y:S01]  /*cd30*/  FFMA R40, -R21, 1.4426950216293334961, -R40 ;  /* 0x3fb8aa3b15287823 */ /* 0x000fe20000000928 */
[----:B------:R-:W-:Y:S01]  /*cd40*/  HADD2.F32 R45, -RZ, R45.H1_H1 ;  /* 0x3000002dff2d7230 */ /* 0x000fe20000004100 */
[----:B------:R1:W-:Y:S01]  /*cd50*/  MUFU.EX2 R37, R36 ;  /* 0x0000002400257308 */ /* 0x0003e20000000800 */
[----:B---3--:R-:W-:Y:S01]  /*cd60*/  FFMA.RM R24, R15, R50, 12582913 ;  /* 0x4b4000010f187423 */ /* 0x008fe20000004032 */
[----:B------:R-:W-:Y:S01]  /*cd70*/  FFMA R4, -R173, 1.925963033500011079e-08, R4 ;  /* 0x32a57060ad047823 */ /* 0x000fe20000000104 */
[----:B------:R-:W-:Y:S01]  /*cd80*/  FFMA.SAT R15, -R25, R48, 0.5 ;  /* 0x3f000000190f7423 */ /* 0x000fe20000002130 */
[----:B------:R-:W-:Y:S01]  /*cd90*/  FFMA R40, -R21, 1.925963033500011079e-08, R40 ;  /* 0x32a5706015287823 */ /* 0x000fe20000000128 */
[----:B------:R-:W-:Y:S01]  /*cda0*/  FFMA R165, R16, R41, R165 ;  /* 0x0000002910a57223 */ /* 0x000fe200000000a5 */
[----:B--2---:R-:W-:Y:S01]  /*cdb0*/  FFMA R52, R0, R27, 1 ;  /* 0x3f80000000347423 */ /* 0x004fe2000000001b */
[----:B------:R-:W-:Y:S01]  /*cdc0*/  FFMA.RM R42, R15, R50, 12582913 ;  /* 0x4b4000010f2a7423 */ /* 0x000fe20000004032 */
[----:B------:R2:W3:Y:S01]  /*cdd0*/  MUFU.EX2 R39, R4 ;  /* 0x0000000400277308 */ /* 0x0004e20000000800 */
[-C--:B------:R-:W-:Y:S01]  /*cde0*/  FFMA.SAT R15, -R3, R48.reuse, 0.5 ;  /* 0x3f000000030f7423 */ /* 0x080fe20000002130 */
[----:B-1----:R-:W-:Y:S01]  /*cdf0*/  FADD R36, R24, -12583039 ;  /* 0xcb40007f18247421 */ /* 0x002fe20000000000 */
[----:B------:R-:W-:Y:S01]  /*ce00*/  FADD R44, R42, -12583039 ;  /* 0xcb40007f2a2c7421 */ /* 0x000fe20000000000 */
[----:B------:R-:W-:Y:S01]  /*ce10*/  FFMA.SAT R47, -R165, R48, 0.5 ;  /* 0x3f000000a52f7423 */ /* 0x000fe20000002130 */
[----:B------:R-:W-:Y:S01]  /*ce20*/  FFMA.RM R43, R15, R50, 12582913 ;  /* 0x4b4000010f2b7423 */ /* 0x000fe20000004032 */
[----:B------:R-:W-:Y:S01]  /*ce30*/  FMUL R15, R2, R164 ;  /* 0x000000a4020f7220 */ /* 0x000fe20000400000 */
[----:B------:R-:W-:Y:S01]  /*ce40*/  FFMA R36, -R171, 1.4426950216293334961, -R36 ;  /* 0x3fb8aa3bab247823 */ /* 0x000fe20000000924 */
[----:B------:R1:W-:Y:S01]  /*ce50*/  MUFU.EX2 R21, R40 ;  /* 0x0000002800157308 */ /* 0x0003e20000000800 */
[----:B--2---:R-:W-:Y:S01]  /*ce60*/  FFMA.SAT R4, -R169, R48, 0.5 ;  /* 0x3f000000a9047423 */ /* 0x004fe20000002130 */
[----:B------:R-:W-:Y:S01]  /*ce70*/  FFMA R15, R16, R45, R15 ;  /* 0x0000002d100f7223 */ /* 0x000fe2000000000f */
[----:B------:R-:W-:Y:S01]  /*ce80*/  FFMA R36, -R171, 1.925963033500011079e-08, R36 ;  /* 0x32a57060ab247823 */ /* 0x000fe20000000124 */
[----:B------:R-:W-:Y:S01]  /*ce90*/  FADD R46, R43, -12583039 ;  /* 0xcb40007f2b2e7421 */ /* 0x000fe20000000000 */
[----:B------:R-:W-:Y:S01]  /*cea0*/  FFMA.RM R4, R4, R50, 12582913 ;  /* 0x4b40000104047423 */ /* 0x000fe20000004032 */
[-C--:B------:R-:W-:Y:S01]  /*ceb0*/  FFMA.SAT R45, -R5, R48.reuse, 0.5 ;  /* 0x3f000000052d7423 */ /* 0x080fe20000002130 */
[----:B------:R-:W-:Y:S01]  /*cec0*/  FFMA.SAT R49, -R15, R48, 0.5 ;  /* 0x3f0000000f317423 */ /* 0x000fe20000002130 */
[----:B------:R-:W-:Y:S01]  /*ced0*/  FFMA R44, -R25, 1.4426950216293334961, -R44 ;  /* 0x3fb8aa3b192c7823 */ /* 0x000fe2000000092c */
[----:B-1----:R-:W-:Y:S01]  /*cee0*/  FADD R40, R4, -12583039 ;  /* 0xcb40007f04287421 */ /* 0x002fe20000000000 */
[----:B------:R1:W-:Y:S01]  /*cef0*/  MUFU.EX2 R41, R36 ;  /* 0x0000002400297308 */ /* 0x0003e20000000800 */
[----:B------:R-:W-:Y:S01]  /*cf00*/  FFMA R46, -R3, 1.4426950216293334961, -R46 ;  /* 0x3fb8aa3b032e7823 */ /* 0x000fe2000000092e */
[-C--:B------:R-:W-:Y:S01]  /*cf10*/  FFMA.RM R45, R45, R50.reuse, 12582913 ;  /* 0x4b4000012d2d7423 */ /* 0x080fe20000004032 */
[----:B------:R-:W-:Y:S01]  /*cf20*/  FFMA R40, -R169, 1.4426950216293334961, -R40 ;  /* 0x3fb8aa3ba9287823 */ /* 0x000fe20000000928 */
[-C--:B------:R-:W-:Y:S01]  /*cf30*/  FFMA.RM R47, R47, R50.reuse, 12582913 ;  /* 0x4b4000012f2f7423 */ /* 0x080fe20000004032 */
[----:B------:R-:W-:Y:S01]  /*cf40*/  FFMA.RM R49, R49, R50, 12582913 ;  /* 0x4b40000131317423 */ /* 0x000fe20000004032 */
[----:B------:R-:W-:Y:S01]  /*cf50*/  FFMA R44, -R25, 1.925963033500011079e-08, R44 ;  /* 0x32a57060192c7823 */ /* 0x000fe2000000012c */
[----:B------:R-:W-:Y:S01]  /*cf60*/  FFMA R40, -R169, 1.925963033500011079e-08, R40 ;  /* 0x32a57060a9287823 */ /* 0x000fe20000000128 */
[----:B------:R-:W-:Y:S01]  /*cf70*/  FFMA R46, -R3, 1.925963033500011079e-08, R46 ;  /* 0x32a57060032e7823 */ /* 0x000fe2000000012e */
[----:B-1----:R-:W-:Y:S01]  /*cf80*/  FFMA.SAT R36, -R167, R48, 0.5 ;  /* 0x3f000000a7247423 */ /* 0x002fe20000002130 */
[----:B------:R-:W-:Y:S01]  /*cf90*/  FADD R48, R45, -12583039 ;  /* 0xcb40007f2d307421 */ /* 0x000fe20000000000 */
[----:B------:R1:W-:Y:S01]  /*cfa0*/  MUFU.EX2 R3, R40 ;  /* 0x0000002800037308 */ /* 0x0003e20000000800 */
[----:B------:R-:W-:Y:S01]  /*cfb0*/  IADD3 R0, R52, 0x1800000, RZ ;  /* 0x0180000034007810 */ /* 0x000fe20007ffe0ff */
[----:B------:R-:W-:Y:S01]  /*cfc0*/  FFMA.RM R36, R36, R50, 12582913 ;  /* 0x4b40000124247423 */ /* 0x000fe20000004032 */
[----:B------:R-:W-:Y:S01]  /*cfd0*/  FADD R50, R49, -12583039 ;  /* 0xcb40007f31327421 */ /* 0x000fe20000000000 */
[----:B------:R-:W-:Y:S01]  /*cfe0*/  FFMA R48, -R5, 1.4426950216293334961, -R48 ;  /* 0x3fb8aa3b05307823 */ /* 0x000fe20000000930 */
[----:B------:R-:W-:Y:S01]  /*cff0*/  LOP3.LUT R0, R0, 0x7f800000, RZ, 0xc0, !PT ;  /* 0x7f80000000007812 */ /* 0x000fe200078ec0ff */
[----:B------:R-:W-:Y:S01]  /*d000*/  BSSY B1, `(.L_x_236) ;  /* 0x0000039000017945 */ /* 0x000fe20003800000 */
[----:B------:R-:W-:Y:S01]  /*d010*/  FFMA R50, -R15, 1.4426950216293334961, -R50 ;  /* 0x3fb8aa3b0f327823 */ /* 0x000fe20000000932 */
[----:B------:R2:W4:Y:S01]  /*d020*/  MUFU.EX2 R25, R44 ;  /* 0x0000002c00197308 */ /* 0x0005220000000800 */
[----:B-1----:R-:W-:Y:S01]  /*d030*/  FADD R40, R47, -12583039 ;  /* 0xcb40007f2f287421 */ /* 0x002fe20000000000 */
[----:B------:R-:W-:Y:S01]  /*d040*/  FFMA R48, -R5, 1.925963033500011079e-08, R48 ;  /* 0x32a5706005307823 */ /* 0x000fe20000000130 */
[----:B------:R-:W-:Y:S01]  /*d050*/  FFMA R50, -R15, 1.925963033500011079e-08, R50 ;  /* 0x32a570600f327823 */ /* 0x000fe20000000132 */
[----:B------:R-:W-:Y:S01]  /*d060*/  ISETP.GT.U32.AND P2, PT, R0, 0x1ffffff, PT ;  /* 0x01ffffff0000780c */ /* 0x000fe20003f44070 */
[----:B------:R-:W-:Y:S01]  /*d070*/  FFMA R40, -R165, 1.4426950216293334961, -R40 ;  /* 0x3fb8aa3ba5287823 */ /* 0x000fe20000000928 */
[----:B------:R-:W-:-:S02]  /*d080*/  SHF.L.U32 R28, R28, 0x17, RZ ;  /* 0x000000171c1c7819 */ /* 0x000fc400000006ff */
[----:B------:R-:W1:Y:S01]  /*d090*/  MUFU.EX2 R46, R46 ;  /* 0x0000002e002e7308 */ /* 0x000e620000000800 */
[----:B--2---:R-:W-:Y:S01]  /*d0a0*/  FADD R44, R36, -12583039 ;  /* 0xcb40007f242c7421 */ /* 0x004fe20000000000 */
[----:B------:R-:W-:Y:S01]  /*d0b0*/  FFMA R40, -R165, 1.925963033500011079e-08, R40 ;  /* 0x32a57060a5287823 */ /* 0x000fe20000000128 */
[----:B------:R-:W-:Y:S01]  /*d0c0*/  SHF.L.U32 R26, R26, 0x17, RZ ;  /* 0x000000171a1a7819 */ /* 0x000fe200000006ff */
[----:B---3--:R-:W-:Y:S01]  /*d0d0*/  FFMA R28, R28, R39, 1 ;  /* 0x3f8000001c1c7423 */ /* 0x008fe20000000027 */
[C---:B------:R-:W-:Y:S01]  /*d0e0*/  FFMA R44, -R167.reuse, 1.4426950216293334961, -R44 ;  /* 0x3fb8aa3ba72c7823 */ /* 0x040fe2000000092c */
[----:B------:R-:W-:Y:S02]  /*d0f0*/  SHF.L.U32 R30, R30, 0x17, RZ ;  /* 0x000000171e1e7819 */ /* 0x000fe400000006ff */
[----:B------:R-:W-:Y:S01]  /*d100*/  MUFU.EX2 R48, R48 ;  /* 0x0000003000307308 */ /* 0x000fe20000000800 */
[----:B------:R-:W-:Y:S01]  /*d110*/  FFMA R44, -R167, 1.925963033500011079e-08, R44 ;  /* 0x32a57060a72c7823 */ /* 0x000fe2000000012c */
[----:B------:R-:W-:Y:S01]  /*d120*/  SHF.L.U32 R42, R42, 0x17, RZ ;  /* 0x000000172a2a7819 */ /* 0x000fe200000006ff */
[----:B------:R-:W-:Y:S01]  /*d130*/  FFMA R26, R26, R31, 1 ;  /* 0x3f8000001a1a7423 */ /* 0x000fe2000000001f */
[----:B------:R-:W-:Y:S01]  /*d140*/  SHF.L.U32 R43, R43, 0x17, RZ ;  /* 0x000000172b2b7819 */ /* 0x000fe200000006ff */
[----:B------:R-:W-:Y:S01]  /*d150*/  FFMA R33, R30, R33, 1 ;  /* 0x3f8000001e217423 */ /* 0x000fe20000000021 */
[----:B------:R-:W-:Y:S01]  /*d160*/  SHF.L.U32 R20, R20, 0x17, RZ ;  /* 0x0000001714147819 */ /* 0x000fe200000006ff */
[----:B----4-:R-:W-:Y:S01]  /*d170*/  FFMA R39, R42, R25, 1 ;  /* 0x3f8000002a277423 */ /* 0x010fe20000000019 */
[----:B------:R-:W2:Y:S01]  /*d180*/  MUFU.EX2 R5, R44 ;  /* 0x0000002c00057308 */ /* 0x000ea20000000800 */
[----:B------:R-:W-:Y:S01]  /*d190*/  SHF.L.U32 R32, R32, 0x17, RZ ;  /* 0x0000001720207819 */ /* 0x000fe200000006ff */
[----:B-1----:R-:W-:Y:S01]  /*d1a0*/  FFMA R43, R43, R46, 1 ;  /* 0x3f8000002b2b7423 */ /* 0x002fe2000000002e */
[----:B------:R-:W-:Y:S01]  /*d1b0*/  SHF.L.U32 R34, R34, 0x17, RZ ;  /* 0x0000001722227819 */ /* 0x000fe200000006ff */
[----:B------:R-:W-:Y:S01]  /*d1c0*/  FFMA R29, R20, R29, 1 ;  /* 0x3f800000141d7423 */ /* 0x000fe2000000001d */
[----:B------:R-:W-:Y:S01]  /*d1d0*/  SHF.L.U32 R38, R38, 0x17, RZ ;  /* 0x0000001726267819 */ /* 0x000fe200000006ff */
[----:B------:R-:W-:Y:S01]  /*d1e0*/  FFMA R32, R32, R35, 1 ;  /* 0x3f80000020207423 */ /* 0x000fe20000000023 */
[----:B------:R-:W-:Y:S01]  /*d1f0*/  SHF.L.U32 R24, R24, 0x17, RZ ;  /* 0x0000001718187819 */ /* 0x000fe200000006ff */
[----:B------:R-:W1:Y:S01]  /*d200*/  MUFU.EX2 R40, R40 ;  /* 0x0000002800287308 */ /* 0x000e620000000800 */
[----:B------:R-:W-:Y:S01]  /*d210*/  SHF.L.U32 R4, R4, 0x17, RZ ;  /* 0x0000001704047819 */ /* 0x000fe200000006ff */
[----:B------:R-:W-:Y:S01]  /*d220*/  FFMA R27, R34, R37, 1 ;  /* 0x3f800000221b7423 */ /* 0x000fe20000000025 */
[----:B------:R-:W-:Y:S01]  /*d230*/  SHF.L.U32 R36, R36, 0x17, RZ ;  /* 0x0000001724247819 */ /* 0x000fe200000006ff */
[----:B------:R-:W-:Y:S01]  /*d240*/  FFMA R31, R38, R21, 1 ;  /* 0x3f800000261f7423 */ /* 0x000fe20000000015 */
[----:B------:R-:W-:Y:S01]  /*d250*/  SHF.L.U32 R45, R45, 0x17, RZ ;  /* 0x000000172d2d7819 */ /* 0x000fe200000006ff */
[----:B------:R-:W-:Y:S01]  /*d260*/  FFMA R30, R24, R41, 1 ;  /* 0x3f800000181e7423 */ /* 0x000fe20000000029 */
[----:B------:R-:W-:Y:S01]  /*d270*/  SHF.L.U32 R47, R47, 0x17, RZ ;  /* 0x000000172f2f7819 */ /* 0x000fe200000006ff */
[----:B------:R-:W3:Y:S01]  /*d280*/  MUFU.EX2 R50, R50 ;  /* 0x0000003200327308 */ /* 0x000ee20000000800 */
[----:B------:R-:W-:Y:S01]  /*d290*/  SHF.L.U32 R49, R49, 0x17, RZ ;  /* 0x0000001731317819 */ /* 0x000fe200000006ff */
[----:B------:R-:W-:Y:S01]  /*d2a0*/  FFMA R42, R4, R3, 1 ;  /* 0x3f800000042a7423 */ /* 0x000fe20000000003 */
[----:B--2---:R-:W-:Y:S01]  /*d2b0*/  FFMA R44, R36, R5, 1 ;  /* 0x3f800000242c7423 */ /* 0x004fe20000000005 */
[----:B------:R-:W-:Y:S01]  /*d2c0*/  FFMA R45, R45, R48, 1 ;  /* 0x3f8000002d2d7423 */ /* 0x000fe20000000030 */
[----:B-1----:R-:W-:Y:S01]  /*d2d0*/  FFMA R46, R47, R40, 1 ;  /* 0x3f8000002f2e7423 */ /* 0x002fe20000000028 */
[----:B---3--:R-:W-:Y:S01]  /*d2e0*/  FFMA R49, R49, R50, 1 ;  /* 0x3f80000031317423 */ /* 0x008fe20000000032 */
[----:B------:R-:W-:Y:S06]  /*d2f0*/  @P2 BRA `(.L_x_237) ;  /* 0x0000000000142947 */ /* 0x000fec0003800000 */
[----:B------:R-:W-:Y:S02]  /*d300*/  MOV R0, R52 ;  /* 0x0000003400007202 */ /* 0x000fe40000000f00 */
[----:B------:R-:W-:-:S07]  /*d310*/  MOV R4, 0xd330 ;  /* 0x0000d33000047802 */ /* 0x000fce0000000f00 */
[----:B------:R-:W-:Y:S05]  /*d320*/  CALL.REL.NOINC `($__internal_0_$__cuda_sm20_rcp_rn_f32_slowpath) ;  /* 0x000000d800b87944 */ /* 0x000fea0003c00000 */
[----:B------:R-:W-:Y:S01]  /*d330*/  MOV R15, R0 ;  /* 0x00000000000f7202 */ /* 0x000fe20000000f00 */
[----:B------:R-:W-:Y:S06]  /*d340*/  BRA `(.L_x_238) ;  /* 0x0000000000107947 */ /* 0x000fec0003800000 */
.L_x_237:
[----:B------:R-:W1:Y:S02]  /*d350*/  MUFU.RCP R15, R52 ;  /* 0x00000034000f7308 */ /* 0x000e640000001000 */
[----:B-1----:R-:W-:-:S04]  /*d360*/  FFMA R0, R52, R15, -1 ;  /* 0xbf80000034007423 */ /* 0x002fc8000000000f */
[----:B------:R-:W-:-:S04]  /*d370*/  FADD.FTZ R0, -R0, -RZ ;  /* 0x800000ff00007221 */ /* 0x000fc80000010100 */
[----:B------:R-:W-:-:S07]  /*d380*/  FFMA R15, R15, R0, R15 ;  /* 0x000000000f0f7223 */ /* 0x000fce000000000f */
.L_x_238:
[----:B------:R-:W-:Y:S05]  /*d390*/  BSYNC B1 ;  /* 0x0000000000017941 */ /* 0x000fea0003800000 */
.L_x_236:
        /* <DEDUP_REMOVED lines=10> */
.L_x_240:
[----:B------:R-:W1:Y:S02]  /*d440*/  MUFU.RCP R20, R29 ;  /* 0x0000001d00147308 */ /* 0x000e640000001000 */
[----:B-1----:R-:W-:-:S04]  /*d450*/  FFMA R0, R29, R20, -1 ;  /* 0xbf8000001d007423 */ /* 0x002fc80000000014 */
[----:B------:R-:W-:-:S04]  /*d460*/  FADD.FTZ R3, -R0, -RZ ;  /* 0x800000ff00037221 */ /* 0x000fc80000010100 */
[----:B------:R-:W-:-:S07]  /*d470*/  FFMA R20, R20, R3, R20 ;  /* 0x0000000314147223 */ /* 0x000fce0000000014 */
.L_x_241:
[----:B------:R-:W-:Y:S05]  /*d480*/  BSYNC B1 ;  /* 0x0000000000017941 */ /* 0x000fea0003800000 */
.L_x_239:
        /* <DEDUP_REMOVED lines=10> */
.L_x_243:
[----:B------:R-:W1:Y:S02]  /*d530*/  MUFU.RCP R21, R26 ;  /* 0x0000001a00157308 */ /* 0x000e640000001000 */
[----:B-1----:R-:W-:-:S04]  /*d540*/  FFMA R0, R26, R21, -1 ;  /* 0xbf8000001a007423 */ /* 0x002fc80000000015 */
[----:B------:R-:W-:-:S04]  /*d550*/  FADD.FTZ R0, -R0, -RZ ;  /* 0x800000ff00007221 */ /* 0x000fc80000010100 */
[----:B------:R-:W-:-:S07]  /*d560*/  FFMA R21, R21, R0, R21 ;  /* 0x0000000015157223 */ /* 0x000fce0000000015 */
.L_x_244:
[----:B------:R-:W-:Y:S05]  /*d570*/  BSYNC B1 ;  /* 0x0000000000017941 */ /* 0x000fea0003800000 */
.L_x_242:
        /* <DEDUP_REMOVED lines=10> */
.L_x_246:
[----:B------:R-:W1:Y:S02]  /*d620*/  MUFU.RCP R24, R33 ;  /* 0x0000002100187308 */ /* 0x000e640000001000 */
[----:B-1----:R-:W-:-:S04]  /*d630*/  FFMA R0, R33, R24, -1 ;  /* 0xbf80000021007423 */ /* 0x002fc80000000018 */
[----:B------:R-:W-:-:S04]  /*d640*/  FADD.FTZ R3, -R0, -RZ ;  /* 0x800000ff00037221 */ /* 0x000fc80000010100 */
[----:B------:R-:W-:-:S07]  /*d650*/  FFMA R24, R24, R3, R24 ;  /* 0x0000000318187223 */ /* 0x000fce0000000018 */
.L_x_247:
[----:B------:R-:W-:Y:S05]  /*d660*/  BSYNC B1 ;  /* 0x0000000000017941 */ /* 0x000fea0003800000 */
.L_x_245:
        /* <DEDUP_REMOVED lines=10> */
.L_x_249:
[----:B------:R-:W1:Y:S02]  /*d710*/  MUFU.RCP R25, R32 ;  /* 0x0000002000197308 */ /* 0x000e640000001000 */
[----:B-1----:R-:W-:-:S04]  /*d720*/  FFMA R0, R32, R25, -1 ;  /* 0xbf80000020007423 */ /* 0x002fc80000000019 */
[----:B------:R-:W-:-:S04]  /*d730*/  FADD.FTZ R0, -R0, -RZ ;  /* 0x800000ff00007221 */ /* 0x000fc80000010100 */
[----:B------:R-:W-:-:S07]  /*d740*/  FFMA R25, R25, R0, R25 ;  /* 0x0000000019197223 */ /* 0x000fce0000000019 */
.L_x_250:
[----:B------:R-:W-:Y:S05]  /*d750*/  BSYNC B1 ;  /* 0x0000000000017941 */ /* 0x000fea0003800000 */
.L_x_248:
        /* <DEDUP_REMOVED lines=10> */
.L_x_252:
[----:B------:R-:W1:Y:S02]  /*d800*/  MUFU.RCP R26, R27 ;  /* 0x0000001b001a7308 */ /* 0x000e640000001000 */
[----:B-1----:R-:W-:-:S04]  /*d810*/  FFMA R0, R27, R26, -1 ;  /* 0xbf8000001b007423 */ /* 0x002fc8000000001a */
[----:B------:R-:W-:-:S04]  /*d820*/  FADD.FTZ R3, -R0, -RZ ;  /* 0x800000ff00037221 */ /* 0x000fc80000010100 */
[----:B------:R-:W-:-:S07]  /*d830*/  FFMA R26, R26, R3, R26 ;  /* 0x000000031a1a7223 */ /* 0x000fce000000001a */
.L_x_253:
[----:B------:R-:W-:Y:S05]  /*d840*/  BSYNC B1 ;  /* 0x0000000000017941 */ /* 0x000fea0003800000 */
.L_x_251:
        /* <DEDUP_REMOVED lines=10> */
.L_x_255:
[----:B------:R-:W1:Y:S02]  /*d8f0*/  MUFU.RCP R27, R28 ;  /* 0x0000001c001b7308 */ /* 0x000e640000001000 */
[----:B-1----:R-:W-:-:S04]  /*d900*/  FFMA R0, R28, R27, -1 ;  /* 0xbf8000001c007423 */ /* 0x002fc8000000001b */
[----:B------:R-:W-:-:S04]  /*d910*/  FADD.FTZ R0, -R0, -RZ ;  /* 0x800000ff00007221 */ /* 0x000fc80000010100 */
[----:B------:R-:W-:-:S07]  /*d920*/  FFMA R27, R27, R0, R27 ;  /* 0x000000001b1b7223 */ /* 0x000fce000000001b */
.L_x_256:
[----:B------:R-:W-:Y:S05]  /*d930*/  BSYNC B1 ;  /* 0x0000000000017941 */ /* 0x000fea0003800000 */
.L_x_254:
        /* <DEDUP_REMOVED lines=10> */
.L_x_258:
[----:B------:R-:W1:Y:S02]  /*d9e0*/  MUFU.RCP R28, R31 ;  /* 0x0000001f001c7308 */ /* 0x000e640000001000 */
[----:B-1----:R-:W-:-:S04]  /*d9f0*/  FFMA R0, R31, R28, -1 ;  /* 0xbf8000001f007423 */ /* 0x002fc8000000001c */
[----:B------:R-:W-:-:S04]  /*da00*/  FADD.FTZ R3, -R0, -RZ ;  /* 0x800000ff00037221 */ /* 0x000fc80000010100 */
[----:B------:R-:W-:-:S07]  /*da10*/  FFMA R28, R28, R3, R28 ;  /* 0x000000031c1c7223 */ /* 0x000fce000000001c */
.L_x_259:
[----:B------:R-:W-:Y:S05]  /*da20*/  BSYNC B1 ;  /* 0x0000000000017941 */ /* 0x000fea0003800000 */
.L_x_257:
        /* <DEDUP_REMOVED lines=10> */
.L_x_261:
[----:B------:R-:W1:Y:S02]  /*dad0*/  MUFU.RCP R29, R30 ;  /* 0x0000001e001d7308 */ /* 0x000e640000001000 */
[----:B-1----:R-:W-:-:S04]  /*dae0*/  FFMA R0, R30, R29, -1 ;  /* 0xbf8000001e007423 */ /* 0x002fc8000000001d */
[----:B------:R-:W-:-:S04]  /*daf0*/  FADD.FTZ R0, -R0, -RZ ;  /* 0x800000ff00007221 */ /* 0x000fc80000010100 */
[----:B------:R-:W-:-:S07]  /*db00*/  FFMA R29, R29, R0, R29 ;  /* 0x000000001d1d7223 */ /* 0x000fce000000001d */
.L_x_262:
[----:B------:R-:W-:Y:S05]  /*db10*/  BSYNC B1 ;  /* 0x0000000000017941 */ /* 0x000fea0003800000 */
.L_x_260:
        /* <DEDUP_REMOVED lines=10> */
.L_x_264:
[----:B------:R-:W1:Y:S02]  /*dbc0*/  MUFU.RCP R30, R39 ;  /* 0x00000027001e7308 */ /* 0x000e640000001000 */
[----:B-1----:R-:W-:-:S04]  /*dbd0*/  FFMA R0, R39, R30, -1 ;  /* 0xbf80000027007423 */ /* 0x002fc8000000001e */
[----:B------:R-:W-:-:S04]  /*dbe0*/  FADD.FTZ R3, -R0, -RZ ;  /* 0x800000ff00037221 */ /* 0x000fc80000010100 */
[----:B------:R-:W-:-:S07]  /*dbf0*/  FFMA R30, R30, R3, R30 ;  /* 0x000000031e1e7223 */ /* 0x000fce000000001e */
.L_x_265:
[----:B------:R-:W-:Y:S05]  /*dc00*/  BSYNC B1 ;  /* 0x0000000000017941 */ /* 0x000fea0003800000 */
.L_x_263:
        /* <DEDUP_REMOVED lines=10> */
.L_x_267:
[----:B------:R-:W1:Y:S02]  /*dcb0*/  MUFU.RCP R31, R42 ;  /* 0x0000002a001f7308 */ /* 0x000e640000001000 */
[----:B-1----:R-:W-:-:S04]  /*dcc0*/  FFMA R0, R42, R31, -1 ;  /* 0xbf8000002a007423 */ /* 0x002fc8000000001f */
[----:B------:R-:W-:-:S04]  /*dcd0*/  FADD.FTZ R0, -R0, -RZ ;  /* 0x800000ff00007221 */ /* 0x000fc80000010100 */
[----:B------:R-:W-:-:S07]  /*dce0*/  FFMA R31, R31, R0, R31 ;  /* 0x000000001f1f7223 */ /* 0x000fce000000001f */
.L_x_268:
[----:B------:R-:W-:Y:S05]  /*dcf0*/  BSYNC B1 ;  /* 0x0000000000017941 */ /* 0x000fea0003800000 */
.L_x_266:
        /* <DEDUP_REMOVED lines=10> */
.L_x_270:
[----:B------:R-:W1:Y:S02]  /*dda0*/  MUFU.RCP R32, R43 ;  /* 0x0000002b00207308 */ /* 0x000e640000001000 */
[----:B-1----:R-:W-:-:S04]  /*ddb0*/  FFMA R0, R43, R32, -1 ;  /* 0xbf8000002b007423 */ /* 0x002fc80000000020 */
[----:B------:R-:W-:-:S04]  /*ddc0*/  FADD.FTZ R3, -R0, -RZ ;  /* 0x800000ff00037221 */ /* 0x000fc80000010100 */
[----:B------:R-:W-:-:S07]  /*ddd0*/  FFMA R32, R32, R3, R32 ;  /* 0x0000000320207223 */ /* 0x000fce0000000020 */
.L_x_271:
[----:B------:R-:W-:Y:S05]  /*dde0*/  BSYNC B1 ;  /* 0x0000000000017941 */ /* 0x000fea0003800000 */
.L_x_269:
        /* <DEDUP_REMOVED lines=10> */
.L_x_273:
[----:B------:R-:W1:Y:S02]  /*de90*/  MUFU.RCP R33, R44 ;  /* 0x0000002c00217308 */ /* 0x000e640000001000 */
[----:B-1----:R-:W-:-:S04]  /*dea0*/  FFMA R0, R44, R33, -1 ;  /* 0xbf8000002c007423 */ /* 0x002fc80000000021 */
[----:B------:R-:W-:-:S04]  /*deb0*/  FADD.FTZ R0, -R0, -RZ ;  /* 0x800000ff00007221 */ /* 0x000fc80000010100 */
[----:B------:R-:W-:-:S07]  /*dec0*/  FFMA R33, R33, R0, R33 ;  /* 0x0000000021217223 */ /* 0x000fce0000000021 */
.L_x_274:
[----:B------:R-:W-:Y:S05]  /*ded0*/  BSYNC B1 ;  /* 0x0000000000017941 */ /* 0x000fea0003800000 */
.L_x_272:
        /* <DEDUP_REMOVED lines=10> */
.L_x_276:
[----:B------:R-:W1:Y:S02]  /*df80*/  MUFU.RCP R42, R45 ;  /* 0x0000002d002a7308 */ /* 0x000e640000001000 */
[----:B-1----:R-:W-:-:S04]  /*df90*/  FFMA R0, R45, R42, -1 ;  /* 0xbf8000002d007423 */ /* 0x002fc8000000002a */
[----:B------:R-:W-:-:S04]  /*dfa0*/  FADD.FTZ R3, -R0, -RZ ;  /* 0x800000ff00037221 */ /* 0x000fc80000010100 */
[----:B------:R-:W-:-:S07]  /*dfb0*/  FFMA R42, R42, R3, R42 ;  /* 0x000000032a2a7223 */ /* 0x000fce000000002a */
.L_x_277:
[----:B------:R-:W-:Y:S05]  /*dfc0*/  BSYNC B1 ;  /* 0x0000000000017941 */ /* 0x000fea0003800000 */
.L_x_275:
        /* <DEDUP_REMOVED lines=10> */
.L_x_279:
[----:B------:R-:W1:Y:S02]  /*e070*/  MUFU.RCP R39, R46 ;  /* 0x0000002e00277308 */ /* 0x000e640000001000 */
[----:B-1----:R-:W-:-:S04]  /*e080*/  FFMA R0, R46, R39, -1 ;  /* 0xbf8000002e007423 */ /* 0x002fc80000000027 */
[----:B------:R-:W-:-:S04]  /*e090*/  FADD.FTZ R0, -R0, -RZ ;  /* 0x800000ff00007221 */ /* 0x000fc80000010100 */
[----:B------:R-:W-:-:S07]  /*e0a0*/  FFMA R39, R39, R0, R39 ;  /* 0x0000000027277223 */ /* 0x000fce0000000027 */
.L_x_280:
[----:B------:R-:W-:Y:S05]  /*e0b0*/  BSYNC B1 ;  /* 0x0000000000017941 */ /* 0x000fea0003800000 */
.L_x_278:
        /* <DEDUP_REMOVED lines=9> */
.L_x_282:
[----:B------:R-:W1:Y:S02]  /*e150*/  MUFU.RCP R0, R49 ;  /* 0x0000003100007308 */ /* 0x000e640000001000 */
[----:B-1----:R-:W-:-:S04]  /*e160*/  FFMA R3, R49, R0, -1 ;  /* 0xbf80000031037423 */ /* 0x002fc80000000000 */
[----:B------:R-:W-:-:S04]  /*e170*/  FADD.FTZ R3, -R3, -RZ ;  /* 0x800000ff03037221 */ /* 0x000fc80000010100 */
[----:B------:R-:W-:-:S07]  /*e180*/  FFMA R0, R0, R3, R0 ;  /* 0x0000000300007223 */ /* 0x000fce0000000000 */
.L_x_283:
[----:B------:R-:W-:Y:S05]  /*e190*/  BSYNC B1 ;  /* 0x0000000000017941 */ /* 0x000fea0003800000 */
.L_x_281:
        /* <DEDUP_REMOVED lines=10> */
.L_x_284:
        /* <DEDUP_REMOVED lines=27> */
.L_x_286:
[----:B------:R-:W-:Y:S05]  /*e3f0*/  BSYNC B0 ;  /* 0x0000000000007941 */ /* 0x000fea0003800000 */
.L_x_285:
[----:B------:R-:W-:Y:S04]  /*e400*/  BSSY B0, `(.L_x_287) ;  /* 0x000003c000007945 */ /* 0x000fe80003800000 */
[----:B------:R-:W-:Y:S05]  /*e410*/  @P0 BRA `(.L_x_288) ;  /* 0x0000000000e80947 */ /* 0x000fea0003800000 */
[----:B------:R-:W-:-:S04]  /*e420*/  MOV R0, UR56 ;  /* 0x0000003800007c02 */ /* 0x000fc80008000f00 */
[----:B------:R-:W-:-:S13]  /*e430*/  ISETP.NE.AND P3, PT, R0, 0x3, PT ;  /* 0x000000030000780c */ /* 0x000fda0003f65270 */
[----:B------:R-:W-:Y:S05]  /*e440*/  @!P3 BRA `(.L_x_289) ;  /* 0x000000000004b947 */ /* 0x000fea0003800000 */
[----:B------:R-:W-:Y:S01]  /*e450*/  BPT.TRAP 0x1 ;  /* 0x000000040000795c */ /* 0x000fe20000300000 */
.L_x_289:
[----:B------:R-:W2:Y:S04]  /*e460*/  LDL R0, [R1+0xb4] ;  /* 0x0000b40001007983 */ /* 0x000ea80000100800 */
[----:B------:R-:W3:Y:S01]  /*e470*/  LDL R3, [R1+0xb8] ;  /* 0x0000b80001037983 */ /* 0x000ee20000100800 */
[----:B------:R-:W-:Y:S01]  /*e480*/  BSSY B1, `(.L_x_290) ;  /* 0x0000005000017945 */ /* 0x000fe20003800000 */
[----:B--2---:R-:W-:Y:S02]  /*e490*/  LEA R0, R0, UR44, 0x3 ;  /* 0x0000002c00007c11 */ /* 0x004fe4000f8e18ff */
[----:B---3--:R-:W-:-:S04]  /*e4a0*/  SHF.L.U32 R3, R3, 0x1f, RZ ;  /* 0x0000001f03037819 */ /* 0x008fc800000006ff */
[----:B------:R-:W1:Y:S02]  /*e4b0*/  SYNCS.PHASECHK.TRANS64.TRYWAIT P2, [R0+URZ+0x80], R3 ;  /* 0x00008003000075a7 */ /* 0x000e64000804017f */
[----:B-1----:R-:W-:Y:S05]  /*e4c0*/  @!P2 BRA `(.L_x_291) ;  /* 0x000000c0000ca947 */ /* 0x002fea0003800000 */
.L_x_630:
[----:B------:R-:W-:Y:S05]  /*e4d0*/  BSYNC B1 ;  /* 0x0000000000017941 */ /* 0x000fea0003800000 */
.L_x_290:
        /* <DEDUP_REMOVED lines=18> */
.L_x_293:
[----:B------:R-:W-:Y:S05]  /*e600*/  BSYNC B1 ;  /* 0x0000000000017941 */ /* 0x000fea0003800000 */
.L_x_292:
        /* <DEDUP_REMOVED lines=8> */
.L_x_294:
        /* <DEDUP_REMOVED lines=19> */
.L_x_288:
[----:B------:R-:W-:Y:S05]  /*e7c0*/  BSYNC B0 ;  /* 0x0000000000007941 */ /* 0x000fea0003800000 */
.L_x_287:
        /* <DEDUP_REMOVED lines=76> */
[----:B------:R3:W4:Y:S01]  /*ec90*/  MUFU.EX2 R31, R28 ;  /* 0x0000001c001f7308 */ /* 0x0007220000000800 */
[----:B-1----:R-:W-:Y:S01]  /*eca0*/  FADD R24, R32, -12583039 ;  /* 0xcb40007f20187421 */ /* 0x002fe20000000000 */
[----:B------:R-:W-:Y:S01]  /*ecb0*/  FFMA R36, -R15, 1.925963033500011079e-08, R36 ;  /* 0x32a570600f247823 */ /* 0x000fe20000000124 */
[----:B------:R-:W-:Y:S02]  /*ecc0*/  HADD2.F32 R15, -RZ, R37.H1_H1 ;  /* 0x30000025ff0f7230 */ /* 0x000fe40000004100 */
[----:B------:R-:W-:Y:S01]  /*ecd0*/  FFMA R23, R16, R35, R23 ;  /* 0x0000002310177223 */ /* 0x000fe20000000017 */
[----:B------:R-:W-:Y:S01]  /*ece0*/  FFMA R24, -R159, 1.4426950216293334961, -R24 ;  /* 0x3fb8aa3b9f187823 */ /* 0x000fe20000000918 */
[----:B------:R-:W-:Y:S01]  /*ecf0*/  F2FP.F16.E4M3.UNPACK_B R44, R9.H1 ;  /* 0x00000009ff2c723e */ /* 0x000fe200030006ff */
[----:B------:R-:W-:Y:S01]  /*ed00*/  FMUL R19, R2, R19 ;  /* 0x0000001302137220 */ /* 0x000fe20000400000 */
[----:B------:R1:W5:Y:S01]  /*ed10*/  MUFU.EX2 R33, R4 ;  /* 0x0000000400217308 */ /* 0x0003620000000800 */
[----:B---3--:R-:W-:Y:S01]  /*ed20*/  FFMA.RM R28, R5, R50, 12582913 ;  /* 0x4b400001051c7423 */ /* 0x008fe20000004032 */
[----:B------:R-:W-:Y:S01]  /*ed30*/  FFMA.SAT R5, -R21, R48, 0.5 ;  /* 0x3f00000015057423 */ /* 0x000fe20000002130 */
[----:B------:R-:W-:Y:S01]  /*ed40*/  FFMA R24, -R159, 1.925963033500011079e-08, R24 ;  /* 0x32a570609f187823 */ /* 0x000fe20000000118 */
[--C-:B------:R-:W-:Y:S01]  /*ed50*/  HADD2.F32 R45, -RZ, R44.reuse.H1_H1 ;  /* 0x3000002cff2d7230 */ /* 0x100fe20000004100 */
        /* <DEDUP_REMOVED lines=10> */
[----:B------:R-:W-:Y:S01]  /*ee00*/  HADD2.F32 R41, -RZ, R44.H0_H0 ;  /* 0x2000002cff297230 */ /* 0x000fe20000004100 */
[----:B------:R1:W-:Y:S01]  /*ee10*/  MUFU.EX2 R37, R36 ;  /* 0x0000002400257308 */ /* 0x0003e20000000800 */
[----:B---3--:R-:W-:Y:S01]  /*ee20*/  FFMA.RM R24, R15, R50, 12582913 ;  /* 0x4b4000010f187423 */ /* 0x008fe20000004032 */
[----:B------:R-:W-:Y:S01]  /*ee30*/  FFMA.SAT R15, -R25, R48, 0.5 ;  /* 0x3f000000190f7423 */ /* 0x000fe20000002130 */
[----:B------:R-:W-:Y:S01]  /*ee40*/  FFMA R4, -R157, 1.925963033500011079e-08, R4 ;  /* 0x32a570609d047823 */ /* 0x000fe20000000104 */
[----:B------:R-:W-:Y:S01]  /*ee50*/  FFMA R22, -R21, 1.925963033500011079e-08, R22 ;  /* 0x32a5706015167823 */ /* 0x000fe20000000116 */
[----:B------:R-:W-:Y:S01]  /*ee60*/  FFMA R19, R16, R41, R19 ;  /* 0x0000002910137223 */ /* 0x000fe20000000013 */
[----:B------:R-:W-:Y:S01]  /*ee70*/  FFMA.RM R40, R15, R50, 12582913 ;  /* 0x4b4000010f287423 */ /* 0x000fe20000004032 */
[----:B------:R-:W-:Y:S01]  /*ee80*/  FFMA.SAT R15, -R3, R48, 0.5 ;  /* 0x3f000000030f7423 */ /* 0x000fe20000002130 */
[----:B------:R3:W-:Y:S01]  /*ee90*/  MUFU.EX2 R39, R4 ;  /* 0x0000000400277308 */ /* 0x0007e20000000800 */
[----:B-1----:R-:W-:Y:S01]  /*eea0*/  FADD R36, R24, -12583039 ;  /* 0xcb40007f18247421 */ /* 0x002fe20000000000 */
[----:B------:R-:W-:Y:S01]  /*eeb0*/  FADD R42, R40, -12583039 ;  /* 0xcb40007f282a7421 */ /* 0x000fe20000000000 */
[----:B------:R-:W-:Y:S01]  /*eec0*/  FFMA.RM R43, R15, R50, 12582913 ;  /* 0x4b4000010f2b7423 */ /* 0x000fe20000004032 */
[----:B------:R-:W-:Y:S01]  /*eed0*/  FMUL R15, R2, R18 ;  /* 0x00000012020f7220 */ /* 0x000fe20000400000 */
[----:B------:R-:W-:Y:S01]  /*eee0*/  FFMA R36, -R155, 1.4426950216293334961, -R36 ;  /* 0x3fb8aa3b9b247823 */ /* 0x000fe20000000924 */
[----:B------:R-:W-:Y:S01]  /*eef0*/  FFMA R42, -R25, 1.4426950216293334961, -R42 ;  /* 0x3fb8aa3b192a7823 */ /* 0x000fe2000000092a */
[----:B------:R-:W-:Y:S01]  /*ef00*/  FADD R44, R43, -12583039 ;  /* 0xcb40007f2b2c7421 */ /* 0x000fe20000000000 */
[----:B------:R1:W-:Y:S01]  /*ef10*/  MUFU.EX2 R21, R22 ;  /* 0x0000001600157308 */ /* 0x0003e20000000800 */
[-C--:B---3--:R-:W-:Y:S01]  /*ef20*/  FFMA.SAT R4, -R153, R48.reuse, 0.5 ;  /* 0x3f00000099047423 */ /* 0x088fe20000002130 */
[----:B------:R-:W-:Y:S01]  /*ef30*/  FFMA R36, -R155, 1.925963033500011079e-08, R36 ;  /* 0x32a570609b247823 */ /* 0x000fe20000000124 */
[----:B------:R-:W-:Y:S01]  /*ef40*/  FFMA R15, R16, R45, R15 ;  /* 0x0000002d100f7223 */ /* 0x000fe2000000000f */
[----:B------:R-:W-:Y:S01]  /*ef50*/  FFMA.SAT R18, -R23, R48, 0.5 ;  /* 0x3f00000017127423 */ /* 0x000fe20000002130 */
[----:B------:R-:W-:Y:S01]  /*ef60*/  FFMA.RM R4, R4, R50, 12582913 ;  /* 0x4b40000104047423 */ /* 0x000fe20000004032 */
[-C--:B------:R-:W-:Y:S01]  /*ef70*/  FFMA.SAT R46, -R19, R48.reuse, 0.5 ;  /* 0x3f000000132e7423 */ /* 0x080fe20000002130 */
[----:B------:R-:W-:Y:S01]  /*ef80*/  FFMA.SAT R47, -R15, R48, 0.5 ;  /* 0x3f0000000f2f7423 */ /* 0x000fe20000002130 */
[----:B------:R3:W-:Y:S01]  /*ef90*/  MUFU.EX2 R41, R36 ;  /* 0x0000002400297308 */ /* 0x0007e20000000800 */
[----:B-1----:R-:W-:Y:S01]  /*efa0*/  FADD R22, R4, -12583039 ;  /* 0xcb40007f04167421 */ /* 0x002fe20000000000 */
[----:B------:R-:W-:Y:S01]  /*efb0*/  FFMA R42, -R25, 1.925963033500011079e-08, R42 ;  /* 0x32a57060192a7823 */ /* 0x000fe2000000012a */
[----:B------:R-:W-:Y:S01]  /*efc0*/  FFMA R44, -R3, 1.4426950216293334961, -R44 ;  /* 0x3fb8aa3b032c7823 */ /* 0x000fe2000000092c */
[-C--:B------:R-:W-:Y:S01]  /*efd0*/  FFMA.RM R47, R47, R50.reuse, 12582913 ;  /* 0x4b4000012f2f7423 */ /* 0x080fe20000004032 */
[----:B------:R-:W-:Y:S01]  /*efe0*/  FFMA R22, -R153, 1.4426950216293334961, -R22 ;  /* 0x3fb8aa3b99167823 */ /* 0x000fe20000000916 */
[-C--:B------:R-:W-:Y:S01]  /*eff0*/  FFMA.RM R18, R18, R50.reuse, 12582913 ;  /* 0x4b40000112127423 */ /* 0x080fe20000004032 */
[----:B------:R-:W-:Y:S01]  /*f000*/  FFMA.RM R46, R46, R50, 12582913 ;  /* 0x4b4000012e2e7423 */ /* 0x000fe20000004032 */
[----:B------:R1:W-:Y:S01]  /*f010*/  MUFU.EX2 R25, R42 ;  /* 0x0000002a00197308 */ /* 0x0003e20000000800 */
[----:B---3--:R-:W-:Y:S01]  /*f020*/  FFMA.SAT R36, -R5, R48, 0.5 ;  /* 0x3f00000005247423 */ /* 0x008fe20000002130 */
[----:B------:R-:W-:Y:S01]  /*f030*/  FFMA R22, -R153, 1.925963033500011079e-08, R22 ;  /* 0x32a5706099167823 */ /* 0x000fe20000000116 */
[----:B------:R-:W-:Y:S01]  /*f040*/  FFMA R44, -R3, 1.925963033500011079e-08, R44 ;  /* 0x32a57060032c7823 */ /* 0x000fe2000000012c */
[----:B------:R-:W-:Y:S01]  /*f050*/  FADD R48, R47, -12583039 ;  /* 0xcb40007f2f307421 */ /* 0x000fe20000000000 */
[----:B------:R-:W-:Y:S01]  /*f060*/  FFMA.RM R45, R36, R50, 12582913 ;  /* 0x4b400001242d7423 */ /* 0x000fe20000004032 */
[----:B------:R-:W-:Y:S01]  /*f070*/  FADD R36, R18, -12583039 ;  /* 0xcb40007f12247421 */ /* 0x000fe20000000000 */
[----:B--2---:R-:W-:Y:S01]  /*f080*/  FFMA R50, R0, R27, 1 ;  /* 0x3f80000000327423 */ /* 0x004fe2000000001b */
[----:B------:R2:W-:Y:S01]  /*f090*/  MUFU.EX2 R3, R22 ;  /* 0x0000001600037308 */ /* 0x0005e20000000800 */
[----:B-1----:R-:W-:Y:S01]  /*f0a0*/  FADD R42, R45, -12583039 ;  /* 0xcb40007f2d2a7421 */ /* 0x002fe20000000000 */
[----:B------:R-:W-:Y:S01]  /*f0b0*/  FFMA R48, -R15, 1.4426950216293334961, -R48 ;  /* 0x3fb8aa3b0f307823 */ /* 0x000fe20000000930 */
[----:B------:R-:W-:Y:S01]  /*f0c0*/  FFMA R36, -R23, 1.4426950216293334961, -R36 ;  /* 0x3fb8aa3b17247823 */ /* 0x000fe20000000924 */
[----:B------:R-:W-:Y:S01]  /*f0d0*/  IADD3 R0, R50, 0x1800000, RZ ;  /* 0x0180000032007810 */ /* 0x000fe20007ffe0ff */
[----:B------:R-:W-:Y:S01]  /*f0e0*/  FFMA R42, -R5, 1.4426950216293334961, -R42 ;  /* 0x3fb8aa3b052a7823 */ /* 0x000fe2000000092a */
[----:B------:R-:W-:Y:S01]  /*f0f0*/  FFMA R48, -R15, 1.925963033500011079e-08, R48 ;  /* 0x32a570600f307823 */ /* 0x000fe20000000130 */
[----:B------:R-:W-:Y:S01]  /*f100*/  FFMA R36, -R23, 1.925963033500011079e-08, R36 ;  /* 0x32a5706017247823 */ /* 0x000fe20000000124 */
[----:B------:R-:W-:Y:S01]  /*f110*/  LOP3.LUT R0, R0, 0x7f800000, RZ, 0xc0, !PT ;  /* 0x7f80000000007812 */ /* 0x000fe200078ec0ff */
[----:B--2---:R-:W-:Y:S01]  /*f120*/  FADD R22, R46, -12583039 ;  /* 0xcb40007f2e167421 */ /* 0x004fe20000000000 */
[----:B------:R-:W-:Y:S01]  /*f130*/  FFMA R42, -R5, 1.925963033500011079e-08, R42 ;  /* 0x32a57060052a7823 */ /* 0x000fe2000000012a */
[----:B------:R-:W1:Y:S01]  /*f140*/  MUFU.EX2 R44, R44 ;  /* 0x0000002c002c7308 */ /* 0x000e620000000800 */
[----:B------:R-:W-:Y:S01]  /*f150*/  ISETP.GT.U32.AND P2, PT, R0, 0x1ffffff, PT ;  /* 0x01ffffff0000780c */ /* 0x000fe20003f44070 */
[C---:B------:R-:W-:Y:S01]  /*f160*/  FFMA R22, -R19.reuse, 1.4426950216293334961, -R22 ;  /* 0x3fb8aa3b13167823 */ /* 0x040fe20000000916 */
[----:B------:R-:W-:Y:S01]  /*f170*/  SHF.L.U32 R26, R26, 0x17, RZ ;  /* 0x000000171a1a7819 */ /* 0x000fe200000006ff */
[----:B------:R-:W-:Y:S01]  /*f180*/  BSSY B1, `(.L_x_295) ;  /* 0x000002d000017945 */ /* 0x000fe20003800000 */
[----:B------:R-:W-:Y:S01]  /*f190*/  SHF.L.U32 R30, R30, 0x17, RZ ;  /* 0x000000171e1e7819 */ /* 0x000fe200000006ff */
[----:B------:R-:W-:Y:S01]  /*f1a0*/  FFMA R22, -R19, 1.925963033500011079e-08, R22 ;  /* 0x32a5706013167823 */ /* 0x000fe20000000116 */
[----:B------:R-:W-:Y:S01]  /*f1b0*/  SHF.L.U32 R43, R43, 0x17, RZ ;  /* 0x000000172b2b7819 */ /* 0x000fe200000006ff */
[----:B------:R-:W2:Y:S01]  /*f1c0*/  MUFU.EX2 R5, R36 ;  /* 0x0000002400057308 */ /* 0x000ea20000000800 */
[----:B------:R-:W-:Y:S01]  /*f1d0*/  SHF.L.U32 R20, R20, 0x17, RZ ;  /* 0x0000001714147819 */ /* 0x000fe200000006ff */
[----:B----4-:R-:W-:Y:S01]  /*f1e0*/  FFMA R26, R26, R31, 1 ;  /* 0x3f8000001a1a7423 */ /* 0x010fe2000000001f */
[----:B------:R-:W-:Y:S01]  /*f1f0*/  SHF.L.U32 R32, R32, 0x17, RZ ;  /* 0x0000001720207819 */ /* 0x000fe200000006ff */
[----:B-----5:R-:W-:Y:S01]  /*f200*/  FFMA R33, R30, R33, 1 ;  /* 0x3f8000001e217423 */ /* 0x020fe20000000021 */
[----:B------:R-:W-:Y:S01]  /*f210*/  SHF.L.U32 R34, R34, 0x17, RZ ;  /* 0x0000001722227819 */ /* 0x000fe200000006ff */
[----:B------:R-:W-:Y:S01]  /*f220*/  FFMA R29, R20, R29, 1 ;  /* 0x3f800000141d7423 */ /* 0x000fe2000000001d */
[----:B------:R-:W-:Y:S01]  /*f230*/  SHF.L.U32 R28, R28, 0x17, RZ ;  /* 0x000000171c1c7819 */ /* 0x000fe200000006ff */
[----:B------:R-:W3:Y:S01]  /*f240*/  MUFU.EX2 R42, R42 ;  /* 0x0000002a002a7308 */ /* 0x000ee20000000800 */
        /* <DEDUP_REMOVED lines=15> */
[----:B------:R-:W4:Y:S01]  /*f340*/  MUFU.EX2 R48, R48 ;  /* 0x0000003000307308 */ /* 0x000f220000000800 */
[----:B------:R-:W-:Y:S01]  /*f350*/  FFMA R31, R40, R25, 1 ;  /* 0x3f800000281f7423 */ /* 0x000fe20000000019 */
[----:B------:R-:W-:Y:S01]  /*f360*/  FFMA R52, R4, R3, 1 ;  /* 0x3f80000004347423 */ /* 0x000fe20000000003 */
[----:B--2---:R-:W-:Y:S01]  /*f370*/  FFMA R44, R18, R5, 1 ;  /* 0x3f800000122c7423 */ /* 0x004fe20000000005 */
[----:B---3--:R-:W-:Y:S01]  /*f380*/  FFMA R45, R45, R42, 1 ;  /* 0x3f8000002d2d7423 */ /* 0x008fe2000000002a */
[----:B-1----:R-:W-:Y:S01]  /*f390*/  FFMA R46, R46, R15, 1 ;  /* 0x3f8000002e2e7423 */ /* 0x002fe2000000000f */
[----:B----4-:R-:W-:Y:S01]  /*f3a0*/  FFMA R47, R47, R48, 1 ;  /* 0x3f8000002f2f7423 */ /* 0x010fe20000000030 */
[----:B------:R-:W-:Y:S06]  /*f3b0*/  @P2 BRA `(.L_x_296) ;  /* 0x0000000000142947 */ /* 0x000fec0003800000 */
[----:B------:R-:W-:Y:S02]  /*f3c0*/  MOV R0, R50 ;  /* 0x0000003200007202 */ /* 0x000fe40000000f00 */
[----:B------:R-:W-:-:S07]  /*f3d0*/  MOV R4, 0xf3f0 ;  /* 0x0000f3f000047802 */ /* 0x000fce0000000f00 */
[----:B------:R-:W-:Y:S05]  /*f3e0*/  CALL.REL.NOINC `($__internal_0_$__cuda_sm20_rcp_rn_f32_slowpath) ;  /* 0x000000b800887944 */ /* 0x000fea0003c00000 */
[----:B------:R-:W-:Y:S01]  /*f3f0*/  MOV R15, R0 ;  /* 0x00000000000f7202 */ /* 0x000fe20000000f00 */
[----:B------:R-:W-:Y:S06]  /*f400*/  BRA `(.L_x_297) ;  /* 0x0000000000107947 */ /* 0x000fec0003800000 */
.L_x_296:
[----:B------:R-:W1:Y:S02]  /*f410*/  MUFU.RCP R15, R50 ;  /* 0x00000032000f7308 */ /* 0x000e640000001000 */
[----:B-1----:R-:W-:-:S04]  /*f420*/  FFMA R0, R50, R15, -1 ;  /* 0xbf80000032007423 */ /* 0x002fc8000000000f */
[----:B------:R-:W-:-:S04]  /*f430*/  FADD.FTZ R0, -R0, -RZ ;  /* 0x800000ff00007221 */ /* 0x000fc80000010100 */
[----:B------:R-:W-:-:S07]  /*f440*/  FFMA R15, R15, R0, R15 ;  /* 0x000000000f0f7223 */ /* 0x000fce000000000f */
.L_x_297:
[----:B------:R-:W-:Y:S05]  /*f450*/  BSYNC B1 ;  /* 0x0000000000017941 */ /* 0x000fea0003800000 */
.L_x_295:
        /* <DEDUP_REMOVED lines=10> */
.L_x_299:
[----:B------:R-:W1:Y:S02]  /*f500*/  MUFU.RCP R18, R29 ;  /* 0x0000001d00127308 */ /* 0x000e640000001000 */
[----:B-1----:R-:W-:-:S04]  /*f510*/  FFMA R0, R29, R18, -1 ;  /* 0xbf8000001d007423 */ /* 0x002fc80000000012 */
[----:B------:R-:W-:-:S04]  /*f520*/  FADD.FTZ R3, -R0, -RZ ;  /* 0x800000ff00037221 */ /* 0x000fc80000010100 */
[----:B------:R-:W-:-:S07]  /*f530*/  FFMA R18, R18, R3, R18 ;  /* 0x0000000312127223 */ /* 0x000fce0000000012 */
.L_x_300:
[----:B------:R-:W-:Y:S05]  /*f540*/  BSYNC B1 ;  /* 0x0000000000017941 */ /* 0x000fea0003800000 */
.L_x_298:
        /* <DEDUP_REMOVED lines=10> */
.L_x_302:
[----:B------:R-:W1:Y:S02]  /*f5f0*/  MUFU.RCP R19, R26 ;  /* 0x0000001a00137308 */ /* 0x000e640000001000 */
[----:B-1----:R-:W-:-:S04]  /*f600*/  FFMA R0, R26, R19, -1 ;  /* 0xbf8000001a007423 */ /* 0x002fc80000000013 */
[----:B------:R-:W-:-:S04]  /*f610*/  FADD.FTZ R0, -R0, -RZ ;  /* 0x800000ff00007221 */ /* 0x000fc80000010100 */
[----:B------:R-:W-:-:S07]  /*f620*/  FFMA R19, R19, R0, R19 ;  /* 0x0000000013137223 */ /* 0x000fce0000000013 */
.L_x_303:
[----:B------:R-:W-:Y:S05]  /*f630*/  BSYNC B1 ;  /* 0x0000000000017941 */ /* 0x000fea0003800000 */
.L_x_301:
        /* <DEDUP_REMOVED lines=10> */
.L_x_305:
[----:B------:R-:W1:Y:S02]  /*f6e0*/  MUFU.RCP R20, R33 ;  /* 0x0000002100147308 */ /* 0x000e640000001000 */
[----:B-1----:R-:W-:-:S04]  /*f6f0*/  FFMA R0, R33, R20, -1 ;  /* 0xbf80000021007423 */ /* 0x002fc80000000014 */
[----:B------:R-:W-:-:S04]  /*f700*/  FADD.FTZ R3, -R0, -RZ ;  /* 0x800000ff00037221 */ /* 0x000fc80000010100 */
[----:B------:R-:W-:-:S07]  /*f710*/  FFMA R20, R20, R3, R20 ;  /* 0x0000000314147223 */ /* 0x000fce0000000014 */
.L_x_306:
[----:B------:R-:W-:Y:S05]  /*f720*/  BSYNC B1 ;  /* 0x0000000000017941 */ /* 0x000fea0003800000 */
.L_x_304:
        /* <DEDUP_REMOVED lines=10> */
.L_x_308:
[----:B------:R-:W1:Y:S02]  /*f7d0*/  MUFU.RCP R21, R32 ;  /* 0x0000002000157308 */ /* 0x000e640000001000 */
[----:B-1----:R-:W-:-:S04]  /*f7e0*/  FFMA R0, R32, R21, -1 ;  /* 0xbf80000020007423 */ /* 0x002fc80000000015 */
[----:B------:R-:W-:-:S04]  /*f7f0*/  FADD.FTZ R0, -R0, -RZ ;  /* 0x800000ff00007221 */ /* 0x000fc80000010100 */
[----:B------:R-:W-:-:S07]  /*f800*/  FFMA R21, R21, R0, R21 ;  /* 0x0000000015157223 */ /* 0x000fce0000000015 */
.L_x_309:
[----:B------:R-:W-:Y:S05]  /*f810*/  BSYNC B1 ;  /* 0x0000000000017941 */ /* 0x000fea0003800000 */
.L_x_307:
        /* <DEDUP_REMOVED lines=10> */
.L_x_311:
[----:B------:R-:W1:Y:S02]  /*f8c0*/  MUFU.RCP R22, R23 ;  /* 0x0000001700167308 */ /* 0x000e640000001000 */
[----:B-1----:R-:W-:-:S04]  /*f8d0*/  FFMA R0, R23, R22, -1 ;  /* 0xbf80000017007423 */ /* 0x002fc80000000016 */
[----:B------:R-:W-:-:S04]  /*f8e0*/  FADD.FTZ R3, -R0, -RZ ;  /* 0x800000ff00037221 */ /* 0x000fc80000010100 */
[----:B------:R-:W-:-:S07]  /*f8f0*/  FFMA R22, R22, R3, R22 ;  /* 0x0000000316167223 */ /* 0x000fce0000000016 */
.L_x_312:
[----:B------:R-:W-:Y:S05]  /*f900*/  BSYNC B1 ;  /* 0x0000000000017941 */ /* 0x000fea0003800000 */
.L_x_310:
        /* <DEDUP_REMOVED lines=10> */
.L_x_314:
[----:B------:R-:W1:Y:S02]  /*f9b0*/  MUFU.RCP R23, R28 ;  /* 0x0000001c00177308 */ /* 0x000e640000001000 */
[----:B-1----:R-:W-:-:S04]  /*f9c0*/  FFMA R0, R28, R23, -1 ;  /* 0xbf8000001c007423 */ /* 0x002fc80000000017 */
[----:B------:R-:W-:-:S04]  /*f9d0*/  FADD.FTZ R0, -R0, -RZ ;  /* 0x800000ff00007221 */ /* 0x000fc80000010100 */
[----:B------:R-:W-:-:S07]  /*f9e0*/  FFMA R23, R23, R0, R23 ;  /* 0x0000000017177223 */ /* 0x000fce0000000017 */
.L_x_315:
[----:B------:R-:W-:Y:S05]  /*f9f0*/  BSYNC B1 ;  /* 0x0000000000017941 */ /* 0x000fea0003800000 */
.L_x_313:
        /* <DEDUP_REMOVED lines=10> */
.L_x_317:
[----:B------:R-:W1:Y:S02]  /*faa0*/  MUFU.RCP R24, R27 ;  /* 0x0000001b00187308 */ /* 0x000e640000001000 */
[----:B-1----:R-:W-:-:S04]  /*fab0*/  FFMA R0, R27, R24, -1 ;  /* 0xbf8000001b007423 */ /* 0x002fc80000000018 */
[----:B------:R-:W-:-:S04]  /*fac0*/  FADD.FTZ R3, -R0, -RZ ;  /* 0x800000ff00037221 */ /* 0x000fc80000010100 */
[----:B------:R-:W-:-:S07]  /*fad0*/  FFMA R24, R24, R3, R24 ;  /* 0x0000000318187223 */ /* 0x000fce0000000018 */
.L_x_318:
[----:B------:R-:W-:Y:S05]  /*fae0*/  BSYNC B1 ;  /* 0x0000000000017941 */ /* 0x000fea0003800000 */
.L_x_316:
        /* <DEDUP_REMOVED lines=10> */
.L_x_320:
[----:B------:R-:W1:Y:S02]  /*fb90*/  MUFU.RCP R25, R30 ;  /* 0x0000001e00197308 */ /* 0x000e640000001000 */
[----:B-1----:R-:W-:-:S04]  /*fba0*/  FFMA R0, R30, R25, -1 ;  /* 0xbf8000001e007423 */ /* 0x002fc80000000019 */
[----:B------:R-:W-:-:S04]  /*fbb0*/  FADD.FTZ R0, -R0, -RZ ;  /* 0x800000ff00007221 */ /* 0x000fc80000010100 */
[----:B------:R-:W-:-:S07]  /*fbc0*/  FFMA R25, R25, R0, R25 ;  /* 0x0000000019197223 */ /* 0x000fce0000000019 */
.L_x_321:
[----:B------:R-:W-:Y:S05]  /*fbd0*/  BSYNC B1 ;  /* 0x0000000000017941 */ /* 0x000fea0003800000 */
.L_x_319:
        /* <DEDUP_REMOVED lines=10> */
.L_x_323:
[----:B------:R-:W1:Y:S02]  /*fc80*/  MUFU.RCP R26, R31 ;  /* 0x0000001f001a7308 */ /* 0x000e640000001000 */
[----:B-1----:R-:W-:-:S04]  /*fc90*/  FFMA R0, R31, R26, -1 ;  /* 0xbf8000001f007423 */ /* 0x002fc8000000001a */
[----:B------:R-:W-:-:S04]  /*fca0*/  FADD.FTZ R3, -R0, -RZ ;  /* 0x800000ff00037221 */ /* 0x000fc80000010100 */
[----:B------:R-:W-:-:S07]  /*fcb0*/  FFMA R26, R26, R3, R26 ;  /* 0x000000031a1a7223 */ /* 0x000fce000000001a */
.L_x_324:
[----:B------:R-:W-:Y:S05]  /*fcc0*/  BSYNC B1 ;  /* 0x0000000000017941 */ /* 0x000fea0003800000 */
.L_x_322:
        /* <DEDUP_REMOVED lines=10> */
.L_x_326:
[----:B------:R-:W1:Y:S02]  /*fd70*/  MUFU.RCP R27, R52 ;  /* 0x00000034001b7308 */ /* 0x000e640000001000 */
[----:B-1----:R-:W-:-:S04]  /*fd80*/  FFMA R0, R52, R27, -1 ;  /* 0xbf80000034007423 */ /* 0x002fc8000000001b */
[----:B------:R-:W-:-:S04]  /*fd90*/  FADD.FTZ R0, -R0, -RZ ;  /* 0x800000ff00007221 */ /* 0x000fc80000010100 */
[----:B------:R-:W-:-:S07]  /*fda0*/  FFMA R27, R27, R0, R27 ;  /* 0x000000001b1b7223 */ /* 0x000fce000000001b */
.L_x_327:
[----:B------:R-:W-:Y:S05]  /*fdb0*/  BSYNC B1 ;  /* 0x0000000000017941 */ /* 0x000fea0003800000 */
.L_x_325:
        /* <DEDUP_REMOVED lines=10> */
.L_x_329:
[----:B------:R-:W1:Y:S02]  /*fe60*/  MUFU.RCP R28, R43 ;  /* 0x0000002b001c7308 */ /* 0x000e640000001000 */
[----:B-1----:R-:W-:-:S04]  /*fe70*/  FFMA R0, R43, R28, -1 ;  /* 0xbf8000002b007423 */ /* 0x002fc8000000001c */
[----:B------:R-:W-:-:S04]  /*fe80*/  FADD.FTZ R3, -R0, -RZ ;  /* 0x800000ff00037221 */ /* 0x000fc80000010100 */
[----:B------:R-:W-:-:S07]  /*fe90*/  FFMA R28, R28, R3, R28 ;  /* 0x000000031c1c7223 */ /* 0x000fce000000001c */
.L_x_330:
[----:B------:R-:W-:Y:S05]  /*fea0*/  BSYNC B1 ;  /* 0x0000000000017941 */ /* 0x000fea0003800000 */
.L_x_328:
        /* <DEDUP_REMOVED lines=10> */
.L_x_332:
[----:B------:R-:W1:Y:S02]  /*ff50*/  MUFU.RCP R29, R44 ;  /* 0x0000002c001d7308 */ /* 0x000e640000001000 */
[----:B-1----:R-:W-:-:S04]  /*ff60*/  FFMA R0, R44, R29, -1 ;  /* 0xbf8000002c007423 */ /* 0x002fc8000000001d */
[----:B------:R-:W-:-:S04]  /*ff70*/  FADD.FTZ R0, -R0, -RZ ;  /* 0x800000ff00007221 */ /* 0x000fc80000010100 */
[----:B------:R-:W-:-:S07]  /*ff80*/  FFMA R29, R29, R0, R29 ;  /* 0x000000001d1d7223 */ /* 0x000fce000000001d */
.L_x_333:
[----:B------:R-:W-:Y:S05]  /*ff90*/  BSYNC B1 ;  /* 0x0000000000017941 */ /* 0x000fea0003800000 */
.L_x_331:
        /* <DEDUP_REMOVED lines=10> */
.L_x_335:
[----:B------:R-:W1:Y:S02]  /*10040*/  MUFU.RCP R30, R45 ;  /* 0x0000002d001e7308 */ /* 0x000e640000001000 */
[----:B-1----:R-:W-:-:S04]  /*10050*/  FFMA R0, R45, R30, -1 ;  /* 0xbf8000002d007423 */ /* 0x002fc8000000001e */
[----:B------:R-:W-:-:S04]  /*10060*/  FADD.FTZ R3, -R0, -RZ ;  /* 0x800000ff00037221 */ /* 0x000fc80000010100 */
[----:B------:R-:W-:-:S07]  /*10070*/  FFMA R30, R30, R3, R30 ;  /* 0x000000031e1e7223 */ /* 0x000fce000000001e */
.L_x_336:
[----:B------:R-:W-:Y:S05]  /*10080*/  BSYNC B1 ;  /* 0x0000000000017941 */ /* 0x000fea0003800000 */
.L_x_334:
        /* <DEDUP_REMOVED lines=10> */
.L_x_338:
[----:B------:R-:W1:Y:S02]  /*10130*/  MUFU.RCP R31, R46 ;  /* 0x0000002e001f7308 */ /* 0x000e640000001000 */
[----:B-1----:R-:W-:-:S04]  /*10140*/  FFMA R0, R46, R31, -1 ;  /* 0xbf8000002e007423 */ /* 0x002fc8000000001f */
[----:B------:R-:W-:-:S04]  /*10150*/  FADD.FTZ R0, -R0, -RZ ;  /* 0x800000ff00007221 */ /* 0x000fc80000010100 */
[----:B------:R-:W-:-:S07]  /*10160*/  FFMA R31, R31, R0, R31 ;  /* 0x000000001f1f7223 */ /* 0x000fce000000001f */
.L_x_339:
[----:B------:R-:W-:Y:S05]  /*10170*/  BSYNC B1 ;  /* 0x0000000000017941 */ /* 0x000fea0003800000 */
.L_x_337:
        /* <DEDUP_REMOVED lines=9> */
.L_x_341:
[----:B------:R-:W1:Y:S02]  /*10210*/  MUFU.RCP R0, R47 ;  /* 0x0000002f00007308 */ /* 0x000e640000001000 */
[----:B-1----:R-:W-:-:S04]  /*10220*/  FFMA R3, R47, R0, -1 ;  /* 0xbf8000002f037423 */ /* 0x002fc80000000000 */
[----:B------:R-:W-:-:S04]  /*10230*/  FADD.FTZ R3, -R3, -RZ ;  /* 0x800000ff03037221 */ /* 0x000fc80000010100 */
[----:B------:R-:W-:-:S07]  /*10240*/  FFMA R0, R0, R3, R0 ;  /* 0x0000000300007223 */ /* 0x000fce0000000000 */
.L_x_342:
[----:B------:R-:W-:Y:S05]  /*10250*/  BSYNC B1 ;  /* 0x0000000000017941 */ /* 0x000fea0003800000 */
.L_x_340:
        /* <DEDUP_REMOVED lines=10> */
.L_x_343:
        /* <DEDUP_REMOVED lines=27> */
.L_x_345:
[----:B------:R-:W-:Y:S05]  /*104b0*/  BSYNC B0 ;  /* 0x0000000000007941 */ /* 0x000fea0003800000 */
.L_x_344:
[----:B------:R-:W-:Y:S04]  /*104c0*/  BSSY B0, `(.L_x_346) ;  /* 0x000003c000007945 */ /* 0x000fe80003800000 */
[----:B------:R-:W-:Y:S05]  /*104d0*/  @P0 BRA `(.L_x_347) ;  /* 0x0000000000e80947 */ /* 0x000fea0003800000 */
[----:B------:R-:W-:-:S04]  /*104e0*/  MOV R0, UR56 ;  /* 0x0000003800007c02 */ /* 0x000fc80008000f00 */
[----:B------:R-:W-:-:S13]  /*104f0*/  ISETP.NE.AND P3, PT, R0, 0x3, PT ;  /* 0x000000030000780c */ /* 0x000fda0003f65270 */
[----:B------:R-:W-:Y:S05]  /*10500*/  @!P3 BRA `(.L_x_348) ;  /* 0x000000000004b947 */ /* 0x000fea0003800000 */
[----:B------:R-:W-:Y:S01]  /*10510*/  BPT.TRAP 0x1 ;  /* 0x000000040000795c */ /* 0x000fe20000300000 */
.L_x_348:
[----:B------:R-:W2:Y:S04]  /*10520*/  LDL R0, [R1+0xb4] ;  /* 0x0000b40001007983 */ /* 0x000ea80000100800 */
[----:B------:R-:W3:Y:S01]  /*10530*/  LDL R3, [R1+0xb8] ;  /* 0x0000b80001037983 */ /* 0x000ee20000100800 */
[----:B------:R-:W-:Y:S01]  /*10540*/  BSSY B1, `(.L_x_349) ;  /* 0x0000005000017945 */ /* 0x000fe20003800000 */
[----:B--2---:R-:W-:Y:S02]  /*10550*/  LEA R0, R0, UR44, 0x3 ;  /* 0x0000002c00007c11 */ /* 0x004fe4000f8e18ff */
[----:B---3--:R-:W-:-:S04]  /*10560*/  SHF.L.U32 R3, R3, 0x1f, RZ ;  /* 0x0000001f03037819 */ /* 0x008fc800000006ff */
[----:B------:R-:W1:Y:S02]  /*10570*/  SYNCS.PHASECHK.TRANS64.TRYWAIT P2, [R0+URZ+0x80], R3 ;  /* 0x00008003000075a7 */ /* 0x000e64000804017f */
[----:B-1----:R-:W-:Y:S05]  /*10580*/  @!P2 BRA `(.L_x_350) ;  /* 0x0000009c00f0a947 */ /* 0x002fea0003800000 */
.L_x_631:
[----:B------:R-:W-:Y:S05]  /*10590*/  BSYNC B1 ;  /* 0x0000000000017941 */ /* 0x000fea0003800000 */
.L_x_349:
        /* <DEDUP_REMOVED lines=18> */
.L_x_352:
[----:B------:R-:W-:Y:S05]  /*106c0*/  BSYNC B1 ;  /* 0x0000000000017941 */ /* 0x000fea0003800000 */
.L_x_351:
        /* <DEDUP_REMOVED lines=8> */
.L_x_353:
        /* <DEDUP_REMOVED lines=19> */
.L_x_347:
[----:B------:R-:W-:Y:S05]  /*10880*/  BSYNC B0 ;  /* 0x0000000000007941 */ /* 0x000fea0003800000 */
.L_x_346:
[----:B------:R-:W2:Y:S04]  /*10890*/  LDL.LU R26, [R1] ;  /* 0x00000000011a7983 */ /* 0x000ea80000300800 */
[----:B------:R-:W3:Y:S04]  /*108a0*/  LDL.LU R15, [R1+0x4] ;  /* 0x00000400010f7983 */ /* 0x000ee80000300800 */
[----:B------:R-:W4:Y:S04]  /*108b0*/  LDL.LU R19, [R1+0x8] ;  /* 0x0000080001137983 */ /* 0x000f280000300800 */
[----:B------:R-:W5:Y:S04]  /*108c0*/  LDL.LU R21, [R1+0xc] ;  /* 0x00000c0001157983 */ /* 0x000f680000300800 */
[----:B------:R-:W5:Y:S04]  /*108d0*/  LDL.LU R23, [R1+0x10] ;  /* 0x0000100001177983 */ /* 0x000f680000300800 */
[----:B------:R-:W5:Y:S01]  /*108e0*/  LDL.LU R25, [R1+0x14] ;  /* 0x0000140001197983 */ /* 0x000f620000300800 */
[----:B-1----:R-:W-:-:S03]  /*108f0*/  F2FP.F16.E4M3.UNPACK_B R5, R7 ;  /* 0x00000007ff05723e */ /* 0x002fc600020006ff */
[----:B------:R-:W5:Y:S01]  /*10900*/  LDL.LU R24, [R1+0x18] ;  /* 0x0000180001187983 */ /* 0x000f620000300800 */
[----:B------:R-:W-:Y:S01]  /*10910*/  F2FP.F16.E4M3.UNPACK_B R0, R6 ;  /* 0x00000006ff00723e */ /* 0x000fe200020006ff */
[--C-:B------:R-:W-:Y:S02]  /*10920*/  HADD2.F32 R20, -RZ, R5.reuse.H0_H0 ;  /* 0x20000005ff147230 */ /* 0x100fe40000004100 */
[C---:B------:R-:W-:Y:S01]  /*10930*/  FMUL R17, R2.reuse, R17 ;  /* 0x0000001102117220 */ /* 0x040fe20000400000 */
[----:B------:R-:W-:Y:S02]  /*10940*/  HADD2.F32 R22, -RZ, R5.H1_H1 ;  /* 0x30000005ff167230 */ /* 0x000fe40000004100 */
[C---:B------:R-:W-:Y:S01]  /*10950*/  FMUL R3, R2.reuse, R228 ;  /* 0x000000e402037220 */ /* 0x040fe20000400000 */
[--C-:B------:R-:W-:Y:S02]  /*10960*/  HADD2.F32 R4, -RZ, R0.reuse.H0_H0 ;  /* 0x20000000ff047230 */ /* 0x100fe40000004100 */
[----:B------:R-:W-:Y:S01]  /*10970*/  FMUL R229, R2, R229 ;  /* 0x000000e502e57220 */ /* 0x000fe20000400000 */
[----:B------:R-:W-:Y:S01]  /*10980*/  HADD2.F32 R18, -RZ, R0.H1_H1 ;  /* 0x30000000ff127230 */ /* 0x000fe20000004100 */
[----:B------:R-:W-:Y:S01]  /*10990*/  F2FP.F16.E4M3.UNPACK_B R0, R6.H1 ;  /* 0x00000006ff00723e */ /* 0x000fe200030006ff */
[----:B------:R-:W-:-:S03]  /*109a0*/  FFMA R17, R16, R4, R17 ;  /* 0x0000000410117223 */ /* 0x000fc60000000011 */
[----:B------:R-:W-:Y:S01]  /*109b0*/  FFMA R3, R16, R18, R3 ;  /* 0x0000001210037223 */ /* 0x000fe20000000003 */
[--C-:B------:R-:W-:Y:S02]  /*109c0*/  HADD2.F32 R4, -RZ, R0.reuse.H0_H0 ;  /* 0x20000000ff047230 */ /* 0x100fe40000004100 */
[C---:B--2---:R-:W-:Y:S01]  /*109d0*/  FMUL R5, R2.reuse, R26 ;  /* 0x0000001a02057220 */ /* 0x044fe20000400000 */
[----:B------:R-:W-:Y:S01]  /*109e0*/  HADD2.F32 R0, -RZ, R0.H1_H1 ;  /* 0x30000000ff007230 */ /* 0x000fe20000004100 */
[----:B------:R-:W2:Y:S01]  /*109f0*/  LDL.LU R26, [R1+0x1c] ;  /* 0x00001c00011a7983 */ /* 0x000ea20000300800 */
[----:B---3--:R-:W-:-:S03]  /*10a00*/  FMUL R15, R2, R15 ;  /* 0x0000000f020f7220 */ /* 0x008fc60000400000 */
[----:B------:R-:W3:Y:S01]  /*10a10*/  LDL.LU R33, [R1+0x20] ;  /* 0x0000200001217983 */ /* 0x000ee20000300800 */
[----:B------:R-:W-:Y:S01]  /*10a20*/  MOV R46, 0x3bbb989d ;  /* 0x3bbb989d002e7802 */ /* 0x000fe20000000f00 */
[----:B----4-:R-:W-:Y:S02]  /*10a30*/  FMUL R19, R2, R19 ;  /* 0x0000001302137220 */ /* 0x010fe40000400000 */
[----:B------:R-:W4:Y:S04]  /*10a40*/  LDL.LU R32, [R1+0x24] ;  /* 0x0000240001207983 */ /* 0x000f280000300800 */
[----:B------:R-:W4:Y:S04]  /*10a50*/  LDL.LU R39, [R1+0x28] ;  /* 0x0000280001277983 */ /* 0x000f280000300800 */
[----:B------:R-:W4:Y:S04]  /*10a60*/  LDL.LU R38, [R1+0x2c] ;  /* 0x00002c0001267983 */ /* 0x000f280000300800 */
[----:B------:R-:W4:Y:S01]  /*10a70*/  LDL.LU R45, [R1+0x30] ;  /* 0x00003000012d7983 */ /* 0x000f220000300800 */
[----:B------:R-:W-:Y:S01]  /*10a80*/  F2FP.F16.E4M3.UNPACK_B R18, R7.H1 ;  /* 0x00000007ff12723e */ /* 0x000fe200030006ff */
[C---:B------:R-:W-:Y:S01]  /*10a90*/  FFMA R15, R16.reuse, R20, R15 ;  /* 0x00000014100f7223 */ /* 0x040fe2000000000f */
[----:B------:R-:W-:Y:S01]  /*10aa0*/  F2FP.F16.E4M3.UNPACK_B R20, R8 ;  /* 0x00000008ff14723e */ /* 0x000fe200020006ff */
[C---:B------:R-:W-:Y:S01]  /*10ab0*/  FFMA R229, R16.reuse, R4, R229 ;  /* 0x0000000410e57223 */ /* 0x040fe200000000e5 */
[C---:B------:R-:W-:Y:S01]  /*10ac0*/  FFMA R5, R16.reuse, R0, R5 ;  /* 0x0000000010057223 */ /* 0x040fe20000000005 */
[--C-:B------:R-:W-:Y:S01]  /*10ad0*/  HADD2.F32 R4, -RZ, R18.reuse.H0_H0 ;  /* 0x20000012ff047230 */ /* 0x100fe20000004100 */
[----:B------:R-:W-:Y:S01]  /*10ae0*/  MOV R49, 0x437c0000 ;  /* 0x437c000000317802 */ /* 0x000fe20000000f00 */
[----:B------:R-:W-:Y:S01]  /*10af0*/  FFMA R19, R16, R22, R19 ;  /* 0x0000001610137223 */ /* 0x000fe20000000013 */
[----:B------:R-:W-:-:S02]  /*10b00*/  HADD2.F32 R18, -RZ, R18.H1_H1 ;  /* 0x30000012ff127230 */ /* 0x000fc40000004100 */
[----:B------:R-:W-:Y:S01]  /*10b10*/  FFMA.SAT R0, -R17, R46, 0.5 ;  /* 0x3f00000011007423 */ /* 0x000fe2000000212e */
[C---:B-----5:R-:W-:Y:S01]  /*10b20*/  FMUL R23, R2.reuse, R23 ;  /* 0x0000001702177220 */ /* 0x060fe20000400000 */
[--C-:B------:R-:W-:Y:S02]  /*10b30*/  HADD2.F32 R22, -RZ, R20.reuse.H0_H0 ;  /* 0x20000014ff167230 */ /* 0x100fe40000004100 */
[C---:B------:R-:W-:Y:S01]  /*10b40*/  FMUL R25, R2.reuse, R25 ;  /* 0x0000001902197220 */ /* 0x040fe20000400000 */
[----:B------:R-:W-:Y:S01]  /*10b50*/  FMUL R21, R2, R21 ;  /* 0x0000001502157220 */ /* 0x000fe20000400000 */
[----:B------:R-:W-:Y:S01]  /*10b60*/  FFMA.RM R0, R0, R49, 12582913 ;  /* 0x4b40000100007423 */ /* 0x000fe20000004031 */
[C---:B------:R-:W-:Y:S01]  /*10b70*/  FFMA R23, R16.reuse, R18, R23 ;  /* 0x0000001210177223 */ /* 0x040fe20000000017 */
[C---:B------:R-:W-:Y:S01]  /*10b80*/  FFMA R25, R16.reuse, R22, R25 ;  /* 0x0000001610197223 */ /* 0x040fe20000000019 */
[----:B------:R-:W-:Y:S01]  /*10b90*/  FFMA.SAT R18, -R3, R46, 0.5 ;  /* 0x3f00000003127423 */ /* 0x000fe2000000212e */
[----:B------:R-:W-:Y:S01]  /*10ba0*/  FFMA R21, R16, R4, R21 ;  /* 0x0000000410157223 */ /* 0x000fe20000000015 */
[----:B------:R-:W-:-:S02]  /*10bb0*/  HADD2.F32 R22, -RZ, R20.H1_H1 ;  /* 0x30000014ff167230 */ /* 0x000fc40000004100 */
[----:B------:R-:W-:Y:S01]  /*10bc0*/  FMUL R27, R2, R24 ;  /* 0x00000018021b7220 */ /* 0x000fe20000400000 */
[----:B------:R-:W-:Y:S01]  /*10bd0*/  FADD R4, R0, -12583039 ;  /* 0xcb40007f00047421 */ /* 0x000fe20000000000 */
[----:B------:R-:W-:Y:S01]  /*10be0*/  FFMA.SAT R20, -R229, R46, 0.5 ;  /* 0x3f000000e5147423 */ /* 0x000fe2000000212e */
[-C--:B------:R-:W-:Y:S01]  /*10bf0*/  FFMA.RM R18, R18, R49.reuse, 12582913 ;  /* 0x4b40000112127423 */ /* 0x080fe20000004031 */
[----:B------:R-:W-:Y:S01]  /*10c00*/  F2FP.F16.E4M3.UNPACK_B R28, R8.H1 ;  /* 0x00000008ff1c723e */ /* 0x000fe200030006ff */
[C---:B------:R-:W-:Y:S01]  /*10c10*/  FFMA R4, -R17.reuse, 1.4426950216293334961, -R4 ;  /* 0x3fb8aa3b11047823 */ /* 0x040fe20000000904 */
[----:B------:R-:W-:Y:S01]  /*10c20*/  FFMA R27, R16, R22, R27 ;  /* 0x00000016101b7223 */ /* 0x000fe2000000001b */
[----:B------:R-:W-:Y:S01]  /*10c30*/  FFMA.RM R22, R20, R49, 12582913 ;  /* 0x4b40000114167423 */ /* 0x000fe20000004031 */
[----:B------:R-:W-:Y:S01]  /*10c40*/  FADD R20, R18, -12583039 ;  /* 0xcb40007f12147421 */ /* 0x000fe20000000000 */
[----:B------:R-:W-:Y:S01]  /*10c50*/  FFMA R4, -R17, 1.925963033500011079e-08, R4 ;  /* 0x32a5706011047823 */ /* 0x000fe20000000104 */
[----:B------:R-:W-:-:S02]  /*10c60*/  HADD2.F32 R30, -RZ, R28.H0_H0 ;  /* 0x2000001cff1e7230 */ /* 0x000fc40000004100 */
[----:B------:R-:W-:Y:S01]  /*10c70*/  FFMA R20, -R3, 1.4426950216293334961, -R20 ;  /* 0x3fb8aa3b03147823 */ /* 0x000fe20000000914 */
[----:B------:R-:W-:-:S03]  /*10c80*/  FADD R24, R22, -12583039 ;  /* 0xcb40007f16187421 */ /* 0x000fc60000000000 */
[----:B------:R-:W-:Y:S01]  /*10c90*/  FFMA R20, -R3, 1.925963033500011079e-08, R20 ;  /* 0x32a5706003147823 */ /* 0x000fe20000000114 */
[----:B------:R-:W-:Y:S01]  /*10ca0*/  MUFU.EX2 R29, R4 ;  /* 0x00000004001d7308 */ /* 0x000fe20000000800 */
[----:B------:R-:W-:-:S04]  /*10cb0*/  FFMA R24, -R229, 1.4426950216293334961, -R24 ;  /* 0x3fb8aa3be5187823 */ /* 0x000fc80000000918 */
[----:B------:R-:W-:-:S03]  /*10cc0*/  FFMA R24, -R229, 1.925963033500011079e-08, R24 ;  /* 0x32a57060e5187823 */ /* 0x000fc60000000118 */
[----:B------:R-:W1:Y:S01]  /*10cd0*/  MUFU.EX2 R31, R20 ;  /* 0x00000014001f7308 */ /* 0x000e620000000800 */
[----:B------:R-:W-:-:S05]  /*10ce0*/  F2FP.F16.E4M3.UNPACK_B R34, R9 ;  /* 0x00000009ff22723e */ /* 0x000fca00020006ff */
[----:B------:R-:W-:Y:S01]  /*10cf0*/  HADD2.F32 R36, -RZ, R34.H0_H0 ;  /* 0x20000022ff247230 */ /* 0x000fe20000004100 */
[----:B------:R-:W-:-:S05]  /*10d00*/  F2FP.F16.E4M3.UNPACK_B R43, R9.H1 ;  /* 0x00000009ff2b723e */ /* 0x000fca00030006ff */
[--C-:B------:R-:W-:Y:S02]  /*10d10*/  HADD2.F32 R40, -RZ, R43.reuse.H0_H0 ;  /* 0x2000002bff287230 */ /* 0x100fe40000004100 */
[----:B------:R-:W-:Y:S01]  /*10d20*/  HADD2.F32 R43, -RZ, R43.H1_H1 ;  /* 0x3000002bff2b7230 */ /* 0x000fe20000004100 */
[----:B------:R-:W-:Y:S02]  /*10d30*/  SHF.L.U32 R0, R0, 0x17, RZ ;  /* 0x0000001700007819 */ /* 0x000fe400000006ff */
[----:B------:R-:W-:Y:S02]  /*10d40*/  SHF.L.U32 R18, R18, 0x17, RZ ;  /* 0x0000001712127819 */ /* 0x000fe400000006ff */
[----:B------:R-:W-:Y:S01]  /*10d50*/  SHF.L.U32 R22, R22, 0x17, RZ ;  /* 0x0000001716167819 */ /* 0x000fe200000006ff */
[----:B------:R-:W-:Y:S02]  /*10d60*/  BSSY B1, `(.L_x_354) ;  /* 0x0000088000017945 */ /* 0x000fe40003800000 */
[----:B-1----:R-:W-:Y:S01]  /*10d70*/  FFMA R31, R18, R31, 1 ;  /* 0x3f800000121f7423 */ /* 0x002fe2000000001f */
[----:B--2---:R-:W-:Y:S01]  /*10d80*/  FMUL R17, R2, R26 ;  /* 0x0000001a02117220 */ /* 0x004fe20000400000 */
[----:B------:R-:W-:-:S03]  /*10d90*/  FFMA.SAT R26, -R5, R46, 0.5 ;  /* 0x3f000000051a7423 */ /* 0x000fc6000000212e */
[----:B------:R-:W-:Y:S01]  /*10da0*/  FFMA R17, R16, R30, R17 ;  /* 0x0000001e10117223 */ /* 0x000fe20000000011 */
[----:B------:R-:W-:Y:S01]  /*10db0*/  FFMA.RM R26, R26, R49, 12582913 ;  /* 0x4b4000011a1a7423 */ /* 0x000fe20000004031 */
[----:B------:R-:W-:Y:S02]  /*10dc0*/  HADD2.F32 R30, -RZ, R28.H1_H1 ;  /* 0x3000001cff1e7230 */ /* 0x000fe40000004100 */
[----:B---3--:R-:W-:Y:S01]  /*10dd0*/  FMUL R3, R2, R33 ;  /* 0x0000002102037220 */ /* 0x008fe20000400000 */
[----:B------:R-:W-:Y:S01]  /*10de0*/  FFMA.SAT R28, -R15, R46, 0.5 ;  /* 0x3f0000000f1c7423 */ /* 0x000fe2000000212e */
[----:B------:R-:W-:Y:S02]  /*10df0*/  FADD R4, R26, -12583039 ;  /* 0xcb40007f1a047421 */ /* 0x000fe40000000000 */
[----:B------:R-:W-:Y:S01]  /*10e00*/  FFMA R3, R16, R30, R3 ;  /* 0x0000001e10037223 */ /* 0x000fe20000000003 */
[----:B------:R-:W-:Y:S01]  /*10e10*/  FFMA.SAT R30, -R19, R46, 0.5 ;  /* 0x3f000000131e7423 */ /* 0x000fe2000000212e */
[-C--:B------:R-:W-:Y:S01]  /*10e20*/  FFMA.RM R28, R28, R49.reuse, 12582913 ;  /* 0x4b4000011c1c7423 */ /* 0x080fe20000004031 */
[C---:B------:R-:W-:Y:S01]  /*10e30*/  FFMA R4, -R5.reuse, 1.4426950216293334961, -R4 ;  /* 0x3fb8aa3b05047823 */ /* 0x040fe20000000904 */
[----:B------:R1:W-:Y:S01]  /*10e40*/  MUFU.EX2 R33, R24 ;  /* 0x0000001800217308 */ /* 0x0003e20000000800 */
[----:B------:R-:W-:Y:S01]  /*10e50*/  FFMA.RM R30, R30, R49, 12582913 ;  /* 0x4b4000011e1e7423 */ /* 0x000fe20000004031 */
[----:B------:R-:W-:Y:S01]  /*10e60*/  FADD R20, R28, -12583039 ;  /* 0xcb40007f1c147421 */ /* 0x000fe20000000000 */
[----:B------:R-:W-:Y:S01]  /*10e70*/  FFMA R4, -R5, 1.925963033500011079e-08, R4 ;  /* 0x32a5706005047823 */ /* 0x000fe20000000104 */
[----:B----4-:R-:W-:Y:S01]  /*10e80*/  FMUL R5, R2, R32 ;  /* 0x0000002002057220 */ /* 0x010fe20000400000 */
[----:B------:R-:W-:Y:S01]  /*10e90*/  FADD R32, R30, -12583039 ;  /* 0xcb40007f1e207421 */ /* 0x000fe20000000000 */
[----:B------:R-:W-:Y:S01]  /*10ea0*/  FFMA R20, -R15, 1.4426950216293334961, -R20 ;  /* 0x3fb8aa3b0f147823 */ /* 0x000fe20000000914 */
[----:B-1----:R-:W-:-:S02]  /*10eb0*/  FFMA.SAT R24, -R21, R46, 0.5 ;  /* 0x3f00000015187423 */ /* 0x002fc4000000212e */
[----:B------:R-:W-:Y:S02]  /*10ec0*/  FFMA R32, -R19, 1.4426950216293334961, -R32 ;  /* 0x3fb8aa3b13207823 */ /* 0x000fe40000000920 */
[-C--:B------:R-:W-:Y:S01]  /*10ed0*/  FFMA.RM R24, R24, R49.reuse, 12582913 ;  /* 0x4b40000118187423 */ /* 0x080fe20000004031 */
[----:B------:R1:W2:Y:S01]  /*10ee0*/  MUFU.EX2 R35, R4 ;  /* 0x0000000400237308 */ /* 0x0002a20000000800 */
[----:B------:R-:W-:Y:S01]  /*10ef0*/  FFMA R20, -R15, 1.925963033500011079e-08, R20 ;  /* 0x32a570600f147823 */ /* 0x000fe20000000114 */
[----:B------:R-:W-:Y:S01]  /*10f00*/  FFMA.SAT R15, -R23, R46, 0.5 ;  /* 0x3f000000170f7423 */ /* 0x000fe2000000212e */
[----:B------:R-:W-:Y:S01]  /*10f10*/  FFMA R32, -R19, 1.925963033500011079e-08, R32 ;  /* 0x32a5706013207823 */ /* 0x000fe20000000120 */
[----:B------:R-:W-:Y:S02]  /*10f20*/  HADD2.F32 R19, -RZ, R34.H1_H1 ;  /* 0x30000022ff137230 */ /* 0x000fe40000004100 */
[----:B-1----:R-:W-:Y:S01]  /*10f30*/  FADD R4, R24, -12583039 ;  /* 0xcb40007f18047421 */ /* 0x002fe20000000000 */
[----:B------:R-:W-:Y:S01]  /*10f40*/  FFMA.RM R34, R15, R49, 12582913 ;  /* 0x4b4000010f227423 */ /* 0x000fe20000004031 */
[----:B------:R-:W-:-:S02]  /*10f50*/  FMUL R15, R2, R39 ;  /* 0x00000027020f7220 */ /* 0x000fc40000400000 */
[C---:B------:R-:W-:Y:S01]  /*10f60*/  FFMA R4, -R21.reuse, 1.4426950216293334961, -R4 ;  /* 0x3fb8aa3b15047823 */ /* 0x040fe20000000904 */
[----:B------:R-:W-:Y:S01]  /*10f70*/  FFMA R5, R16, R36, R5 ;  /* 0x0000002410057223 */ /* 0x000fe20000000005 */
[----:B------:R-:W-:Y:S01]  /*10f80*/  FADD R36, R34, -12583039 ;  /* 0xcb40007f22247421 */ /* 0x000fe20000000000 */
[----:B------:R-:W-:Y:S01]  /*10f90*/  FFMA R15, R16, R19, R15 ;  /* 0x00000013100f7223 */ /* 0x000fe2000000000f */
[----:B------:R-:W-:Y:S01]  /*10fa0*/  FFMA R4, -R21, 1.925963033500011079e-08, R4 ;  /* 0x32a5706015047823 */ /* 0x000fe20000000104 */
[-C--:B------:R-:W-:Y:S01]  /*10fb0*/  FFMA.SAT R19, -R25, R46.reuse, 0.5 ;  /* 0x3f00000019137423 */ /* 0x080fe2000000212e */
[----:B------:R-:W-:Y:S01]  /*10fc0*/  FFMA R36, -R23, 1.4426950216293334961, -R36 ;  /* 0x3fb8aa3b17247823 */ /* 0x000fe20000000924 */
[----:B------:R-:W-:Y:S01]  /*10fd0*/  FFMA.SAT R21, -R27, R46, 0.5 ;  /* 0x3f0000001b157423 */ /* 0x000fe2000000212e */
[----:B------:R1:W-:Y:S02]  /*10fe0*/  MUFU.EX2 R41, R4 ;  /* 0x0000000400297308 */ /* 0x0003e40000000800 */
[----:B------:R-:W-:-:S06]  /*10ff0*/  FFMA R36, -R23, 1.925963033500011079e-08, R36 ;  /* 0x32a5706017247823 */ /* 0x000fcc0000000124 */
[----:B------:R3:W-:Y:S01]  /*11000*/  MUFU.EX2 R37, R20 ;  /* 0x0000001400257308 */ /* 0x0007e20000000800 */
[----:B-1----:R-:W-:-:S04]  /*11010*/  FFMA.SAT R4, -R17, R46, 0.5 ;  /* 0x3f00000011047423 */ /* 0x002fc8000000212e */
[-C--:B------:R-:W-:Y:S01]  /*11020*/  FFMA.RM R4, R4, R49.reuse, 12582913 ;  /* 0x4b40000104047423 */ /* 0x080fe20000004031 */
[-C--:B---3--:R-:W-:Y:S01]  /*11030*/  FFMA.RM R20, R19, R49.reuse, 12582913 ;  /* 0x4b40000113147423 */ /* 0x088fe20000004031 */
[C---:B------:R-:W-:Y:S01]  /*11040*/  FMUL R19, R2.reuse, R38 ;  /* 0x0000002602137220 */ /* 0x040fe20000400000 */
[-C--:B------:R-:W-:Y:S01]  /*11050*/  FFMA.RM R38, R21, R49.reuse, 12582913 ;  /* 0x4b40000115267423 */ /* 0x080fe20000004031 */
[----:B------:R-:W-:Y:S01]  /*11060*/  FFMA.SAT R21, -R3, R46, 0.5 ;  /* 0x3f00000003157423 */ /* 0x000fe2000000212e */
[----:B------:R1:W3:Y:S03]  /*11070*/  MUFU.EX2 R39, R32 ;  /* 0x0000002000277308 */ /* 0x0002e60000000800 */
[----:B------:R-:W-:Y:S01]  /*11080*/  FFMA.RM R42, R21, R49, 12582913 ;  /* 0x4b400001152a7423 */ /* 0x000fe20000004031 */
[----:B------:R-:W-:-:S04]  /*11090*/  FMUL R21, R2, R45 ;  /* 0x0000002d02157220 */ /* 0x000fc80000400000 */
[----:B------:R4:W-:Y:S01]  /*110a0*/  MUFU.EX2 R23, R36 ;  /* 0x0000002400177308 */ /* 0x0009e20000000800 */
[----:B-1----:R-:W-:Y:S01]  /*110b0*/  FADD R32, R20, -12583039 ;  /* 0xcb40007f14207421 */ /* 0x002fe20000000000 */
[----:B------:R-:W-:-:S03]  /*110c0*/  FFMA R19, R16, R40, R19 ;  /* 0x0000002810137223 */ /* 0x000fc60000000013 */
[----:B------:R-:W-:Y:S01]  /*110d0*/  FFMA R32, -R25, 1.4426950216293334961, -R32 ;  /* 0x3fb8aa3b19207823 */ /* 0x000fe20000000920 */
[----:B----4-:R-:W-:Y:S01]  /*110e0*/  FADD R36, R4, -12583039 ;  /* 0xcb40007f04247421 */ /* 0x010fe20000000000 */
[----:B------:R-:W-:Y:S01]  /*110f0*/  FFMA R21, R16, R43, R21 ;  /* 0x0000002b10157223 */ /* 0x000fe20000000015 */
[----:B------:R-:W-:Y:S02]  /*11100*/  FADD R40, R38, -12583039 ;  /* 0xcb40007f26287421 */ /* 0x000fe40000000000 */
[----:B------:R-:W-:Y:S01]  /*11110*/  FFMA R36, -R17, 1.4426950216293334961, -R36 ;  /* 0x3fb8aa3b11247823 */ /* 0x000fe20000000924 */
[----:B------:R-:W-:Y:S01]  /*11120*/  FFMA R32, -R25, 1.925963033500011079e-08, R32 ;  /* 0x32a5706019207823 */ /* 0x000fe20000000120 */
[----:B------:R-:W-:Y:S01]  /*11130*/  FADD R44, R42, -12583039 ;  /* 0xcb40007f2a2c7421 */ /* 0x000fe20000000000 */
[-C--:B------:R-:W-:Y:S01]  /*11140*/  FFMA.SAT R45, -R19, R46.reuse, 0.5 ;  /* 0x3f000000132d7423 */ /* 0x080fe2000000212e */
[----:B------:R-:W-:Y:S01]  /*11150*/  FFMA R36, -R17, 1.925963033500011079e-08, R36 ;  /* 0x32a5706011247823 */ /* 0x000fe20000000124 */
[-C--:B------:R-:W-:Y:S01]  /*11160*/  FFMA.SAT R17, -R15, R46.reuse, 0.5 ;  /* 0x3f0000000f117423 */ /* 0x080fe2000000212e */
[-C--:B------:R-:W-:Y:S01]  /*11170*/  FFMA.SAT R47, -R21, R46.reuse, 0.5 ;  /* 0x3f000000152f7423 */ /* 0x080fe2000000212e */
[----:B------:R-:W-:Y:S01]  /*11180*/  FFMA R40, -R27, 1.4426950216293334961, -R40 ;  /* 0x3fb8aa3b1b287823 */ /* 0x000fe20000000928 */
[----:B------:R1:W-:Y:S01]  /*11190*/  MUFU.EX2 R25, R32 ;  /* 0x0000002000197308 */ /* 0x0003e20000000800 */
[----:B------:R-:W-:Y:S01]  /*111a0*/  FFMA R44, -R3, 1.4426950216293334961, -R44 ;  /* 0x3fb8aa3b032c7823 */ /* 0x000fe2000000092c */
[-C--:B------:R-:W-:Y:S01]  /*111b0*/  FFMA.RM R43, R17, R49.reuse, 12582913 ;  /* 0x4b400001112b7423 */ /* 0x080fe20000004031 */
[-C--:B------:R-:W-:Y:S01]  /*111c0*/  FFMA.RM R45, R45, R49.reuse, 12582913 ;  /* 0x4b4000012d2d7423 */ /* 0x080fe20000004031 */
[-C--:B------:R-:W-:Y:S01]  /*111d0*/  FFMA.RM R47, R47, R49.reuse, 12582913 ;  /* 0x4b4000012f2f7423 */ /* 0x080fe20000004031 */
[----:B------:R-:W-:Y:S01]  /*111e0*/  FFMA R40, -R27, 1.925963033500011079e-08, R40 ;  /* 0x32a570601b287823 */ /* 0x000fe20000000128 */
[----:B-1----:R-:W-:Y:S01]  /*111f0*/  FFMA.SAT R32, -R5, R46, 0.5 ;  /* 0x3f00000005207423 */ /* 0x002fe2000000212e */
[----:B------:R-:W-:Y:S01]  /*11200*/  FFMA R44, -R3, 1.925963033500011079e-08, R44 ;  /* 0x32a57060032c7823 */ /* 0x000fe2000000012c */
[----:B------:R-:W-:Y:S01]  /*11210*/  FADD R46, R43, -12583039 ;  /* 0xcb40007f2b2e7421 */ /* 0x000fe20000000000 */
[----:B------:R1:W-:Y:S01]  /*11220*/  MUFU.EX2 R3, R36 ;  /* 0x0000002400037308 */ /* 0x0003e20000000800 */
[----:B------:R-:W-:Y:S01]  /*11230*/  FFMA.RM R32, R32, R49, 12582913 ;  /* 0x4b40000120207423 */ /* 0x000fe20000004031 */
[----:B------:R-:W-:Y:S01]  /*11240*/  FADD R48, R47, -12583039 ;  /* 0xcb40007f2f307421 */ /* 0x000fe20000000000 */
[----:B------:R-:W-:-:S05]  /*11250*/  FFMA R46, -R15, 1.4426950216293334961, -R46 ;  /* 0x3fb8aa3b0f2e7823 */ /* 0x000fca000000092e */
[----:B------:R4:W-:Y:S01]  /*11260*/  MUFU.EX2 R27, R40 ;  /* 0x00000028001b7308 */ /* 0x0009e20000000800 */
[----:B-1----:R-:W-:Y:S01]  /*11270*/  FADD R36, R45, -12583039 ;  /* 0xcb40007f2d247421 */ /* 0x002fe20000000000 */
[----:B------:R-:W-:-:S03]  /*11280*/  FFMA R48, -R21, 1.4426950216293334961, -R48 ;  /* 0x3fb8aa3b15307823 */ /* 0x000fc60000000930 */
[----:B------:R-:W-:-:S03]  /*11290*/  FFMA R36, -R19, 1.4426950216293334961, -R36 ;  /* 0x3fb8aa3b13247823 */ /* 0x000fc60000000924 */
[----:B------:R1:W5:Y:S01]  /*112a0*/  MUFU.EX2 R17, R44 ;  /* 0x0000002c00117308 */ /* 0x0003620000000800 */
[----:B----4-:R-:W-:Y:S01]  /*112b0*/  FADD R40, R32, -12583039 ;  /* 0xcb40007f20287421 */ /* 0x010fe20000000000 */
[----:B------:R-:W-:Y:S01]  /*112c0*/  FFMA R46, -R15, 1.925963033500011079e-08, R46 ;  /* 0x32a570600f2e7823 */ /* 0x000fe2000000012e */
[----:B------:R-:W-:Y:S02]  /*112d0*/  FFMA R36, -R19, 1.925963033500011079e-08, R36 ;  /* 0x32a5706013247823 */ /* 0x000fe40000000124 */
[----:B------:R-:W-:Y:S01]  /*112e0*/  FFMA R40, -R5, 1.4426950216293334961, -R40 ;  /* 0x3fb8aa3b05287823 */ /* 0x000fe20000000928 */
[----:B-1----:R-:W-:Y:S01]  /*112f0*/  FFMA R44, R0, R29, 1 ;  /* 0x3f800000002c7423 */ /* 0x002fe2000000001d */
[----:B------:R-:W-:Y:S02]  /*11300*/  FFMA R48, -R21, 1.925963033500011079e-08, R48 ;  /* 0x32a5706015307823 */ /* 0x000fe40000000130 */
[----:B------:R-:W-:Y:S02]  /*11310*/  FFMA R40, -R5, 1.925963033500011079e-08, R40 ;  /* 0x32a5706005287823 */ /* 0x000fe40000000128 */
[----:B------:R-:W-:-:S02]  /*11320*/  IADD3 R0, R44, 0x1800000, RZ ;  /* 0x018000002c007810 */ /* 0x000fc40007ffe0ff */
[----:B------:R-:W1:Y:S02]  /*11330*/  MUFU.EX2 R5, R40 ;  /* 0x0000002800057308 */ /* 0x000e640000000800 */
[----:B------:R-:W-:-:S06]  /*11340*/  LOP3.LUT R0, R0, 0x7f800000, RZ, 0xc0, !PT ;  /* 0x7f80000000007812 */ /* 0x000fcc00078ec0ff */
[----:B------:R-:W4:Y:S01]  /*11350*/  MUFU.EX2 R46, R46 ;  /* 0x0000002e002e7308 */ /* 0x000f220000000800 */
[----:B------:R-:W-:-:S07]  /*11360*/  ISETP.GT.U32.AND P2, PT, R0, 0x1ffffff, PT ;  /* 0x01ffffff0000780c */ /* 0x000fce0003f44070 */
[----:B------:R-:W4:Y:S08]  /*11370*/  MUFU.EX2 R36, R36 ;  /* 0x0000002400247308 */ /* 0x000f300000000800 */
[----:B------:R-:W4:Y:S01]  /*11380*/  MUFU.EX2 R48, R48 ;  /* 0x0000003000307308 */ /* 0x000f220000000800 */
[----:B------:R-:W-:Y:S01]  /*11390*/  SHF.L.U32 R30, R30, 0x17, RZ ;  /* 0x000000171e1e7819 */ /* 0x000fe200000006ff */
[----:B------:R-:W-:Y:S01]  /*113a0*/  IMAD.SHL.U32 R26, R26, 0x800000, RZ ;  /* 0x008000001a1a7824 */ /* 0x000fe200078e00ff */
[----:B------:R-:W-:-:S02]  /*113b0*/  SHF.L.U32 R42, R42, 0x17, RZ ;  /* 0x000000172a2a7819 */ /* 0x000fc400000006ff */
[----:B------:R-:W-:Y:S02]  /*113c0*/  SHF.L.U32 R28, R28, 0x17, RZ ;  /* 0x000000171c1c7819 */ /* 0x000fe400000006ff */
[----:B------:R-:W-:Y:S02]  /*113d0*/  SHF.L.U32 R24, R24, 0x17, RZ ;  /* 0x0000001718187819 */ /* 0x000fe400000006ff */
[----:B------:R-:W-:Y:S02]  /*113e0*/  SHF.L.U32 R34, R34, 0x17, RZ ;  /* 0x0000001722227819 */ /* 0x000fe400000006ff */
[----:B------:R-:W-:Y:S02]  /*113f0*/  SHF.L.U32 R20, R20, 0x17, RZ ;  /* 0x0000001714147819 */ /* 0x000fe400000006ff */
[----:B------:R-:W-:Y:S02]  /*11400*/  SHF.L.U32 R38, R38, 0x17, RZ ;  /* 0x0000001726267819 */ /* 0x000fe400000006ff */
[----:B------:R-:W-:-:S02]  /*11410*/  SHF.L.U32 R4, R4, 0x17, RZ ;  /* 0x0000001704047819 */ /* 0x000fc400000006ff */
[----:B------:R-:W-:Y:S02]  /*11420*/  SHF.L.U32 R32, R32, 0x17, RZ ;  /* 0x0000001720207819 */ /* 0x000fe400000006ff */
[----:B------:R-:W-:Y:S02]  /*11430*/  SHF.L.U32 R43, R43, 0x17, RZ ;  /* 0x000000172b2b7819 */ /* 0x000fe400000006ff */
[----:B------:R-:W-:Y:S02]  /*11440*/  SHF.L.U32 R45, R45, 0x17, RZ ;  /* 0x000000172d2d7819 */ /* 0x000fe400000006ff */
[----:B------:R-:W-:Y:S01]  /*11450*/  SHF.L.U32 R47, R47, 0x17, RZ ;  /* 0x000000172f2f7819 */ /* 0x000fe200000006ff */
[----:B--2---:R-:W-:Y:S01]  /*11460*/  FFMA R19, R26, R35, 1 ;  /* 0x3f8000001a137423 */ /* 0x004fe20000000023 */
[----:B---3--:R-:W-:Y:S01]  /*11470*/  FFMA R39, R30, R39, 1 ;  /* 0x3f8000001e277423 */ /* 0x008fe20000000027 */
[----:B-----5:R-:W-:Y:S01]  /*11480*/  FFMA R29, R42, R17, 1 ;  /* 0x3f8000002a1d7423 */ /* 0x020fe20000000011 */
[----:B------:R-:W-:Y:S01]  /*11490*/  FFMA R22, R22, R33, 1 ;  /* 0x3f80000016167423 */ /* 0x000fe20000000021 */
[----:B------:R-:W-:Y:S01]  /*114a0*/  FFMA R28, R28, R37, 1 ;  /* 0x3f8000001c1c7423 */ /* 0x000fe20000000025 */
[----:B------:R-:W-:Y:S01]  /*114b0*/  FFMA R24, R24, R41, 1 ;  /* 0x3f80000018187423 */ /* 0x000fe20000000029 */
[----:B------:R-:W-:Y:S01]  /*114c0*/  FFMA R23, R34, R23, 1 ;  /* 0x3f80000022177423 */ /* 0x000fe20000000017 */
[----:B------:R-:W-:Y:S01]  /*114d0*/  FFMA R26, R20, R25, 1 ;  /* 0x3f800000141a7423 */ /* 0x000fe20000000019 */
[----:B------:R-:W-:Y:S01]  /*114e0*/  FFMA R27, R38, R27, 1 ;  /* 0x3f800000261b7423 */ /* 0x000fe2000000001b */
[----:B------:R-:W-:Y:S01]  /*114f0*/  FFMA R30, R4, R3, 1 ;  /* 0x3f800000041e7423 */ /* 0x000fe20000000003 */
[----:B-1----:R-:W-:Y:S01]  /*11500*/  FFMA R32, R32, R5, 1 ;  /* 0x3f80000020207423 */ /* 0x002fe20000000005 */
[----:B----4-:R-:W-:Y:S01]  /*11510*/  FFMA R43, R43, R46, 1 ;  /* 0x3f8000002b2b7423 */ /* 0x010fe2000000002e */
[----:B------:R-:W-:Y:S01]  /*11520*/  FFMA R42, R45, R36, 1 ;  /* 0x3f8000002d2a7423 */ /* 0x000fe20000000024 */
[----:B------:R-:W-:Y:S01]  /*11530*/  FFMA R47, R47, R48, 1 ;  /* 0x3f8000002f2f7423 */ /* 0x000fe20000000030 */
[----:B------:R-:W-:Y:S06]  /*11540*/  @P2 BRA `(.L_x_355) ;  /* 0x0000000000142947 */ /* 0x000fec0003800000 */
[----:B------:R-:W-:Y:S02]  /*11550*/  MOV R0, R44 ;  /* 0x0000002c00007202 */ /* 0x000fe40000000f00 */
[----:B------:R-:W-:-:S07]  /*11560*/  MOV R4, 0x11580 ;  /* 0x0001158000047802 */ /* 0x000fce0000000f00 */
[----:B------:R-:W-:Y:S05]  /*11570*/  CALL.REL.NOINC `($__internal_0_$__cuda_sm20_rcp_rn_f32_slowpath) ;  /* 0x0000009800247944 */ /* 0x000fea0003c00000 */
[----:B------:R-:W-:Y:S01]  /*11580*/  MOV R15, R0 ;  /* 0x00000000000f7202 */ /* 0x000fe20000000f00 */
[----:B------:R-:W-:Y:S06]  /*11590*/  BRA `(.L_x_356) ;  /* 0x0000000000107947 */ /* 0x000fec0003800000 */
.L_x_355:
[----:B------:R-:W1:Y:S02]  /*115a0*/  MUFU.RCP R15, R44 ;  /* 0x0000002c000f7308 */ /* 0x000e640000001000 */
[----:B-1----:R-:W-:-:S04]  /*115b0*/  FFMA R0, R44, R15, -1 ;  /* 0xbf8000002c007423 */ /* 0x002fc8000000000f */
[----:B------:R-:W-:-:S04]  /*115c0*/  FADD.FTZ R0, -R0, -RZ ;  /* 0x800000ff00007221 */ /* 0x000fc80000010100 */
[----:B------:R-:W-:-:S07]  /*115d0*/  FFMA R15, R15, R0, R15 ;  /* 0x000000000f0f7223 */ /* 0x000fce000000000f */
.L_x_356:
[----:B------:R-:W-:Y:S05]  /*115e0*/  BSYNC B1 ;  /* 0x0000000000017941 */ /* 0x000fea0003800000 */
.L_x_354:
        /* <DEDUP_REMOVED lines=10> */
.L_x_358:
[----:B------:R-:W1:Y:S02]  /*11690*/  MUFU.RCP R18, R31 ;  /* 0x0000001f00127308 */ /* 0x000e640000001000 */
[----:B-1----:R-:W-:-:S04]  /*116a0*/  FFMA R0, R31, R18, -1 ;  /* 0xbf8000001f007423 */ /* 0x002fc80000000012 */
[----:B------:R-:W-:-:S04]  /*116b0*/  FADD.FTZ R3, -R0, -RZ ;  /* 0x800000ff00037221 */ /* 0x000fc80000010100 */
[----:B------:R-:W-:-:S07]  /*116c0*/  FFMA R18, R18, R3, R18 ;  /* 0x0000000312127223 */ /* 0x000fce0000000012 */
.L_x_359:
[----:B------:R-:W-:Y:S05]  /*116d0*/  BSYNC B1 ;  /* 0x0000000000017941 */ /* 0x000fea0003800000 */
.L_x_357:
        /* <DEDUP_REMOVED lines=10> */
.L_x_361:
[----:B------:R-:W1:Y:S02]  /*11780*/  MUFU.RCP R17, R22 ;  /* 0x0000001600117308 */ /* 0x000e640000001000 */
[----:B-1----:R-:W-:-:S04]  /*11790*/  FFMA R0, R22, R17, -1 ;  /* 0xbf80000016007423 */ /* 0x002fc80000000011 */
[----:B------:R-:W-:-:S04]  /*117a0*/  FADD.FTZ R0, -R0, -RZ ;  /* 0x800000ff00007221 */ /* 0x000fc80000010100 */
[----:B------:R-:W-:-:S07]  /*117b0*/  FFMA R17, R17, R0, R17 ;  /* 0x0000000011117223 */ /* 0x000fce0000000011 */
.L_x_362:
[----:B------:R-:W-:Y:S05]  /*117c0*/  BSYNC B1 ;  /* 0x0000000000017941 */ /* 0x000fea0003800000 */
.L_x_360:
        /* <DEDUP_REMOVED lines=10> */
.L_x_364:
[----:B------:R-:W1:Y:S02]  /*11870*/  MUFU.RCP R20, R19 ;  /* 0x0000001300147308 */ /* 0x000e640000001000 */
[----:B-1----:R-:W-:-:S04]  /*11880*/  FFMA R0, R19, R20, -1 ;  /* 0xbf80000013007423 */ /* 0x002fc80000000014 */
[----:B------:R-:W-:-:S04]  /*11890*/  FADD.FTZ R3, -R0, -RZ ;  /* 0x800000ff00037221 */ /* 0x000fc80000010100 */
[----:B------:R-:W-:-:S07]  /*118a0*/  FFMA R20, R20, R3, R20 ;  /* 0x0000000314147223 */ /* 0x000fce0000000014 */
.L_x_365:
[----:B------:R-:W-:Y:S05]  /*118b0*/  BSYNC B1 ;  /* 0x0000000000017941 */ /* 0x000fea0003800000 */
.L_x_363:
        /* <DEDUP_REMOVED lines=10> */
.L_x_367:
[----:B------:R-:W1:Y:S02]  /*11960*/  MUFU.RCP R19, R28 ;  /* 0x0000001c00137308 */ /* 0x000e640000001000 */
[----:B-1----:R-:W-:-:S04]  /*11970*/  FFMA R0, R28, R19, -1 ;  /* 0xbf8000001c007423 */ /* 0x002fc80000000013 */
[----:B------:R-:W-:-:S04]  /*11980*/  FADD.FTZ R0, -R0, -RZ ;  /* 0x800000ff00007221 */ /* 0x000fc80000010100 */
[----:B------:R-:W-:-:S07]  /*11990*/  FFMA R19, R19, R0, R19 ;  /* 0x0000000013137223 */ /* 0x000fce0000000013 */
.L_x_368:
[----:B------:R-:W-:Y:S05]  /*119a0*/  BSYNC B1 ;  /* 0x0000000000017941 */ /* 0x000fea0003800000 */
.L_x_366:
        /* <DEDUP_REMOVED lines=10> */
.L_x_370:
[----:B------:R-:W1:Y:S02]  /*11a50*/  MUFU.RCP R22, R39 ;  /* 0x0000002700167308 */ /* 0x000e640000001000 */
[----:B-1----:R-:W-:-:S04]  /*11a60*/  FFMA R0, R39, R22, -1 ;  /* 0xbf80000027007423 */ /* 0x002fc80000000016 */
[----:B------:R-:W-:-:S04]  /*11a70*/  FADD.FTZ R3, -R0, -RZ ;  /* 0x800000ff00037221 */ /* 0x000fc80000010100 */
[----:B------:R-:W-:-:S07]  /*11a80*/  FFMA R22, R22, R3, R22 ;  /* 0x0000000316167223 */ /* 0x000fce0000000016 */
.L_x_371:
[----:B------:R-:W-:Y:S05]  /*11a90*/  BSYNC B1 ;  /* 0x0000000000017941 */ /* 0x000fea0003800000 */
.L_x_369:
        /* <DEDUP_REMOVED lines=10> */
.L_x_373:
[----:B------:R-:W1:Y:S02]  /*11b40*/  MUFU.RCP R21, R24 ;  /* 0x0000001800157308 */ /* 0x000e640000001000 */
[----:B-1----:R-:W-:-:S04]  /*11b50*/  FFMA R0, R24, R21, -1 ;  /* 0xbf80000018007423 */ /* 0x002fc80000000015 */
[----:B------:R-:W-:-:S04]  /*11b60*/  FADD.FTZ R0, -R0, -RZ ;  /* 0x800000ff00007221 */ /* 0x000fc80000010100 */
[----:B------:R-:W-:-:S07]  /*11b70*/  FFMA R21, R21, R0, R21 ;  /* 0x0000000015157223 */ /* 0x000fce0000000015 */
.L_x_374:
[----:B------:R-:W-:Y:S05]  /*11b80*/  BSYNC B1 ;  /* 0x0000000000017941 */ /* 0x000fea0003800000 */
.L_x_372:
        /* <DEDUP_REMOVED lines=10> */
.L_x_376:
[----:B------:R-:W1:Y:S02]  /*11c30*/  MUFU.RCP R24, R23 ;  /* 0x0000001700187308 */ /* 0x000e640000001000 */
[----:B-1----:R-:W-:-:S04]  /*11c40*/  FFMA R0, R23, R24, -1 ;  /* 0xbf80000017007423 */ /* 0x002fc80000000018 */
[----:B------:R-:W-:-:S04]  /*11c50*/  FADD.FTZ R3, -R0, -RZ ;  /* 0x800000ff00037221 */ /* 0x000fc80000010100 */
[----:B------:R-:W-:-:S07]  /*11c60*/  FFMA R24, R24, R3, R24 ;  /* 0x0000000318187223 */ /* 0x000fce0000000018 */
.L_x_377:
[----:B------:R-:W-:Y:S05]  /*11c70*/  BSYNC B1 ;  /* 0x0000000000017941 */ /* 0x000fea0003800000 */
.L_x_375:
        /* <DEDUP_REMOVED lines=10> */
.L_x_379:
[----:B------:R-:W1:Y:S02]  /*11d20*/  MUFU.RCP R23, R26 ;  /* 0x0000001a00177308 */ /* 0x000e640000001000 */
[----:B-1----:R-:W-:-:S04]  /*11d30*/  FFMA R0, R26, R23, -1 ;  /* 0xbf8000001a007423 */ /* 0x002fc80000000017 */
[----:B------:R-:W-:-:S04]  /*11d40*/  FADD.FTZ R0, -R0, -RZ ;  /* 0x800000ff00007221 */ /* 0x000fc80000010100 */
[----:B------:R-:W-:-:S07]  /*11d50*/  FFMA R23, R23, R0, R23 ;  /* 0x0000000017177223 */ /* 0x000fce0000000017 */
.L_x_380:
[----:B------:R-:W-:Y:S05]  /*11d60*/  BSYNC B1 ;  /* 0x0000000000017941 */ /* 0x000fea0003800000 */
.L_x_378:
        /* <DEDUP_REMOVED lines=10> */
.L_x_382:
[----:B------:R-:W1:Y:S02]  /*11e10*/  MUFU.RCP R26, R27 ;  /* 0x0000001b001a7308 */ /* 0x000e640000001000 */
[----:B-1----:R-:W-:-:S04]  /*11e20*/  FFMA R0, R27, R26, -1 ;  /* 0xbf8000001b007423 */ /* 0x002fc8000000001a */
[----:B------:R-:W-:-:S04]  /*11e30*/  FADD.FTZ R3, -R0, -RZ ;  /* 0x800000ff00037221 */ /* 0x000fc80000010100 */
[----:B------:R-:W-:-:S07]  /*11e40*/  FFMA R26, R26, R3, R26 ;  /* 0x000000031a1a7223 */ /* 0x000fce000000001a */
.L_x_383:
[----:B------:R-:W-:Y:S05]  /*11e50*/  BSYNC B1 ;  /* 0x0000000000017941 */ /* 0x000fea0003800000 */
.L_x_381:
        /* <DEDUP_REMOVED lines=10> */
.L_x_385:
[----:B------:R-:W1:Y:S02]  /*11f00*/  MUFU.RCP R25, R30 ;  /* 0x0000001e00197308 */ /* 0x000e640000001000 */
[----:B-1----:R-:W-:-:S04]  /*11f10*/  FFMA R0, R30, R25, -1 ;  /* 0xbf8000001e007423 */ /* 0x002fc80000000019 */
[----:B------:R-:W-:-:S04]  /*11f20*/  FADD.FTZ R0, -R0, -RZ ;  /* 0x800000ff00007221 */ /* 0x000fc80000010100 */
[----:B------:R-:W-:-:S07]  /*11f30*/  FFMA R25, R25, R0, R25 ;  /* 0x0000000019197223 */ /* 0x000fce0000000019 */
.L_x_386:
[----:B------:R-:W-:Y:S05]  /*11f40*/  BSYNC B1 ;  /* 0x0000000000017941 */ /* 0x000fea0003800000 */
.L_x_384:
        /* <DEDUP_REMOVED lines=10> */
.L_x_388:
[----:B------:R-:W1:Y:S02]  /*11ff0*/  MUFU.RCP R28, R29 ;  /* 0x0000001d001c7308 */ /* 0x000e640000001000 */
[----:B-1----:R-:W-:-:S04]  /*12000*/  FFMA R0, R29, R28, -1 ;  /* 0xbf8000001d007423 */ /* 0x002fc8000000001c */
[----:B------:R-:W-:-:S04]  /*12010*/  FADD.FTZ R3, -R0, -RZ ;  /* 0x800000ff00037221 */ /* 0x000fc80000010100 */
[----:B------:R-:W-:-:S07]  /*12020*/  FFMA R28, R28, R3, R28 ;  /* 0x000000031c1c7223 */ /* 0x000fce000000001c */
.L_x_389:
[----:B------:R-:W-:Y:S05]  /*12030*/  BSYNC B1 ;  /* 0x0000000000017941 */ /* 0x000fea0003800000 */
.L_x_387:
        /* <DEDUP_REMOVED lines=10> */
.L_x_391:
[----:B------:R-:W1:Y:S02]  /*120e0*/  MUFU.RCP R27, R32 ;  /* 0x00000020001b7308 */ /* 0x000e640000001000 */
[----:B-1----:R-:W-:-:S04]  /*120f0*/  FFMA R0, R32, R27, -1 ;  /* 0xbf80000020007423 */ /* 0x002fc8000000001b */
[----:B------:R-:W-:-:S04]  /*12100*/  FADD.FTZ R0, -R0, -RZ ;  /* 0x800000ff00007221 */ /* 0x000fc80000010100 */
[----:B------:R-:W-:-:S07]  /*12110*/  FFMA R27, R27, R0, R27 ;  /* 0x000000001b1b7223 */ /* 0x000fce000000001b */
.L_x_392:
[----:B------:R-:W-:Y:S05]  /*12120*/  BSYNC B1 ;  /* 0x0000000000017941 */ /* 0x000fea0003800000 */
.L_x_390:
        /* <DEDUP_REMOVED lines=10> */
.L_x_394:
[----:B------:R-:W1:Y:S02]  /*121d0*/  MUFU.RCP R30, R43 ;  /* 0x0000002b001e7308 */ /* 0x000e640000001000 */
[----:B-1----:R-:W-:-:S04]  /*121e0*/  FFMA R0, R43, R30, -1 ;  /* 0xbf8000002b007423 */ /* 0x002fc8000000001e */
[----:B------:R-:W-:-:S04]  /*121f0*/  FADD.FTZ R3, -R0, -RZ ;  /* 0x800000ff00037221 */ /* 0x000fc80000010100 */
[----:B------:R-:W-:-:S07]  /*12200*/  FFMA R30, R30, R3, R30 ;  /* 0x000000031e1e7223 */ /* 0x000fce000000001e */
.L_x_395:
[----:B------:R-:W-:Y:S05]  /*12210*/  BSYNC B1 ;  /* 0x0000000000017941 */ /* 0x000fea0003800000 */
.L_x_393:
        /* <DEDUP_REMOVED lines=10> */
.L_x_397:
[----:B------:R-:W1:Y:S02]  /*122c0*/  MUFU.RCP R29, R42 ;  /* 0x0000002a001d7308 */ /* 0x000e640000001000 */
[----:B-1----:R-:W-:-:S04]  /*122d0*/  FFMA R0, R42, R29, -1 ;  /* 0xbf8000002a007423 */ /* 0x002fc8000000001d */
[----:B------:R-:W-:-:S04]  /*122e0*/  FADD.FTZ R0, -R0, -RZ ;  /* 0x800000ff00007221 */ /* 0x000fc80000010100 */
[----:B------:R-:W-:-:S07]  /*122f0*/  FFMA R29, R29, R0, R29 ;  /* 0x000000001d1d7223 */ /* 0x000fce000000001d */
.L_x_398:
[----:B------:R-:W-:Y:S05]  /*12300*/  BSYNC B1 ;  /* 0x0000000000017941 */ /* 0x000fea0003800000 */
.L_x_396:
        /* <DEDUP_REMOVED lines=9> */
.L_x_400:
[----:B------:R-:W1:Y:S02]  /*123a0*/  MUFU.RCP R0, R47 ;  /* 0x0000002f00007308 */ /* 0x000e640000001000 */
[----:B-1----:R-:W-:-:S04]  /*123b0*/  FFMA R3, R47, R0, -1 ;  /* 0xbf8000002f037423 */ /* 0x002fc80000000000 */
[----:B------:R-:W-:-:S04]  /*123c0*/  FADD.FTZ R3, -R3, -RZ ;  /* 0x800000ff03037221 */ /* 0x000fc80000010100 */
[----:B------:R-:W-:-:S07]  /*123d0*/  FFMA R0, R0, R3, R0 ;  /* 0x0000000300007223 */ /* 0x000fce0000000000 */
.L_x_401:
[----:B------:R-:W-:Y:S05]  /*123e0*/  BSYNC B1 ;  /* 0x0000000000017941 */ /* 0x000fea0003800000 */
.L_x_399:
        /* <DEDUP_REMOVED lines=10> */
.L_x_402:
        /* <DEDUP_REMOVED lines=27> */
.L_x_404:
[----:B------:R-:W-:Y:S05]  /*12640*/  BSYNC B0 ;  /* 0x0000000000007941 */ /* 0x000fea0003800000 */
.L_x_403:
[----:B------:R-:W-:Y:S04]  /*12650*/  BSSY B0, `(.L_x_405) ;  /* 0x000003c000007945 */ /* 0x000fe80003800000 */
[----:B------:R-:W-:Y:S05]  /*12660*/  @P0 BRA `(.L_x_406) ;  /* 0x0000000000e80947 */ /* 0x000fea0003800000 */
[----:B------:R-:W-:-:S04]  /*12670*/  MOV R0, UR56 ;  /* 0x0000003800007c02 */ /* 0x000fc80008000f00 */
[----:B------:R-:W-:-:S13]  /*12680*/  ISETP.NE.AND P3, PT, R0, 0x3, PT ;  /* 0x000000030000780c */ /* 0x000fda0003f65270 */
[----:B------:R-:W-:Y:S05]  /*12690*/  @!P3 BRA `(.L_x_407) ;  /* 0x000000000004b947 */ /* 0x000fea0003800000 */
[----:B------:R-:W-:Y:S01]  /*126a0*/  BPT.TRAP 0x1 ;  /* 0x000000040000795c */ /* 0x000fe20000300000 */
.L_x_407:
[----:B------:R-:W2:Y:S04]  /*126b0*/  LDL R0, [R1+0xb4] ;  /* 0x0000b40001007983 */ /* 0x000ea80000100800 */
[----:B------:R-:W3:Y:S01]  /*126c0*/  LDL R3, [R1+0xb8] ;  /* 0x0000b80001037983 */ /* 0x000ee20000100800 */
[----:B------:R-:W-:Y:S01]  /*126d0*/  BSSY B1, `(.L_x_408) ;  /* 0x0000005000017945 */ /* 0x000fe20003800000 */
[----:B--2---:R-:W-:Y:S02]  /*126e0*/  LEA R0, R0, UR44, 0x3 ;  /* 0x0000002c00007c11 */ /* 0x004fe4000f8e18ff */
[----:B---3--:R-:W-:-:S04]  /*126f0*/  SHF.L.U32 R3, R3, 0x1f, RZ ;  /* 0x0000001f03037819 */ /* 0x008fc800000006ff */
[----:B------:R-:W1:Y:S02]  /*12700*/  SYNCS.PHASECHK.TRANS64.TRYWAIT P2, [R0+URZ+0x80], R3 ;  /* 0x00008003000075a7 */ /* 0x000e64000804017f */
[----:B-1----:R-:W-:Y:S05]  /*12710*/  @!P2 BRA `(.L_x_409) ;  /* 0x0000007c00a0a947 */ /* 0x002fea0003800000 */
.L_x_632:
[----:B------:R-:W-:Y:S05]  /*12720*/  BSYNC B1 ;  /* 0x0000000000017941 */ /* 0x000fea0003800000 */
.L_x_408:
        /* <DEDUP_REMOVED lines=18> */
.L_x_411:
[----:B------:R-:W-:Y:S05]  /*12850*/  BSYNC B1 ;  /* 0x0000000000017941 */ /* 0x000fea0003800000 */
.L_x_410:
        /* <DEDUP_REMOVED lines=8> */
.L_x_412:
        /* <DEDUP_REMOVED lines=19> */
.L_x_406:
[----:B------:R-:W-:Y:S05]  /*12a10*/  BSYNC B0 ;  /* 0x0000000000007941 */ /* 0x000fea0003800000 */
.L_x_405:
[----:B------:R-:W2:Y:S04]  /*12a20*/  LDL.LU R3, [R1+0x34] ;  /* 0x0000340001037983 */ /* 0x000ea80000300800 */
[----:B-1----:R-:W3:Y:S04]  /*12a30*/  LDL.LU R5, [R1+0x38] ;  /* 0x0000380001057983 */ /* 0x002ee80000300800 */
[----:B------:R-:W4:Y:S04]  /*12a40*/  LDL.LU R26, [R1+0x3c] ;  /* 0x00003c00011a7983 */ /* 0x000f280000300800 */
[----:B------:R-:W5:Y:S04]  /*12a50*/  LDL.LU R17, [R1+0x40] ;  /* 0x0000400001117983 */ /* 0x000f680000300800 */
[----:B------:R-:W5:Y:S04]  /*12a60*/  LDL.LU R19, [R1+0x44] ;  /* 0x0000440001137983 */ /* 0x000f680000300800 */
[----:B------:R-:W5:Y:S04]  /*12a70*/  LDL.LU R21, [R1+0x48] ;  /* 0x0000480001157983 */ /* 0x000f680000300800 */
[----:B------:R-:W5:Y:S04]  /*12a80*/  LDL.LU R23, [R1+0x4c] ;  /* 0x00004c0001177983 */ /* 0x000f680000300800 */
[----:B------:R-:W5:Y:S04]  /*12a90*/  LDL.LU R25, [R1+0x50] ;  /* 0x0000500001197983 */ /* 0x000f680000300800 */
[----:B------:R-:W5:Y:S01]  /*12aa0*/  LDL.LU R27, [R1+0x54] ;  /* 0x00005400011b7983 */ /* 0x000f620000300800 */
[----:B------:R-:W-:-:S02]  /*12ab0*/  F2FP.F16.E4M3.UNPACK_B R15, R7 ;  /* 0x00000007ff0f723e */ /* 0x000fc400020006ff */
[----:B------:R-:W-:Y:S01]  /*12ac0*/  F2FP.F16.E4M3.UNPACK_B R0, R6 ;  /* 0x00000006ff00723e */ /* 0x000fe200020006ff */
[----:B------:R-:W5:Y:S02]  /*12ad0*/  LDL.LU R24, [R1+0x58] ;  /* 0x0000580001187983 */ /* 0x000f640000300800 */
[--C-:B------:R-:W-:Y:S02]  /*12ae0*/  HADD2.F32 R20, -RZ, R15.reuse.H0_H0 ;  /* 0x2000000fff147230 */ /* 0x100fe40000004100 */
[----:B------:R-:W-:Y:S02]  /*12af0*/  HADD2.F32 R22, -RZ, R15.H1_H1 ;  /* 0x3000000fff167230 */ /* 0x000fe40000004100 */
[--C-:B------:R-:W-:Y:S02]  /*12b00*/  HADD2.F32 R4, -RZ, R0.reuse.H0_H0 ;  /* 0x20000000ff047230 */ /* 0x100fe40000004100 */
[----:B------:R-:W-:Y:S01]  /*12b10*/  HADD2.F32 R18, -RZ, R0.H1_H1 ;  /* 0x30000000ff127230 */ /* 0x000fe20000004100 */
[----:B------:R-:W-:-:S02]  /*12b20*/  MOV R46, 0x3bbb989d ;  /* 0x3bbb989d002e7802 */ /* 0x000fc40000000f00 */
[----:B------:R-:W-:Y:S02]  /*12b30*/  MOV R48, 0x437c0000 ;  /* 0x437c000000307802 */ /* 0x000fe40000000f00 */
[----:B------:R-:W-:Y:S02]  /*12b40*/  F2FP.F16.E4M3.UNPACK_B R28, R8.H1 ;  /* 0x00000008ff1c723e */ /* 0x000fe400030006ff */
[-C--:B------:R-:W-:Y:S02]  /*12b50*/  F2FP.F16.E4M3.UNPACK_B R34, R9.reuse ;  /* 0x00000009ff22723e */ /* 0x080fe400020006ff */
[----:B------:R-:W-:Y:S01]  /*12b60*/  F2FP.F16.E4M3.UNPACK_B R43, R9.H1 ;  /* 0x00000009ff2b723e */ /* 0x000fe200030006ff */
[----:B------:R-:W-:Y:S01]  /*12b70*/  BSSY B1, `(.L_x_413) ;  /* 0x00000c3000017945 */ /* 0x000fe20003800000 */
[C---:B--2---:R-:W-:Y:S01]  /*12b80*/  FMUL R3, R2.reuse, R3 ;  /* 0x0000000302037220 */ /* 0x044fe20000400000 */
[C---:B---3--:R-:W-:Y:S01]  /*12b90*/  FMUL R5, R2.reuse, R5 ;  /* 0x0000000502057220 */ /* 0x048fe20000400000 */
[----:B----4-:R-:W-:-:S02]  /*12ba0*/  FMUL R15, R2, R26 ;  /* 0x0000001a020f7220 */ /* 0x010fc40000400000 */
[----:B------:R-:W2:Y:S04]  /*12bb0*/  LDL.LU R26, [R1+0x5c] ;  /* 0x00005c00011a7983 */ /* 0x000ea80000300800 */
[----:B------:R-:W3:Y:S04]  /*12bc0*/  LDL.LU R35, [R1+0x60] ;  /* 0x0000600001237983 */ /* 0x000ee80000300800 */
[----:B------:R-:W4:Y:S04]  /*12bd0*/  LDL.LU R32, [R1+0x64] ;  /* 0x0000640001207983 */ /* 0x000f280000300800 */
[----:B------:R-:W4:Y:S04]  /*12be0*/  LDL.LU R40, [R1+0x68] ;  /* 0x0000680001287983 */ /* 0x000f280000300800 */
[----:B------:R-:W4:Y:S04]  /*12bf0*/  LDL.LU R38, [R1+0x6c] ;  /* 0x00006c0001267983 */ /* 0x000f280000300800 */
[----:B------:R-:W4:Y:S01]  /*12c00*/  LDL.LU R45, [R1+0x70] ;  /* 0x00007000012d7983 */ /* 0x000f220000300800 */
[----:B------:R-:W-:Y:S01]  /*12c10*/  F2FP.F16.E4M3.UNPACK_B R0, R6.H1 ;  /* 0x00000006ff00723e */ /* 0x000fe200030006ff */
[----:B-----5:R-:W-:Y:S01]  /*12c20*/  FMUL R19, R2, R19 ;  /* 0x0000001302137220 */ /* 0x020fe20000400000 */
[----:B------:R-:W-:Y:S01]  /*12c30*/  FFMA R3, R16, R4, R3 ;  /* 0x0000000410037223 */ /* 0x000fe20000000003 */
[----:B------:R-:W-:-:S02]  /*12c40*/  FMUL R17, R2, R17 ;  /* 0x0000001102117220 */ /* 0x000fc40000400000 */
[--C-:B------:R-:W-:Y:S02]  /*12c50*/  HADD2.F32 R4, -RZ, R0.reuse.H0_H0 ;  /* 0x20000000ff047230 */ /* 0x100fe40000004100 */
[C---:B------:R-:W-:Y:S01]  /*12c60*/  FFMA R19, R16.reuse, R20, R19 ;  /* 0x0000001410137223 */ /* 0x040fe20000000013 */
[----:B------:R-:W-:Y:S02]  /*12c70*/  HADD2.F32 R0, -RZ, R0.H1_H1 ;  /* 0x30000000ff007230 */ /* 0x000fe40000004100 */
[----:B------:R-:W-:Y:S01]  /*12c80*/  FFMA R5, R16, R18, R5 ;  /* 0x0000001210057223 */ /* 0x000fe20000000005 */
[----:B------:R-:W-:Y:S01]  /*12c90*/  FMUL R21, R2, R21 ;  /* 0x0000001502157220 */ /* 0x000fe20000400000 */
[----:B------:R-:W-:Y:S02]  /*12ca0*/  F2FP.F16.E4M3.UNPACK_B R20, R8 ;  /* 0x00000008ff14723e */ /* 0x000fe400020006ff */
[----:B------:R-:W-:Y:S01]  /*12cb0*/  F2FP.F16.E4M3.UNPACK_B R18, R7.H1 ;  /* 0x00000007ff12723e */ /* 0x000fe200030006ff */
[C---:B------:R-:W-:Y:S01]  /*12cc0*/  FFMA R17, R16.reuse, R0, R17 ;  /* 0x0000000010117223 */ /* 0x040fe20000000011 */
[C---:B------:R-:W-:Y:S01]  /*12cd0*/  FFMA R21, R16.reuse, R22, R21 ;  /* 0x0000001610157223 */ /* 0x040fe20000000015 */
[----:B------:R-:W-:Y:S01]  /*12ce0*/  FFMA.SAT R0, -R3, R46, 0.5 ;  /* 0x3f00000003007423 */ /* 0x000fe2000000212e */
[----:B------:R-:W-:Y:S01]  /*12cf0*/  FFMA R15, R16, R4, R15 ;  /* 0x00000004100f7223 */ /* 0x000fe2000000000f */
[----:B------:R-:W-:-:S02]  /*12d00*/  HADD2.F32 R22, -RZ, R20.H0_H0 ;  /* 0x20000014ff167230 */ /* 0x000fc40000004100 */
[C---:B------:R-:W-:Y:S01]  /*12d10*/  FMUL R27, R2.reuse, R27 ;  /* 0x0000001b021b7220 */ /* 0x040fe20000400000 */
[--C-:B------:R-:W-:Y:S02]  /*12d20*/  HADD2.F32 R4, -RZ, R18.reuse.H0_H0 ;  /* 0x20000012ff047230 */ /* 0x100fe40000004100 */
[----:B------:R-:W-:Y:S01]  /*12d30*/  FMUL R23, R2, R23 ;  /* 0x0000001702177220 */ /* 0x000fe20000400000 */
[----:B------:R-:W-:Y:S01]  /*12d40*/  FFMA.RM R0, R0, R48, 12582913 ;  /* 0x4b40000100007423 */ /* 0x000fe20000004030 */
[C---:B------:R-:W-:Y:S01]  /*12d50*/  FFMA R27, R16.reuse, R22, R27 ;  /* 0x00000016101b7223 */ /* 0x040fe2000000001b */
[----:B------:R-:W-:Y:S02]  /*12d60*/  HADD2.F32 R18, -RZ, R18.H1_H1 ;  /* 0x30000012ff127230 */ /* 0x000fe40000004100 */
[----:B------:R-:W-:Y:S01]  /*12d70*/  FFMA R23, R16, R4, R23 ;  /* 0x0000000410177223 */ /* 0x000fe20000000017 */
[----:B------:R-:W-:Y:S02]  /*12d80*/  HADD2.F32 R22, -RZ, R20.H1_H1 ;  /* 0x30000014ff167230 */ /* 0x000fe40000004100 */
[C---:B------:R-:W-:Y:S01]  /*12d90*/  FMUL R25, R2.reuse, R25 ;  /* 0x0000001902197220 */ /* 0x040fe20000400000 */
[----:B------:R-:W-:Y:S01]  /*12da0*/  FMUL R29, R2, R24 ;  /* 0x00000018021d7220 */ /* 0x000fe20000400000 */
[----:B------:R-:W-:Y:S01]  /*12db0*/  FADD R4, R0, -12583039 ;  /* 0xcb40007f00047421 */ /* 0x000fe20000000000 */
[----:B------:R-:W-:Y:S01]  /*12dc0*/  FFMA.SAT R20, -R15, R46, 0.5 ;  /* 0x3f0000000f147423 */ /* 0x000fe2000000212e */
[C---:B------:R-:W-:Y:S01]  /*12dd0*/  FFMA R25, R16.reuse, R18, R25 ;  /* 0x0000001210197223 */ /* 0x040fe20000000019 */
[----:B------:R-:W-:Y:S01]  /*12de0*/  FFMA R29, R16, R22, R29 ;  /* 0x00000016101d7223 */ /* 0x000fe2000000001d */
[----:B------:R-:W-:Y:S01]  /*12df0*/  FFMA R4, -R3, 1.4426950216293334961, -R4 ;  /* 0x3fb8aa3b03047823 */ /* 0x000fe20000000904 */
[----:B------:R-:W-:Y:S01]  /*12e00*/  FFMA.SAT R18, -R5, R46, 0.5 ;  /* 0x3f00000005127423 */ /* 0x000fe2000000212e */
[----:B------:R-:W-:-:S02]  /*12e10*/  FFMA.RM R22, R20, R48, 12582913 ;  /* 0x4b40000114167423 */ /* 0x000fc40000004030 */
[----:B------:R-:W-:Y:S01]  /*12e20*/  FFMA R4, -R3, 1.925963033500011079e-08, R4 ;  /* 0x32a5706003047823 */ /* 0x000fe20000000104 */
[----:B------:R-:W-:Y:S01]  /*12e30*/  FFMA.RM R18, R18, R48, 12582913 ;  /* 0x4b40000112127423 */ /* 0x000fe20000004030 */
[----:B------:R-:W-:Y:S01]  /*12e40*/  FADD R24, R22, -12583039 ;  /* 0xcb40007f16187421 */ /* 0x000fe20000000000 */
[----:B------:R-:W-:Y:S02]  /*12e50*/  HADD2.F32 R30, -RZ, R28.H0_H0 ;  /* 0x2000001cff1e7230 */ /* 0x000fe40000004100 */
[----:B------:R-:W-:Y:S01]  /*12e60*/  FADD R20, R18, -12583039 ;  /* 0xcb40007f12147421 */ /* 0x000fe20000000000 */
[----:B------:R-:W-:Y:S01]  /*12e70*/  FFMA R24, -R15, 1.4426950216293334961, -R24 ;  /* 0x3fb8aa3b0f187823 */ /* 0x000fe20000000918 */
[----:B------:R-:W-:Y:S02]  /*12e80*/  MUFU.EX2 R31, R4 ;  /* 0x00000004001f7308 */ /* 0x000fe40000000800 */
[----:B------:R-:W-:Y:S01]  /*12e90*/  FFMA R20, -R5, 1.4426950216293334961, -R20 ;  /* 0x3fb8aa3b05147823 */ /* 0x000fe20000000914 */
[----:B------:R-:W-:Y:S01]  /*12ea0*/  FFMA R24, -R15, 1.925963033500011079e-08, R24 ;  /* 0x32a570600f187823 */ /* 0x000fe20000000118 */
[----:B------:R-:W-:-:S02]  /*12eb0*/  FFMA.SAT R15, -R19, R46, 0.5 ;  /* 0x3f000000130f7423 */ /* 0x000fc4000000212e */
[----:B------:R-:W-:-:S04]  /*12ec0*/  FFMA R20, -R5, 1.925963033500011079e-08, R20 ;  /* 0x32a5706005147823 */ /* 0x000fc80000000114 */
[----:B------:R-:W1:Y:S01]  /*12ed0*/  MUFU.EX2 R33, R20 ;  /* 0x0000001400217308 */ /* 0x000e620000000800 */
[----:B------:R-:W-:Y:S01]  /*12ee0*/  HADD2.F32 R36, -RZ, R34.H0_H0 ;  /* 0x20000022ff247230 */ /* 0x000fe20000004100 */
[----:B------:R-:W-:Y:S02]  /*12ef0*/  SHF.L.U32 R0, R0, 0x17, RZ ;  /* 0x0000001700007819 */ /* 0x000fe400000006ff */
[----:B------:R-:W-:Y:S02]  /*12f00*/  SHF.L.U32 R18, R18, 0x17, RZ ;  /* 0x0000001712127819 */ /* 0x000fe400000006ff */
[----:B------:R-:W-:-:S03]  /*12f10*/  SHF.L.U32 R22, R22, 0x17, RZ ;  /* 0x0000001716167819 */ /* 0x000fc600000006ff */
[----:B-1----:R-:W-:Y:S01]  /*12f20*/  FFMA R33, R18, R33, 1 ;  /* 0x3f80000012217423 */ /* 0x002fe20000000021 */
[----:B--2---:R-:W-:Y:S01]  /*12f30*/  FMUL R3, R2, R26 ;  /* 0x0000001a02037220 */ /* 0x004fe20000400000 */
[----:B------:R-:W-:-:S04]  /*12f40*/  FFMA.SAT R26, -R17, R46, 0.5 ;  /* 0x3f000000111a7423 */ /* 0x000fc8000000212e */
[----:B------:R-:W-:Y:S01]  /*12f50*/  FFMA.RM R26, R26, R48, 12582913 ;  /* 0x4b4000011a1a7423 */ /* 0x000fe20000004030 */
[----:B------:R-:W-:-:S03]  /*12f60*/  FFMA R3, R16, R30, R3 ;  /* 0x0000001e10037223 */ /* 0x000fc60000000003 */
[----:B------:R-:W-:Y:S01]  /*12f70*/  FADD R4, R26, -12583039 ;  /* 0xcb40007f1a047421 */ /* 0x000fe20000000000 */
[----:B------:R-:W-:Y:S02]  /*12f80*/  HADD2.F32 R30, -RZ, R28.H1_H1 ;  /* 0x3000001cff1e7230 */ /* 0x000fe40000004100 */
[----:B------:R-:W-:Y:S01]  /*12f90*/  FFMA.RM R28, R15, R48, 12582913 ;  /* 0x4b4000010f1c7423 */ /* 0x000fe20000004030 */
[----:B------:R-:W-:Y:S01]  /*12fa0*/  FFMA R4, -R17, 1.4426950216293334961, -R4 ;  /* 0x3fb8aa3b11047823 */ /* 0x000fe20000000904 */
[----:B---3--:R-:W-:Y:S02]  /*12fb0*/  FMUL R5, R2, R35 ;  /* 0x0000002302057220 */ /* 0x008fe40000400000 */
[----:B------:R-:W-:Y:S01]  /*12fc0*/  FADD R20, R28, -12583039 ;  /* 0xcb40007f1c147421 */ /* 0x000fe20000000000 */
[-C--:B------:R-:W-:Y:S01]  /*12fd0*/  FFMA.SAT R15, -R21, R46.reuse, 0.5 ;  /* 0x3f000000150f7423 */ /* 0x080fe2000000212e */
[----:B------:R-:W-:Y:S01]  /*12fe0*/  FFMA R4, -R17, 1.925963033500011079e-08, R4 ;  /* 0x32a5706011047823 */ /* 0x000fe20000000104 */
[----:B------:R-:W-:Y:S01]  /*12ff0*/  FFMA.SAT R17, -R23, R46, 0.5 ;  /* 0x3f00000017117423 */ /* 0x000fe2000000212e */
[----:B------:R1:W-:Y:S01]  /*13000*/  MUFU.EX2 R35, R24 ;  /* 0x0000001800237308 */ /* 0x0003e20000000800 */
[----:B------:R-:W-:Y:S01]  /*13010*/  FFMA R5, R16, R30, R5 ;  /* 0x0000001e10057223 */ /* 0x000fe20000000005 */
[----:B------:R-:W-:Y:S01]  /*13020*/  FFMA R20, -R19, 1.4426950216293334961, -R20 ;  /* 0x3fb8aa3b13147823 */ /* 0x000fe20000000914 */
[----:B------:R-:W-:Y:S01]  /*13030*/  FFMA.RM R30, R15, R48, 12582913 ;  /* 0x4b4000010f1e7423 */ /* 0x000fe20000004030 */
[----:B----4-:R-:W-:-:S02]  /*13040*/  FMUL R15, R2, R32 ;  /* 0x00000020020f7220 */ /* 0x010fc40000400000 */
[----:B------:R-:W-:Y:S01]  /*13050*/  FFMA R20, -R19, 1.925963033500011079e-08, R20 ;  /* 0x32a5706013147823 */ /* 0x000fe20000000114 */
[----:B-1----:R-:W-:Y:S01]  /*13060*/  FFMA.RM R24, R17, R48, 12582913 ;  /* 0x4b40000111187423 */ /* 0x002fe20000004030 */
[----:B------:R-:W-:Y:S01]  /*13070*/  FFMA.SAT R17, -R25, R46, 0.5 ;  /* 0x3f00000019117423 */ /* 0x000fe2000000212e */
[----:B------:R-:W-:Y:S01]  /*13080*/  FADD R32, R30, -12583039 ;  /* 0xcb40007f1e207421 */ /* 0x000fe20000000000 */
[----:B------:R-:W-:Y:S02]  /*13090*/  HADD2.F32 R19, -RZ, R34.H1_H1 ;  /* 0x30000022ff137230 */ /* 0x000fe40000004100 */
[----:B------:R-:W-:Y:S01]  /*130a0*/  FFMA.RM R34, R17, R48, 12582913 ;  /* 0x4b40000111227423 */ /* 0x000fe20000004030 */
[----:B------:R-:W-:Y:S01]  /*130b0*/  FMUL R17, R2, R40 ;  /* 0x0000002802117220 */ /* 0x000fe20000400000 */
[----:B------:R1:W2:Y:S01]  /*130c0*/  MUFU.EX2 R37, R4 ;  /* 0x0000000400257308 */ /* 0x0002a20000000800 */
[----:B------:R-:W-:Y:S02]  /*130d0*/  FFMA R32, -R21, 1.4426950216293334961, -R32 ;  /* 0x3fb8aa3b15207823 */ /* 0x000fe40000000920 */
[----:B------:R-:W-:Y:S01]  /*130e0*/  FFMA R17, R16, R19, R17 ;  /* 0x0000001310117223 */ /* 0x000fe20000000011 */
[-C--:B------:R-:W-:Y:S01]  /*130f0*/  FFMA.SAT R19, -R27, R46.reuse, 0.5 ;  /* 0x3f0000001b137423 */ /* 0x080fe2000000212e */
[----:B------:R-:W-:Y:S01]  /*13100*/  FFMA R32, -R21, 1.925963033500011079e-08, R32 ;  /* 0x32a5706015207823 */ /* 0x000fe20000000120 */
[----:B-1----:R-:W-:Y:S01]  /*13110*/  FADD R4, R24, -12583039 ;  /* 0xcb40007f18047421 */ /* 0x002fe20000000000 */
[----:B------:R-:W-:Y:S01]  /*13120*/  FFMA.SAT R21, -R29, R46, 0.5 ;  /* 0x3f0000001d157423 */ /* 0x000fe2000000212e */
[----:B------:R1:W-:Y:S02]  /*13130*/  MUFU.EX2 R39, R20 ;  /* 0x0000001400277308 */ /* 0x0003e40000000800 */
[----:B------:R-:W-:Y:S01]  /*13140*/  FFMA R4, -R23, 1.4426950216293334961, -R4 ;  /* 0x3fb8aa3b17047823 */ /* 0x000fe20000000904 */
[----:B------:R-:W-:Y:S01]  /*13150*/  FFMA R15, R16, R36, R15 ;  /* 0x00000024100f7223 */ /* 0x000fe2000000000f */
[----:B------:R-:W-:-:S02]  /*13160*/  FADD R36, R34, -12583039 ;  /* 0xcb40007f22247421 */ /* 0x000fc40000000000 */
[----:B------:R-:W-:Y:S01]  /*13170*/  FFMA R4, -R23, 1.925963033500011079e-08, R4 ;  /* 0x32a5706017047823 */ /* 0x000fe20000000104 */
[----:B-1----:R-:W-:Y:S01]  /*13180*/  FFMA.RM R20, R19, R48, 12582913 ;  /* 0x4b40000113147423 */ /* 0x002fe20000004030 */
[----:B------:R-:W-:Y:S01]  /*13190*/  FMUL R19, R2, R38 ;  /* 0x0000002602137220 */ /* 0x000fe20000400000 */
[----:B------:R-:W-:Y:S01]  /*131a0*/  FFMA.RM R38, R21, R48, 12582913 ;  /* 0x4b40000115267423 */ /* 0x000fe20000004030 */
[----:B------:R-:W-:Y:S01]  /*131b0*/  FFMA.SAT R21, -R5, R46, 0.5 ;  /* 0x3f00000005157423 */ /* 0x000fe2000000212e */
[----:B------:R-:W-:Y:S01]  /*131c0*/  FFMA R36, -R25, 1.4426950216293334961, -R36 ;  /* 0x3fb8aa3b19247823 */ /* 0x000fe20000000924 */
[----:B------:R1:W-:Y:S02]  /*131d0*/  MUFU.EX2 R23, R4 ;  /* 0x0000000400177308 */ /* 0x0003e40000000800 */
[----:B------:R-:W-:Y:S01]  /*131e0*/  FFMA.RM R42, R21, R48, 12582913 ;  /* 0x4b400001152a7423 */ /* 0x000fe20000004030 */
[----:B------:R-:W-:Y:S01]  /*131f0*/  FFMA R36, -R25, 1.925963033500011079e-08, R36 ;  /* 0x32a5706019247823 */ /* 0x000fe20000000124 */
[----:B------:R-:W-:-:S04]  /*13200*/  HADD2.F32 R40, -RZ, R43.H0_H0 ;  /* 0x2000002bff287230 */ /* 0x000fc80000004100 */
[----:B------:R3:W-:Y:S01]  /*13210*/  MUFU.EX2 R41, R32 ;  /* 0x0000002000297308 */ /* 0x0007e20000000800 */
[----:B-1----:R-:W-:Y:S01]  /*13220*/  FFMA.SAT R4, -R3, R46, 0.5 ;  /* 0x3f00000003047423 */ /* 0x002fe2000000212e */
[----:B------:R-:W-:Y:S02]  /*13230*/  HADD2.F32 R43, -RZ, R43.H1_H1 ;  /* 0x3000002bff2b7230 */ /* 0x000fe40000004100 */
[----:B------:R-:W-:Y:S01]  /*13240*/  FADD R44, R42, -12583039 ;  /* 0xcb40007f2a2c7421 */ /* 0x000fe20000000000 */
[----:B------:R-:W-:Y:S01]  /*13250*/  FMUL R21, R2, R45 ;  /* 0x0000002d02157220 */ /* 0x000fe20000400000 */
[----:B------:R-:W-:Y:S01]  /*13260*/  FFMA.RM R4, R4, R48, 12582913 ;  /* 0x4b40000104047423 */ /* 0x000fe20000004030 */
[----:B---3--:R-:W-:Y:S01]  /*13270*/  FADD R32, R20, -12583039 ;  /* 0xcb40007f14207421 */ /* 0x008fe20000000000 */
[----:B------:R1:W-:Y:S01]  /*13280*/  MUFU.EX2 R25, R36 ;  /* 0x0000002400197308 */ /* 0x0003e20000000800 */
[----:B------:R-:W-:Y:S02]  /*13290*/  FFMA R44, -R5, 1.4426950216293334961, -R44 ;  /* 0x3fb8aa3b052c7823 */ /* 0x000fe4000000092c */
[C---:B------:R-:W-:Y:S01]  /*132a0*/  FFMA R32, -R27.reuse, 1.4426950216293334961, -R32 ;  /* 0x3fb8aa3b1b207823 */ /* 0x040fe20000000920 */
[C---:B------:R-:W-:Y:S01]  /*132b0*/  FFMA R19, R16.reuse, R40, R19 ;  /* 0x0000002810137223 */ /* 0x040fe20000000013 */
[----:B------:R-:W-:Y:S01]  /*132c0*/  FFMA R21, R16, R43, R21 ;  /* 0x0000002b10157223 */ /* 0x000fe20000000015 */
[----:B------:R-:W-:Y:S01]  /*132d0*/  FADD R40, R38, -12583039 ;  /* 0xcb40007f26287421 */ /* 0x000fe20000000000 */
[----:B------:R-:W-:Y:S01]  /*132e0*/  FFMA R32, -R27, 1.925963033500011079e-08, R32 ;  /* 0x32a570601b207823 */ /* 0x000fe20000000120 */
[----:B-1----:R-:W-:Y:S01]  /*132f0*/  FADD R36, R4, -12583039 ;  /* 0xcb40007f04247421 */ /* 0x002fe20000000000 */
[----:B------:R-:W-:Y:S01]  /*13300*/  FFMA R44, -R5, 1.925963033500011079e-08, R44 ;  /* 0x32a57060052c7823 */ /* 0x000fe2000000012c */
[-C--:B------:R-:W-:Y:S01]  /*13310*/  FFMA.SAT R5, -R17, R46.reuse, 0.5 ;  /* 0x3f00000011057423 */ /* 0x080fe2000000212e */
[-C--:B------:R-:W-:Y:S01]  /*13320*/  FFMA.SAT R45, -R19, R46.reuse, 0.5 ;  /* 0x3f000000132d7423 */ /* 0x080fe2000000212e */
[----:B------:R-:W-:Y:S01]  /*13330*/  FFMA R36, -R3, 1.4426950216293334961, -R36 ;  /* 0x3fb8aa3b03247823 */ /* 0x000fe20000000924 */
[----:B------:R-:W-:Y:S01]  /*13340*/  FFMA.SAT R47, -R21, R46, 0.5 ;  /* 0x3f000000152f7423 */ /* 0x000fe2000000212e */
[----:B------:R-:W-:Y:S01]  /*13350*/  FFMA R40, -R29, 1.4426950216293334961, -R40 ;  /* 0x3fb8aa3b1d287823 */ /* 0x000fe20000000928 */
[----:B------:R1:W3:Y:S01]  /*13360*/  MUFU.EX2 R27, R32 ;  /* 0x00000020001b7308 */ /* 0x0002e20000000800 */
[----:B------:R-:W-:Y:S01]  /*13370*/  FFMA R36, -R3, 1.925963033500011079e-08, R36 ;  /* 0x32a5706003247823 */ /* 0x000fe20000000124 */
[-C--:B------:R-:W-:Y:S01]  /*13380*/  FFMA.RM R43, R5, R48.reuse, 12582913 ;  /* 0x4b400001052b7423 */ /* 0x080fe20000004030 */
[-C--:B------:R-:W-:Y:S01]  /*13390*/  FFMA.RM R45, R45, R48.reuse, 12582913 ;  /* 0x4b4000012d2d7423 */ /* 0x080fe20000004030 */
[----:B------:R-:W-:Y:S01]  /*133a0*/  FFMA.RM R47, R47, R48, 12582913 ;  /* 0x4b4000012f2f7423 */ /* 0x000fe20000004030 */
[----:B------:R-:W-:Y:S01]  /*133b0*/  FFMA R40, -R29, 1.925963033500011079e-08, R40 ;  /* 0x32a570601d287823 */ /* 0x000fe20000000128 */
[----:B-1----:R-:W-:-:S02]  /*133c0*/  FFMA.SAT R32, -R15, R46, 0.5 ;  /* 0x3f0000000f207423 */ /* 0x002fc4000000212e */
[----:B------:R1:W-:Y:S01]  /*133d0*/  MUFU.EX2 R3, R36 ;  /* 0x0000002400037308 */ /* 0x0003e20000000800 */
[----:B------:R-:W-:Y:S01]  /*133e0*/  FADD R46, R43, -12583039 ;  /* 0xcb40007f2b2e7421 */ /* 0x000fe20000000000 */
[----:B------:R-:W-:Y:S01]  /*133f0*/  FFMA.RM R32, R32, R48, 12582913 ;  /* 0x4b40000120207423 */ /* 0x000fe20000004030 */
[----:B------:R-:W-:Y:S02]  /*13400*/  FADD R48, R47, -12583039 ;  /* 0xcb40007f2f307421 */ /* 0x000fe40000000000 */
[----:B------:R-:W-:-:S03]  /*13410*/  FFMA R46, -R17, 1.4426950216293334961, -R46 ;  /* 0x3fb8aa3b112e7823 */ /* 0x000fc6000000092e */
        /* <DEDUP_REMOVED lines=19> */
[----:B------:R-:W-:Y:S02]  /*13550*/  SHF.L.U32 R26, R26, 0x17, RZ ;  /* 0x000000171a1a7819 */ /* 0x000fe400000006ff */
        /* <DEDUP_REMOVED lines=10> */
[----:B------:R-:W-:Y:S02]  /*13600*/  SHF.L.U32 R45, R45, 0x17, RZ ;  /* 0x000000172d2d7819 */ /* 0x000fe400000006ff */
[----:B------:R-:W-:Y:S01]  /*13610*/  SHF.L.U32 R47, R47, 0x17, RZ ;  /* 0x000000172f2f7819 */ /* 0x000fe200000006ff */
[----:B--2---:R-:W-:Y:S01]  /*13620*/  FFMA R19, R26, R37, 1 ;  /* 0x3f8000001a137423 */ /* 0x004fe20000000025 */
[----:B---3--:R-:W-:Y:S01]  /*13630*/  FFMA R26, R20, R27, 1 ;  /* 0x3f800000141a7423 */ /* 0x008fe2000000001b */
[----:B------:R-:W-:Y:S01]  /*13640*/  FFMA R41, R30, R41, 1 ;  /* 0x3f8000001e297423 */ /* 0x000fe20000000029 */
[----:B-----5:R-:W-:Y:S01]  /*13650*/  FFMA R27, R42, R5, 1 ;  /* 0x3f8000002a1b7423 */ /* 0x020fe20000000005 */
        /* <DEDUP_REMOVED lines=16> */
.L_x_414:
[----:B------:R-:W1:Y:S02]  /*13760*/  MUFU.RCP R15, R44 ;  /* 0x0000002c000f7308 */ /* 0x000e640000001000 */
[----:B-1----:R-:W-:-:S04]  /*13770*/  FFMA R0, R44, R15, -1 ;  /* 0xbf8000002c007423 */ /* 0x002fc8000000000f */
[----:B------:R-:W-:-:S04]  /*13780*/  FADD.FTZ R0, -R0, -RZ ;  /* 0x800000ff00007221 */ /* 0x000fc80000010100 */
[----:B------:R-:W-:-:S07]  /*13790*/  FFMA R15, R15, R0, R15 ;  /* 0x000000000f0f7223 */ /* 0x000fce000000000f */
.L_x_415:
[----:B------:R-:W-:Y:S05]  /*137a0*/  BSYNC B1 ;  /* 0x0000000000017941 */ /* 0x000fea0003800000 */
.L_x_413:
        /* <DEDUP_REMOVED lines=10> */
.L_x_417:
[----:B------:R-:W1:Y:S02]  /*13850*/  MUFU.RCP R18, R33 ;  /* 0x0000002100127308 */ /* 0x000e640000001000 */
[----:B-1----:R-:W-:-:S04]  /*13860*/  FFMA R0, R33, R18, -1 ;  /* 0xbf80000021007423 */ /* 0x002fc80000000012 */
[----:B------:R-:W-:-:S04]  /*13870*/  FADD.FTZ R3, -R0, -RZ ;  /* 0x800000ff00037221 */ /* 0x000fc80000010100 */
[----:B------:R-:W-:-:S07]  /*13880*/  FFMA R18, R18, R3, R18 ;  /* 0x0000000312127223 */ /* 0x000fce0000000012 */
.L_x_418:
[----:B------:R-:W-:Y:S05]  /*13890*/  BSYNC B1 ;  /* 0x0000000000017941 */ /* 0x000fea0003800000 */
.L_x_416:
        /* <DEDUP_REMOVED lines=10> */
.L_x_420:
[----:B------:R-:W1:Y:S02]  /*13940*/  MUFU.RCP R17, R22 ;  /* 0x0000001600117308 */ /* 0x000e640000001000 */
[----:B-1----:R-:W-:-:S04]  /*13950*/  FFMA R0, R22, R17, -1 ;  /* 0xbf80000016007423 */ /* 0x002fc80000000011 */
[----:B------:R-:W-:-:S04]  /*13960*/  FADD.FTZ R0, -R0, -RZ ;  /* 0x800000ff00007221 */ /* 0x000fc80000010100 */
[----:B------:R-:W-:-:S07]  /*13970*/  FFMA R17, R17, R0, R17 ;  /* 0x0000000011117223 */ /* 0x000fce0000000011 */
.L_x_421:
[----:B------:R-:W-:Y:S05]  /*13980*/  BSYNC B1 ;  /* 0x0000000000017941 */ /* 0x000fea0003800000 */
.L_x_419:
        /* <DEDUP_REMOVED lines=10> */
.L_x_423:
[----:B------:R-:W1:Y:S02]  /*13a30*/  MUFU.RCP R20, R19 ;  /* 0x0000001300147308 */ /* 0x000e640000001000 */
[----:B-1----:R-:W-:-:S04]  /*13a40*/  FFMA R0, R19, R20, -1 ;  /* 0xbf80000013007423 */ /* 0x002fc80000000014 */
[----:B------:R-:W-:-:S04]  /*13a50*/  FADD.FTZ R3, -R0, -RZ ;  /* 0x800000ff00037221 */ /* 0x000fc80000010100 */
[----:B------:R-:W-:-:S07]  /*13a60*/  FFMA R20, R20, R3, R20 ;  /* 0x0000000314147223 */ /* 0x000fce0000000014 */
.L_x_424:
[----:B------:R-:W-:Y:S05]  /*13a70*/  BSYNC B1 ;  /* 0x0000000000017941 */ /* 0x000fea0003800000 */
.L_x_422:
        /* <DEDUP_REMOVED lines=10> */
.L_x_426:
[----:B------:R-:W1:Y:S02]  /*13b20*/  MUFU.RCP R19, R28 ;  /* 0x0000001c00137308 */ /* 0x000e640000001000 */
[----:B-1----:R-:W-:-:S04]  /*13b30*/  FFMA R0, R28, R19, -1 ;  /* 0xbf8000001c007423 */ /* 0x002fc80000000013 */
[----:B------:R-:W-:-:S04]  /*13b40*/  FADD.FTZ R0, -R0, -RZ ;  /* 0x800000ff00007221 */ /* 0x000fc80000010100 */
[----:B------:R-:W-:-:S07]  /*13b50*/  FFMA R19, R19, R0, R19 ;  /* 0x0000000013137223 */ /* 0x000fce0000000013 */
.L_x_427:
[----:B------:R-:W-:Y:S05]  /*13b60*/  BSYNC B1 ;  /* 0x0000000000017941 */ /* 0x000fea0003800000 */
.L_x_425:
        /* <DEDUP_REMOVED lines=10> */
.L_x_429:
[----:B------:R-:W1:Y:S02]  /*13c10*/  MUFU.RCP R22, R41 ;  /* 0x0000002900167308 */ /* 0x000e640000001000 */
[----:B-1----:R-:W-:-:S04]  /*13c20*/  FFMA R0, R41, R22, -1 ;  /* 0xbf80000029007423 */ /* 0x002fc80000000016 */
[----:B------:R-:W-:-:S04]  /*13c30*/  FADD.FTZ R3, -R0, -RZ ;  /* 0x800000ff00037221 */ /* 0x000fc80000010100 */
[----:B------:R-:W-:-:S07]  /*13c40*/  FFMA R22, R22, R3, R22 ;  /* 0x0000000316167223 */ /* 0x000fce0000000016 */
.L_x_430:
[----:B------:R-:W-:Y:S05]  /*13c50*/  BSYNC B1 ;  /* 0x0000000000017941 */ /* 0x000fea0003800000 */
.L_x_428:
        /* <DEDUP_REMOVED lines=10> */
.L_x_432:
[----:B------:R-:W1:Y:S02]  /*13d00*/  MUFU.RCP R21, R24 ;  /* 0x0000001800157308 */ /* 0x000e640000001000 */
[----:B-1----:R-:W-:-:S04]  /*13d10*/  FFMA R0, R24, R21, -1 ;  /* 0xbf80000018007423 */ /* 0x002fc80000000015 */
[----:B------:R-:W-:-:S04]  /*13d20*/  FADD.FTZ R0, -R0, -RZ ;  /* 0x800000ff00007221 */ /* 0x000fc80000010100 */
[----:B------:R-:W-:-:S07]  /*13d30*/  FFMA R21, R21, R0, R21 ;  /* 0x0000000015157223 */ /* 0x000fce0000000015 */
.L_x_433:
[----:B------:R-:W-:Y:S05]  /*13d40*/  BSYNC B1 ;  /* 0x0000000000017941 */ /* 0x000fea0003800000 */
.L_x_431:
        /* <DEDUP_REMOVED lines=10> */
.L_x_435:
[----:B------:R-:W1:Y:S02]  /*13df0*/  MUFU.RCP R24, R25 ;  /* 0x0000001900187308 */ /* 0x000e640000001000 */
[----:B-1----:R-:W-:-:S04]  /*13e00*/  FFMA R0, R25, R24, -1 ;  /* 0xbf80000019007423 */ /* 0x002fc80000000018 */
[----:B------:R-:W-:-:S04]  /*13e10*/  FADD.FTZ R3, -R0, -RZ ;  /* 0x800000ff00037221 */ /* 0x000fc80000010100 */
[----:B------:R-:W-:-:S07]  /*13e20*/  FFMA R24, R24, R3, R24 ;  /* 0x0000000318187223 */ /* 0x000fce0000000018 */
.L_x_436:
[----:B------:R-:W-:Y:S05]  /*13e30*/  BSYNC B1 ;  /* 0x0000000000017941 */ /* 0x000fea0003800000 */
.L_x_434:
        /* <DEDUP_REMOVED lines=10> */
.L_x_438:
[----:B------:R-:W1:Y:S02]  /*13ee0*/  MUFU.RCP R23, R26 ;  /* 0x0000001a00177308 */ /* 0x000e640000001000 */
[----:B-1----:R-:W-:-:S04]  /*13ef0*/  FFMA R0, R26, R23, -1 ;  /* 0xbf8000001a007423 */ /* 0x002fc80000000017 */
[----:B------:R-:W-:-:S04]  /*13f00*/  FADD.FTZ R0, -R0, -RZ ;  /* 0x800000ff00007221 */ /* 0x000fc80000010100 */
[----:B------:R-:W-:-:S07]  /*13f10*/  FFMA R23, R23, R0, R23 ;  /* 0x0000000017177223 */ /* 0x000fce0000000017 */
.L_x_439:
[----:B------:R-:W-:Y:S05]  /*13f20*/  BSYNC B1 ;  /* 0x0000000000017941 */ /* 0x000fea0003800000 */
.L_x_437:
        /* <DEDUP_REMOVED lines=10> */
.L_x_441:
[----:B------:R-:W1:Y:S02]  /*13fd0*/  MUFU.RCP R26, R29 ;  /* 0x0000001d001a7308 */ /* 0x000e640000001000 */
[----:B-1----:R-:W-:-:S04]  /*13fe0*/  FFMA R0, R29, R26, -1 ;  /* 0xbf8000001d007423 */ /* 0x002fc8000000001a */
[----:B------:R-:W-:-:S04]  /*13ff0*/  FADD.FTZ R3, -R0, -RZ ;  /* 0x800000ff00037221 */ /* 0x000fc80000010100 */
[----:B------:R-:W-:-:S07]  /*14000*/  FFMA R26, R26, R3, R26 ;  /* 0x000000031a1a7223 */ /* 0x000fce000000001a */
.L_x_442:
[----:B------:R-:W-:Y:S05]  /*14010*/  BSYNC B1 ;  /* 0x0000000000017941 */ /* 0x000fea0003800000 */
.L_x_440:
        /* <DEDUP_REMOVED lines=10> */
.L_x_444:
[----:B------:R-:W1:Y:S02]  /*140c0*/  MUFU.RCP R25, R30 ;  /* 0x0000001e00197308 */ /* 0x000e640000001000 */
[----:B-1----:R-:W-:-:S04]  /*140d0*/  FFMA R0, R30, R25, -1 ;  /* 0xbf8000001e007423 */ /* 0x002fc80000000019 */
[----:B------:R-:W-:-:S04]  /*140e0*/  FADD.FTZ R0, -R0, -RZ ;  /* 0x800000ff00007221 */ /* 0x000fc80000010100 */
[----:B------:R-:W-:-:S07]  /*140f0*/  FFMA R25, R25, R0, R25 ;  /* 0x0000000019197223 */ /* 0x000fce0000000019 */
.L_x_445:
[----:B------:R-:W-:Y:S05]  /*14100*/  BSYNC B1 ;  /* 0x0000000000017941 */ /* 0x000fea0003800000 */
.L_x_443:
        /* <DEDUP_REMOVED lines=10> */
.L_x_447:
[----:B------:R-:W1:Y:S02]  /*141b0*/  MUFU.RCP R28, R27 ;  /* 0x0000001b001c7308 */ /* 0x000e640000001000 */
[----:B-1----:R-:W-:-:S04]  /*141c0*/  FFMA R0, R27, R28, -1 ;  /* 0xbf8000001b007423 */ /* 0x002fc8000000001c */
[----:B------:R-:W-:-:S04]  /*141d0*/  FADD.FTZ R3, -R0, -RZ ;  /* 0x800000ff00037221 */ /* 0x000fc80000010100 */
[----:B------:R-:W-:-:S07]  /*141e0*/  FFMA R28, R28, R3, R28 ;  /* 0x000000031c1c7223 */ /* 0x000fce000000001c */
.L_x_448:
[----:B------:R-:W-:Y:S05]  /*141f0*/  BSYNC B1 ;  /* 0x0000000000017941 */ /* 0x000fea0003800000 */
.L_x_446:
        /* <DEDUP_REMOVED lines=10> */
.L_x_450:
[----:B------:R-:W1:Y:S02]  /*142a0*/  MUFU.RCP R27, R32 ;  /* 0x00000020001b7308 */ /* 0x000e640000001000 */
[----:B-1----:R-:W-:-:S04]  /*142b0*/  FFMA R0, R32, R27, -1 ;  /* 0xbf80000020007423 */ /* 0x002fc8000000001b */
[----:B------:R-:W-:-:S04]  /*142c0*/  FADD.FTZ R0, -R0, -RZ ;  /* 0x800000ff00007221 */ /* 0x000fc80000010100 */
[----:B------:R-:W-:-:S07]  /*142d0*/  FFMA R27, R27, R0, R27 ;  /* 0x000000001b1b7223 */ /* 0x000fce000000001b */
.L_x_451:
[----:B------:R-:W-:Y:S05]  /*142e0*/  BSYNC B1 ;  /* 0x0000000000017941 */ /* 0x000fea0003800000 */
.L_x_449:
        /* <DEDUP_REMOVED lines=10> */
.L_x_453:
[----:B------:R-:W1:Y:S02]  /*14390*/  MUFU.RCP R30, R43 ;  /* 0x0000002b001e7308 */ /* 0x000e640000001000 */
[----:B-1----:R-:W-:-:S04]  /*143a0*/  FFMA R0, R43, R30, -1 ;  /* 0xbf8000002b007423 */ /* 0x002fc8000000001e */
[----:B------:R-:W-:-:S04]  /*143b0*/  FADD.FTZ R3, -R0, -RZ ;  /* 0x800000ff00037221 */ /* 0x000fc80000010100 */
[----:B------:R-:W-:-:S07]  /*143c0*/  FFMA R30, R30, R3, R30 ;  /* 0x000000031e1e7223 */ /* 0x000fce000000001e */
.L_x_454:
[----:B------:R-:W-:Y:S05]  /*143d0*/  BSYNC B1 ;  /* 0x0000000000017941 */ /* 0x000fea0003800000 */
.L_x_452:
        /* <DEDUP_REMOVED lines=10> */
.L_x_456:
[----:B------:R-:W1:Y:S02]  /*14480*/  MUFU.RCP R29, R42 ;  /* 0x0000002a001d7308 */ /* 0x000e640000001000 */
[----:B-1----:R-:W-:-:S04]  /*14490*/  FFMA R0, R42, R29, -1 ;  /* 0xbf8000002a007423 */ /* 0x002fc8000000001d */
[----:B------:R-:W-:-:S04]  /*144a0*/  FADD.FTZ R0, -R0, -RZ ;  /* 0x800000ff00007221 */ /* 0x000fc80000010100 */
[----:B------:R-:W-:-:S07]  /*144b0*/  FFMA R29, R29, R0, R29 ;  /* 0x000000001d1d7223 */ /* 0x000fce000000001d */
.L_x_457:
[----:B------:R-:W-:Y:S05]  /*144c0*/  BSYNC B1 ;  /* 0x0000000000017941 */ /* 0x000fea0003800000 */
.L_x_455:
        /* <DEDUP_REMOVED lines=9> */
.L_x_459:
[----:B------:R-:W1:Y:S02]  /*14560*/  MUFU.RCP R0, R47 ;  /* 0x0000002f00007308 */ /* 0x000e640000001000 */
[----:B-1----:R-:W-:-:S04]  /*14570*/  FFMA R3, R47, R0, -1 ;  /* 0xbf8000002f037423 */ /* 0x002fc80000000000 */
[----:B------:R-:W-:-:S04]  /*14580*/  FADD.FTZ R3, -R3, -RZ ;  /* 0x800000ff03037221 */ /* 0x000fc80000010100 */
[----:B------:R-:W-:-:S07]  /*14590*/  FFMA R0, R0, R3, R0 ;  /* 0x0000000300007223 */ /* 0x000fce0000000000 */
.L_x_460:
[----:B------:R-:W-:Y:S05]  /*145a0*/  BSYNC B1 ;  /* 0x0000000000017941 */ /* 0x000fea0003800000 */
.L_x_458:
        /* <DEDUP_REMOVED lines=10> */
.L_x_461:
        /* <DEDUP_REMOVED lines=27> */
.L_x_463:
[----:B------:R-:W-:Y:S05]  /*14800*/  BSYNC B0 ;  /* 0x0000000000007941 */ /* 0x000fea0003800000 */
.L_x_462:
[----:B------:R-:W-:Y:S04]  /*14810*/  BSSY B0, `(.L_x_464) ;  /* 0x0000033000007945 */ /* 0x000fe80003800000 */
[----:B------:R-:W-:Y:S05]  /*14820*/  @P0 BRA `(.L_x_465) ;  /* 0x0000000000c40947 */ /* 0x000fea0003800000 */
[----:B------:R-:W-:-:S04]  /*14830*/  MOV R0, UR56 ;  /* 0x0000003800007c02 */ /* 0x000fc80008000f00 */
[----:B------:R-:W-:-:S13]  /*14840*/  ISETP.NE.AND P2, PT, R0, 0x3, PT ;  /* 0x000000030000780c */ /* 0x000fda0003f45270 */
[----:B------:R-:W-:Y:S05]  /*14850*/  @!P2 BRA `(.L_x_466) ;  /* 0x000000000004a947 */ /* 0x000fea0003800000 */
[----:B------:R-:W-:Y:S01]  /*14860*/  BPT.TRAP 0x1 ;  /* 0x000000040000795c */ /* 0x000fe20000300000 */
.L_x_466:
[----:B------:R-:W2:Y:S04]  /*14870*/  LDL.LU R0, [R1+0xb8] ;  /* 0x0000b80001007983 */ /* 0x000ea80000300800 */
[----:B------:R-:W3:Y:S01]  /*14880*/  LDL R3, [R1+0xb4] ;  /* 0x0000b40001037983 */ /* 0x000ee20000100800 */
[----:B------:R-:W-:Y:S01]  /*14890*/  BSSY B1, `(.L_x_467) ;  /* 0x0000005000017945 */ /* 0x000fe20003800000 */
[----:B--2---:R-:W-:Y:S02]  /*148a0*/  SHF.L.U32 R0, R0, 0x1f, RZ ;  /* 0x0000001f00007819 */ /* 0x004fe400000006ff */
[----:B---3--:R-:W-:-:S04]  /*148b0*/  LEA R3, R3, UR44, 0x3 ;  /* 0x0000002c03037c11 */ /* 0x008fc8000f8e18ff */
[----:B------:R-:W1:Y:S02]  /*148c0*/  SYNCS.PHASECHK.TRANS64.TRYWAIT P0, [R3+URZ+0x80], R0 ;  /* 0x00008000030075a7 */ /* 0x000e64000800017f */
[----:B-1----:R-:W-:Y:S05]  /*148d0*/  @!P0 BRA `(.L_x_468) ;  /* 0x0000005c00448947 */ /* 0x002fea0003800000 */
.L_x_633:
[----:B------:R-:W-:Y:S05]  /*148e0*/  BSYNC B1 ;  /* 0x0000000000017941 */ /* 0x000fea0003800000 */
.L_x_467:
[----:B------:R-:W-:Y:S04]  /*148f0*/  BSSY B1, `(.L_x_469) ;  /* 0x0000012000017945 */ /* 0x000fe80003800000 */
[----:B------:R-:W-:Y:S05]  /*14900*/  @P1 BRA `(.L_x_470) ;  /* 0x0000000000401947 */ /* 0x000fea0003800000 */
[----:B------:R-:W1:Y:S02]  /*14910*/  LDL.LU R4, [R1+0xb4] ;  /* 0x0000b40001047983 */ /* 0x000e640000300800 */
[----:B-1----:R-:W-:-:S04]  /*14920*/  LEA R0, R4, R10, 0xc ;  /* 0x0000000a04007211 */ /* 0x002fc800078e60ff */
[----:B------:R-:W-:Y:S01]  /*14930*/  IADD3 R4, R0, UR44, RZ ;  /* 0x0000002c00047c10 */ /* 0x000fe2000fffe0ff */
        /* <DEDUP_REMOVED lines=13> */
.L_x_470:
[----:B------:R-:W-:Y:S05]  /*14a10*/  BSYNC B1 ;  /* 0x0000000000017941 */ /* 0x000fea0003800000 */
.L_x_469:
        /* <DEDUP_REMOVED lines=8> */
.L_x_471:
[----:B-1----:R-:W1:Y:S01]  /*14aa0*/  S2R R3, SR_CgaCtaId ;  /* 0x0000000000037919 */ /* 0x002e620000008800 */
[C---:B------:R-:W-:Y:S02]  /*14ab0*/  LEA R0, R13.reuse, UR44, 0x3 ;  /* 0x0000002c0d007c11 */ /* 0x040fe4000f8e18ff */
[----:B------:R-:W-:Y:S02]  /*14ac0*/  IADD3 R13, R13, 0x1, RZ ;  /* 0x000000010d0d7810 */ /* 0x000fe40007ffe0ff */
[----:B------:R-:W-:Y:S02]  /*14ad0*/  IADD3 R0, R0, 0xa0, RZ ;  /* 0x000000a000007810 */ /* 0x000fe40007ffe0ff */
[----:B------:R-:W-:-:S04]  /*14ae0*/  ISETP.NE.AND P0, PT, R13, 0x4, PT ;  /* 0x000000040d00780c */ /* 0x000fc80003f05270 */
[----:B------:R-:W-:Y:S02]  /*14af0*/  SEL R13, R13, RZ, P0 ;  /* 0x000000ff0d0d7207 */ /* 0x000fe40000000000 */
[----:B-1----:R-:W-:Y:S02]  /*14b00*/  PRMT R0, R3, 0x654, R0 ;  /* 0x0000065403007816 */ /* 0x002fe40000000000 */
[----:B------:R-:W-:Y:S02]  /*14b10*/  SEL R3, RZ, 0x1, P0 ;  /* 0x00000001ff037807 */ /* 0x000fe40000000000 */
[----:B--2---:R1:W-:Y:S02]  /*14b20*/  SYNCS.ARRIVE.TRANS64.RED.A1T0 RZ, [R0+URZ], RZ ;  /* 0x000000ff00ff79a7 */ /* 0x0043e4000810043f */
[----:B------:R-:W-:-:S07]  /*14b30*/  LOP3.LUT R14, R14, R3, RZ, 0x3c, !PT ;  /* 0x000000030e0e7212 */ /* 0x000fce00078e3cff */
.L_x_465:
[----:B------:R-:W-:Y:S05]  /*14b40*/  BSYNC B0 ;  /* 0x0000000000007941 */ /* 0x000fea0003800000 */
.L_x_464:
[----:B------:R-:W2:Y:S04]  /*14b50*/  LDL.LU R3, [R1+0x74] ;  /* 0x0000740001037983 */ /* 0x000ea80000300800 */
[----:B------:R-:W3:Y:S04]  /*14b60*/  LDL.LU R4, [R1+0x78] ;  /* 0x0000780001047983 */ /* 0x000ee80000300800 */
[----:B------:R-:W4:Y:S04]  /*14b70*/  LDL.LU R17, [R1+0x7c] ;  /* 0x00007c0001117983 */ /* 0x000f280000300800 */
[----:B------:R-:W5:Y:S04]  /*14b80*/  LDL.LU R25, [R1+0x80] ;  /* 0x0000800001197983 */ /* 0x000f680000300800 */
[----:B------:R-:W5:Y:S04]  /*14b90*/  LDL.LU R20, [R1+0x84] ;  /* 0x0000840001147983 */ /* 0x000f680000300800 */
[----:B------:R-:W5:Y:S04]  /*14ba0*/  LDL.LU R22, [R1+0x88] ;  /* 0x0000880001167983 */ /* 0x000f680000300800 */
[----:B------:R-:W5:Y:S04]  /*14bb0*/  LDL.LU R19, [R1+0x8c] ;  /* 0x00008c0001137983 */ /* 0x000f680000300800 */
[----:B------:R-:W5:Y:S04]  /*14bc0*/  LDL.LU R24, [R1+0x90] ;  /* 0x0000900001187983 */ /* 0x000f680000300800 */
[----:B------:R-:W5:Y:S01]  /*14bd0*/  LDL.LU R21, [R1+0x94] ;  /* 0x0000940001157983 */ /* 0x000f620000300800 */
[----:B-1----:R-:W-:-:S03]  /*14be0*/  F2FP.F16.E4M3.UNPACK_B R0, R6 ;  /* 0x00000006ff00723e */ /* 0x002fc600020006ff */
[----:B------:R-:W5:Y:S01]  /*14bf0*/  LDL.LU R23, [R1+0x98] ;  /* 0x0000980001177983 */ /* 0x000f620000300800 */
[----:B------:R-:W-:Y:S01]  /*14c00*/  F2FP.F16.E4M3.UNPACK_B R6, R6.H1 ;  /* 0x00000006ff06723e */ /* 0x000fe200030006ff */
[----:B------:R-:W-:Y:S02]  /*14c10*/  HADD2.F32 R5, -RZ, R0.H1_H1 ;  /* 0x30000000ff057230 */ /* 0x000fe40000004100 */
[----:B------:R-:W5:Y:S04]  /*14c20*/  LDL.LU R26, [R1+0x9c] ;  /* 0x00009c00011a7983 */ /* 0x000f680000300800 */
[----:B------:R-:W5:Y:S04]  /*14c30*/  LDL.LU R28, [R1+0xa0] ;  /* 0x0000a000011c7983 */ /* 0x000f680000300800 */
[----:B------:R-:W5:Y:S04]  /*14c40*/  LDL.LU R30, [R1+0xa4] ;  /* 0x0000a400011e7983 */ /* 0x000f680000300800 */
[----:B------:R-:W5:Y:S04]  /*14c50*/  LDL.LU R32, [R1+0xa8] ;  /* 0x0000a80001207983 */ /* 0x000f680000300800 */
[----:B------:R-:W5:Y:S04]  /*14c60*/  LDL.LU R36, [R1+0xac] ;  /* 0x0000ac0001247983 */ /* 0x000f680000300800 */
[----:B------:R-:W5:Y:S01]  /*14c70*/  LDL.LU R39, [R1+0xb0] ;  /* 0x0000b00001277983 */ /* 0x000f620000300800 */
[----:B------:R-:W-:-:S02]  /*14c80*/  MOV R42, 0x3bbb989d ;  /* 0x3bbb989d002a7802 */ /* 0x000fc40000000f00 */
[----:B------:R-:W-:Y:S01]  /*14c90*/  MOV R43, 0x437c0000 ;  /* 0x437c0000002b7802 */ /* 0x000fe20000000f00 */
[----:B------:R-:W-:Y:S01]  /*14ca0*/  BSSY B1, `(.L_x_472) ;  /* 0x00000c3000017945 */ /* 0x000fe20003800000 */
[C---:B--2---:R-:W-:Y:S01]  /*14cb0*/  FMUL R11, R2.reuse, R3 ;  /* 0x00000003020b7220 */ /* 0x044fe20000400000 */
[----:B------:R-:W-:Y:S01]  /*14cc0*/  HADD2.F32 R3, -RZ, R0.H0_H0 ;  /* 0x20000000ff037230 */ /* 0x000fe20000004100 */
[----:B------:R-:W-:Y:S01]  /*14cd0*/  F2FP.F16.E4M3.UNPACK_B R0, R7 ;  /* 0x00000007ff00723e */ /* 0x000fe200020006ff */
[----:B---3--:R-:W-:-:S03]  /*14ce0*/  FMUL R18, R2, R4 ;  /* 0x0000000402127220 */ /* 0x008fc60000400000 */
[----:B------:R-:W-:Y:S01]  /*14cf0*/  FFMA R4, R16, R3, R11 ;  /* 0x0000000310047223 */ /* 0x000fe2000000000b */
[----:B------:R-:W-:Y:S02]  /*14d00*/  HADD2.F32 R3, -RZ, R6.H0_H0 ;  /* 0x20000006ff037230 */ /* 0x000fe40000004100 */
[----:B----4-:R-:W-:Y:S01]  /*14d10*/  FMUL R17, R2, R17 ;  /* 0x0000001102117220 */ /* 0x010fe20000400000 */
[----:B------:R-:W-:Y:S01]  /*14d20*/  F2FP.F16.E4M3.UNPACK_B R7, R7.H1 ;  /* 0x00000007ff07723e */ /* 0x000fe200030006ff */
[--C-:B------:R-:W-:Y:S02]  /*14d30*/  HADD2.F32 R11, -RZ, R0.reuse.H0_H0 ;  /* 0x20000000ff0b7230 */ /* 0x100fe40000004100 */
[----:B------:R-:W-:Y:S02]  /*14d40*/  HADD2.F32 R15, -RZ, R0.H1_H1 ;  /* 0x30000000ff0f7230 */ /* 0x000fe40000004100 */
[----:B------:R-:W-:Y:S01]  /*14d50*/  FFMA R17, R16, R3, R17 ;  /* 0x0000000310117223 */ /* 0x000fe20000000011 */
[----:B-----5:R-:W-:Y:S01]  /*14d60*/  FMUL R20, R2, R20 ;  /* 0x0000001402147220 */ /* 0x020fe20000400000 */
[----:B------:R-:W-:-:S02]  /*14d70*/  HADD2.F32 R3, -RZ, R7.H0_H0 ;  /* 0x20000007ff037230 */ /* 0x000fc40000004100 */
[----:B------:R-:W-:Y:S01]  /*14d80*/  FMUL R22, R2, R22 ;  /* 0x0000001602167220 */ /* 0x000fe20000400000 */
[C---:B------:R-:W-:Y:S01]  /*14d90*/  FFMA R18, R16.reuse, R5, R18 ;  /* 0x0000000510127223 */ /* 0x040fe20000000012 */
[C---:B------:R-:W-:Y:S01]  /*14da0*/  FFMA R11, R16.reuse, R11, R20 ;  /* 0x0000000b100b7223 */ /* 0x040fe20000000014 */
[----:B------:R-:W-:Y:S02]  /*14db0*/  HADD2.F32 R7, -RZ, R7.H1_H1 ;  /* 0x30000007ff077230 */ /* 0x000fe40000004100 */
[----:B------:R-:W-:Y:S01]  /*14dc0*/  FFMA R15, R16, R15, R22 ;  /* 0x0000000f100f7223 */ /* 0x000fe20000000016 */
[----:B------:R-:W-:Y:S02]  /*14dd0*/  HADD2.F32 R5, -RZ, R6.H1_H1 ;  /* 0x30000006ff057230 */ /* 0x000fe40000004100 */
[C---:B------:R-:W-:Y:S01]  /*14de0*/  FMUL R0, R2.reuse, R25 ;  /* 0x0000001902007220 */ /* 0x040fe20000400000 */
[C---:B------:R-:W-:Y:S01]  /*14df0*/  FMUL R20, R2.reuse, R24 ;  /* 0x0000001802147220 */ /* 0x040fe20000400000 */
[----:B------:R-:W-:Y:S01]  /*14e00*/  FMUL R22, R2, R21 ;  /* 0x0000001502167220 */ /* 0x000fe20000400000 */
[----:B------:R-:W-:-:S02]  /*14e10*/  FFMA.SAT R21, -R4, R42, 0.5 ;  /* 0x3f00000004157423 */ /* 0x000fc4000000212a */
[C---:B------:R-:W-:Y:S01]  /*14e20*/  FFMA R7, R16.reuse, R7, R20 ;  /* 0x0000000710077223 */ /* 0x040fe20000000014 */
[----:B------:R-:W-:Y:S01]  /*14e30*/  FFMA R6, R16, R5, R0 ;  /* 0x0000000510067223 */ /* 0x000fe20000000000 */
[-C--:B------:R-:W-:Y:S01]  /*14e40*/  F2FP.F16.E4M3.UNPACK_B R0, R8.reuse ;  /* 0x00000008ff00723e */ /* 0x080fe200020006ff */
[----:B------:R-:W-:Y:S01]  /*14e50*/  FFMA.RM R20, R21, R43, 12582913 ;  /* 0x4b40000115147423 */ /* 0x000fe2000000402b */
[C---:B------:R-:W-:Y:S01]  /*14e60*/  FMUL R19, R2.reuse, R19 ;  /* 0x0000001302137220 */ /* 0x040fe20000400000 */
[----:B------:R-:W-:Y:S02]  /*14e70*/  FMUL R21, R2, R23 ;  /* 0x0000001702157220 */ /* 0x000fe40000400000 */
[----:B------:R-:W-:Y:S01]  /*14e80*/  FADD R23, R20, -12583039 ;  /* 0xcb40007f14177421 */ /* 0x000fe20000000000 */
[----:B------:R-:W-:Y:S01]  /*14e90*/  FFMA R19, R16, R3, R19 ;  /* 0x0000000310137223 */ /* 0x000fe20000000013 */
[--C-:B------:R-:W-:Y:S01]  /*14ea0*/  HADD2.F32 R3, -RZ, R0.reuse.H1_H1 ;  /* 0x30000000ff037230 */ /* 0x100fe20000004100 */
[----:B------:R-:W-:Y:S01]  /*14eb0*/  F2FP.F16.E4M3.UNPACK_B R8, R8.H1 ;  /* 0x00000008ff08723e */ /* 0x000fe200030006ff */
[----:B------:R-:W-:-:S02]  /*14ec0*/  HADD2.F32 R5, -RZ, R0.H0_H0 ;  /* 0x20000000ff057230 */ /* 0x000fc40000004100 */
[----:B------:R-:W-:Y:S01]  /*14ed0*/  FFMA R23, -R4, 1.4426950216293334961, -R23 ;  /* 0x3fb8aa3b04177823 */ /* 0x000fe20000000917 */
[-C--:B------:R-:W-:Y:S01]  /*14ee0*/  FFMA.SAT R0, -R18, R42.reuse, 0.5 ;  /* 0x3f00000012007423 */ /* 0x080fe2000000212a */
[----:B------:R-:W-:Y:S01]  /*14ef0*/  FFMA.SAT R24, -R17, R42, 0.5 ;  /* 0x3f00000011187423 */ /* 0x000fe2000000212a */
[----:B------:R-:W-:Y:S01]  /*14f00*/  FFMA R21, R16, R3, R21 ;  /* 0x0000000310157223 */ /* 0x000fe20000000015 */
[----:B------:R-:W-:Y:S01]  /*14f10*/  FFMA R4, -R4, 1.925963033500011079e-08, R23 ;  /* 0x32a5706004047823 */ /* 0x000fe20000000117 */
[----:B------:R-:W-:Y:S02]  /*14f20*/  HADD2.F32 R3, -RZ, R8.H0_H0 ;  /* 0x20000008ff037230 */ /* 0x000fe40000004100 */
[----:B------:R-:W-:Y:S01]  /*14f30*/  FFMA R5, R16, R5, R22 ;  /* 0x0000000510057223 */ /* 0x000fe20000000016 */
[----:B------:R-:W-:Y:S01]  /*14f40*/  FMUL R23, R2, R26 ;  /* 0x0000001a02177220 */ /* 0x000fe20000400000 */
[-C--:B------:R-:W-:Y:S01]  /*14f50*/  FFMA.RM R22, R0, R43.reuse, 12582913 ;  /* 0x4b40000100167423 */ /* 0x080fe2000000402b */
[----:B------:R-:W-:-:S02]  /*14f60*/  FFMA.RM R24, R24, R43, 12582913 ;  /* 0x4b40000118187423 */ /* 0x000fc4000000402b */
[----:B------:R-:W-:Y:S01]  /*14f70*/  FFMA R23, R16, R3, R23 ;  /* 0x0000000310177223 */ /* 0x000fe20000000017 */
[----:B------:R-:W-:Y:S01]  /*14f80*/  FADD R25, R22, -12583039 ;  /* 0xcb40007f16197421 */ /* 0x000fe20000000000 */
[----:B------:R-:W-:Y:S02]  /*14f90*/  HADD2.F32 R3, -RZ, R8.H1_H1 ;  /* 0x30000008ff037230 */ /* 0x000fe40000004100 */
[----:B------:R-:W-:Y:S01]  /*14fa0*/  FADD R0, R24, -12583039 ;  /* 0xcb40007f18007421 */ /* 0x000fe20000000000 */
[-C--:B------:R-:W-:Y:S01]  /*14fb0*/  FFMA.SAT R8, -R11, R42.reuse, 0.5 ;  /* 0x3f0000000b087423 */ /* 0x080fe2000000212a */
[----:B------:R-:W-:Y:S01]  /*14fc0*/  FFMA R25, -R18, 1.4426950216293334961, -R25 ;  /* 0x3fb8aa3b12197823 */ /* 0x000fe20000000919 */
[----:B------:R-:W-:Y:S01]  /*14fd0*/  FFMA.SAT R26, -R6, R42, 0.5 ;  /* 0x3f000000061a7423 */ /* 0x000fe2000000212a */
[C---:B------:R-:W-:Y:S01]  /*14fe0*/  FFMA R0, -R17.reuse, 1.4426950216293334961, -R0 ;  /* 0x3fb8aa3b11007823 */ /* 0x040fe20000000900 */
[-C--:B------:R-:W-:Y:S01]  /*14ff0*/  FFMA.RM R8, R8, R43.reuse, 12582913 ;  /* 0x4b40000108087423 */ /* 0x080fe2000000402b */
[----:B------:R1:W2:Y:S01]  /*15000*/  MUFU.EX2 R27, R4 ;  /* 0x00000004001b7308 */ /* 0x0002a20000000800 */
[----:B------:R-:W-:Y:S01]  /*15010*/  FFMA R25, -R18, 1.925963033500011079e-08, R25 ;  /* 0x32a5706012197823 */ /* 0x000fe20000000119 */
[----:B------:R-:W-:Y:S01]  /*15020*/  FFMA R18, -R17, 1.925963033500011079e-08, R0 ;  /* 0x32a5706011127823 */ /* 0x000fe20000000100 */
[----:B------:R-:W-:Y:S01]  /*15030*/  FFMA.RM R26, R26, R43, 12582913 ;  /* 0x4b4000011a1a7423 */ /* 0x000fe2000000402b */
[----:B------:R-:W-:Y:S01]  /*15040*/  FMUL R17, R2, R28 ;  /* 0x0000001c02117220 */ /* 0x000fe20000400000 */
[----:B------:R-:W-:Y:S01]  /*15050*/  F2FP.F16.E4M3.UNPACK_B R0, R9 ;  /* 0x00000009ff00723e */ /* 0x000fe200020006ff */
[----:B-1----:R-:W-:Y:S01]  /*15060*/  FADD R4, R8, -12583039 ;  /* 0xcb40007f08047421 */ /* 0x002fe20000000000 */
[----:B------:R-:W-:Y:S01]  /*15070*/  FADD R31, R26, -12583039 ;  /* 0xcb40007f1a1f7421 */ /* 0x000fe20000000000 */
[----:B------:R-:W-:-:S02]  /*15080*/  FFMA R17, R16, R3, R17 ;  /* 0x0000000310117223 */ /* 0x000fc40000000011 */
[----:B------:R-:W-:Y:S01]  /*15090*/  FFMA R4, -R11, 1.4426950216293334961, -R4 ;  /* 0x3fb8aa3b0b047823 */ /* 0x000fe20000000904 */
[----:B------:R1:W-:Y:S01]  /*150a0*/  MUFU.EX2 R29, R25 ;  /* 0x00000019001d7308 */ /* 0x0003e20000000800 */
[-C--:B------:R-:W-:Y:S01]  /*150b0*/  FFMA.SAT R28, -R15, R42.reuse, 0.5 ;  /* 0x3f0000000f1c7423 */ /* 0x080fe2000000212a */
[----:B------:R-:W-:Y:S02]  /*150c0*/  HADD2.F32 R3, -RZ, R0.H0_H0 ;  /* 0x20000000ff037230 */ /* 0x000fe40000004100 */
[----:B------:R-:W-:Y:S01]  /*150d0*/  FFMA R4, -R11, 1.925963033500011079e-08, R4 ;  /* 0x32a570600b047823 */ /* 0x000fe20000000104 */
[----:B------:R-:W-:Y:S01]  /*150e0*/  FFMA R33, -R6, 1.4426950216293334961, -R31 ;  /* 0x3fb8aa3b06217823 */ /* 0x000fe2000000091f */
[----:B------:R-:W-:Y:S01]  /*150f0*/  FFMA.SAT R11, -R7, R42, 0.5 ;  /* 0x3f000000070b7423 */ /* 0x000fe2000000212a */
[----:B------:R-:W-:Y:S01]  /*15100*/  FFMA.RM R28, R28, R43, 12582913 ;  /* 0x4b4000011c1c7423 */ /* 0x000fe2000000402b */
[----:B-1----:R-:W-:Y:S01]  /*15110*/  FMUL R25, R2, R30 ;  /* 0x0000001e02197220 */ /* 0x002fe20000400000 */
[----:B------:R-:W-:-:S03]  /*15120*/  FFMA R33, -R6, 1.925963033500011079e-08, R33 ;  /* 0x32a5706006217823 */ /* 0x000fc60000000121 */
[----:B------:R-:W-:Y:S01]  /*15130*/  FFMA R25, R16, R3, R25 ;  /* 0x0000000310197223 */ /* 0x000fe20000000019 */
[----:B------:R-:W-:Y:S02]  /*15140*/  HADD2.F32 R3, -RZ, R0.H1_H1 ;  /* 0x30000000ff037230 */ /* 0x000fe40000004100 */
[----:B------:R-:W-:Y:S01]  /*15150*/  FFMA.RM R0, R11, R43, 12582913 ;  /* 0x4b4000010b007423 */ /* 0x000fe2000000402b */
[----:B------:R-:W-:Y:S01]  /*15160*/  FADD R6, R28, -12583039 ;  /* 0xcb40007f1c067421 */ /* 0x000fe20000000000 */
[----:B------:R-:W-:-:S03]  /*15170*/  FMUL R11, R2, R32 ;  /* 0x00000020020b7220 */ /* 0x000fc60000400000 */
[----:B------:R-:W-:Y:S01]  /*15180*/  FFMA R6, -R15, 1.4426950216293334961, -R6 ;  /* 0x3fb8aa3b0f067823 */ /* 0x000fe20000000906 */
[----:B------:R-:W-:Y:S01]  /*15190*/  FFMA R11, R16, R3, R11 ;  /* 0x00000003100b7223 */ /* 0x000fe2000000000b */
[----:B------:R-:W-:Y:S01]  /*151a0*/  FFMA.SAT R3, -R5, R42, 0.5 ;  /* 0x3f00000005037423 */ /* 0x000fe2000000212a */
[----:B------:R1:W3:Y:S01]  /*151b0*/  MUFU.EX2 R31, R18 ;  /* 0x00000012001f7308 */ /* 0x0002e20000000800 */
[----:B------:R-:W-:Y:S01]  /*151c0*/  FFMA R6, -R15, 1.925963033500011079e-08, R6 ;  /* 0x32a570600f067823 */ /* 0x000fe20000000106 */
[----:B------:R-:W-:-:S06]  /*151d0*/  FADD R32, R0, -12583039 ;  /* 0xcb40007f00207421 */ /* 0x000fcc0000000000 */
[----:B------:R4:W-:Y:S01]  /*151e0*/  MUFU.EX2 R35, R4 ;  /* 0x0000000400237308 */ /* 0x0009e20000000800 */
[----:B-1----:R-:W-:Y:S01]  /*151f0*/  FFMA.SAT R18, -R19, R42, 0.5 ;  /* 0x3f00000013127423 */ /* 0x002fe2000000212a */
[----:B------:R-:W-:-:S03]  /*15200*/  F2FP.F16.E4M3.UNPACK_B R9, R9.H1 ;  /* 0x00000009ff09723e */ /* 0x000fc600030006ff */
[-C--:B------:R-:W-:Y:S01]  /*15210*/  FFMA.RM R18, R18, R43.reuse, 12582913 ;  /* 0x4b40000112127423 */ /* 0x080fe2000000402b */
[----:B----4-:R-:W-:Y:S02]  /*15220*/  FFMA.RM R4, R3, R43, 12582913 ;  /* 0x4b40000103047423 */ /* 0x010fe4000000402b */
[----:B------:R1:W4:Y:S01]  /*15230*/  MUFU.EX2 R15, R6 ;  /* 0x00000006000f7308 */ /* 0x0003220000000800 */
[C---:B------:R-:W-:Y:S01]  /*15240*/  FFMA R32, -R7.reuse, 1.4426950216293334961, -R32 ;  /* 0x3fb8aa3b07207823 */ /* 0x040fe20000000920 */
[----:B------:R-:W-:Y:S01]  /*15250*/  FADD R30, R18, -12583039 ;  /* 0xcb40007f121e7421 */ /* 0x000fe20000000000 */
[----:B------:R-:W-:Y:S02]  /*15260*/  HADD2.F32 R3, -RZ, R9.H0_H0 ;  /* 0x20000009ff037230 */ /* 0x000fe40000004100 */
[----:B-1----:R-:W-:Y:S01]  /*15270*/  FADD R6, R4, -12583039 ;  /* 0xcb40007f04067421 */ /* 0x002fe20000000000 */
[----:B------:R-:W-:-:S03]  /*15280*/  FFMA R32, -R7, 1.925963033500011079e-08, R32 ;  /* 0x32a5706007207823 */ /* 0x000fc60000000120 */
[----:B------:R-:W-:Y:S01]  /*15290*/  FFMA R6, -R5, 1.4426950216293334961, -R6 ;  /* 0x3fb8aa3b05067823 */ /* 0x000fe20000000906 */
[----:B------:R-:W-:Y:S01]  /*152a0*/  FFMA R30, -R19, 1.4426950216293334961, -R30 ;  /* 0x3fb8aa3b131e7823 */ /* 0x000fe2000000091e */
[----:B------:R-:W-:Y:S02]  /*152b0*/  FMUL R7, R2, R36 ;  /* 0x0000002402077220 */ /* 0x000fe40000400000 */
[----:B------:R-:W-:Y:S01]  /*152c0*/  FFMA R6, -R5, 1.925963033500011079e-08, R6 ;  /* 0x32a5706005067823 */ /* 0x000fe20000000106 */
[-C--:B------:R-:W-:Y:S01]  /*152d0*/  FFMA.SAT R5, -R17, R42.reuse, 0.5 ;  /* 0x3f00000011057423 */ /* 0x080fe2000000212a */
[----:B------:R-:W-:Y:S01]  /*152e0*/  FFMA R30, -R19, 1.925963033500011079e-08, R30 ;  /* 0x32a57060131e7823 */ /* 0x000fe2000000011e */
[----:B------:R-:W-:Y:S01]  /*152f0*/  FFMA R3, R16, R3, R7 ;  /* 0x0000000310037223 */ /* 0x000fe20000000007 */
[-C--:B------:R-:W-:Y:S01]  /*15300*/  FFMA.SAT R7, -R23, R42.reuse, 0.5 ;  /* 0x3f00000017077423 */ /* 0x080fe2000000212a */
[----:B------:R-:W-:Y:S01]  /*15310*/  FFMA.RM R38, R5, R43, 12582913 ;  /* 0x4b40000105267423 */ /* 0x000fe2000000402b */
[----:B------:R1:W5:Y:S01]  /*15320*/  MUFU.EX2 R19, R30 ;  /* 0x0000001e00137308 */ /* 0x0003620000000800 */
[----:B------:R-:W-:Y:S01]  /*15330*/  FFMA.SAT R34, -R21, R42, 0.5 ;  /* 0x3f00000015227423 */ /* 0x000fe2000000212a */
[----:B------:R-:W-:-:S02]  /*15340*/  HADD2.F32 R9, -RZ, R9.H1_H1 ;  /* 0x30000009ff097230 */ /* 0x000fc40000004100 */
[----:B------:R-:W-:Y:S01]  /*15350*/  FADD R40, R38, -12583039 ;  /* 0xcb40007f26287421 */ /* 0x000fe20000000000 */
[----:B------:R-:W-:Y:S01]  /*15360*/  FMUL R5, R2, R39 ;  /* 0x0000002702057220 */ /* 0x000fe20000400000 */
[-C--:B------:R-:W-:Y:S01]  /*15370*/  FFMA.RM R34, R34, R43.reuse, 12582913 ;  /* 0x4b40000122227423 */ /* 0x080fe2000000402b */
[----:B-1----:R-:W-:Y:S01]  /*15380*/  FFMA.RM R30, R7, R43, 12582913 ;  /* 0x4b400001071e7423 */ /* 0x002fe2000000402b */
[----:B------:R1:W-:Y:S01]  /*15390*/  MUFU.EX2 R37, R32 ;  /* 0x0000002000257308 */ /* 0x0003e20000000800 */
[----:B------:R-:W-:Y:S01]  /*153a0*/  FFMA R40, -R17, 1.4426950216293334961, -R40 ;  /* 0x3fb8aa3b11287823 */ /* 0x000fe20000000928 */
[----:B------:R-:W-:Y:S01]  /*153b0*/  FFMA R5, R16, R9, R5 ;  /* 0x0000000910057223 */ /* 0x000fe20000000005 */
[----:B------:R-:W-:Y:S01]  /*153c0*/  FADD R36, R34, -12583039 ;  /* 0xcb40007f22247421 */ /* 0x000fe20000000000 */
[-C--:B------:R-:W-:Y:S01]  /*153d0*/  FFMA.SAT R39, -R3, R42.reuse, 0.5 ;  /* 0x3f00000003277423 */ /* 0x080fe2000000212a */
[----:B-1----:R-:W-:Y:S01]  /*153e0*/  FADD R32, R30, -12583039 ;  /* 0xcb40007f1e207421 */ /* 0x002fe20000000000 */
[----:B------:R-:W-:Y:S01]  /*153f0*/  FFMA R40, -R17, 1.925963033500011079e-08, R40 ;  /* 0x32a5706011287823 */ /* 0x000fe20000000128 */
[----:B------:R-:W-:-:S02]  /*15400*/  FFMA.SAT R17, -R11, R42, 0.5 ;  /* 0x3f0000000b117423 */ /* 0x000fc4000000212a */
[----:B------:R-:W-:Y:S01]  /*15410*/  FFMA R32, -R23, 1.4426950216293334961, -R32 ;  /* 0x3fb8aa3b17207823 */ /* 0x000fe20000000920 */
[-C--:B------:R-:W-:Y:S01]  /*15420*/  FFMA.SAT R41, -R5, R42.reuse, 0.5 ;  /* 0x3f00000005297423 */ /* 0x080fe2000000212a */
[----:B------:R-:W-:Y:S01]  /*15430*/  FFMA R36, -R21, 1.4426950216293334961, -R36 ;  /* 0x3fb8aa3b15247823 */ /* 0x000fe20000000924 */
[----:B------:R1:W-:Y:S01]  /*15440*/  MUFU.EX2 R7, R6 ;  /* 0x0000000600077308 */ /* 0x0003e20000000800 */
[----:B------:R-:W-:Y:S01]  /*15450*/  FFMA R32, -R23, 1.925963033500011079e-08, R32 ;  /* 0x32a5706017207823 */ /* 0x000fe20000000120 */
[-C--:B------:R-:W-:Y:S01]  /*15460*/  FFMA.RM R39, R39, R43.reuse, 12582913 ;  /* 0x4b40000127277423 */ /* 0x080fe2000000402b */
[-C--:B------:R-:W-:Y:S01]  /*15470*/  FFMA.RM R23, R17, R43.reuse, 12582913 ;  /* 0x4b40000111177423 */ /* 0x080fe2000000402b */
[-C--:B------:R-:W-:Y:S01]  /*15480*/  FFMA.RM R41, R41, R43.reuse, 12582913 ;  /* 0x4b40000129297423 */ /* 0x080fe2000000402b */
[----:B------:R-:W-:Y:S01]  /*15490*/  FFMA R36, -R21, 1.925963033500011079e-08, R36 ;  /* 0x32a5706015247823 */ /* 0x000fe20000000124 */
[----:B-1----:R-:W-:Y:S02]  /*154a0*/  FFMA.SAT R6, -R25, R42, 0.5 ;  /* 0x3f00000019067423 */ /* 0x002fe4000000212a */
[----:B------:R1:W-:Y:S01]  /*154b0*/  MUFU.EX2 R9, R32 ;  /* 0x0000002000097308 */ /* 0x0003e20000000800 */
[----:B------:R-:W-:Y:S01]  /*154c0*/  SHF.L.U32 R20, R20, 0x17, RZ ;  /* 0x0000001714147819 */ /* 0x000fe200000006ff */
[----:B------:R-:W-:Y:S01]  /*154d0*/  FFMA.RM R6, R6, R43, 12582913 ;  /* 0x4b40000106067423 */ /* 0x000fe2000000402b */
[----:B------:R-:W-:Y:S01]  /*154e0*/  FADD R42, R23, -12583039 ;  /* 0xcb40007f172a7421 */ /* 0x000fe20000000000 */
[----:B------:R-:W-:Y:S01]  /*154f0*/  FADD R44, R41, -12583039 ;  /* 0xcb40007f292c7421 */ /* 0x000fe20000000000 */
[----:B-1----:R-:W-:-:S03]  /*15500*/  FADD R32, R39, -12583039 ;  /* 0xcb40007f27207421 */ /* 0x002fc60000000000 */
[----:B------:R1:W-:Y:S01]  /*15510*/  MUFU.EX2 R21, R36 ;  /* 0x0000002400157308 */ /* 0x0003e20000000800 */
[----:B--2---:R-:W-:Y:S01]  /*15520*/  FFMA R27, R20, R27, 1 ;  /* 0x3f800000141b7423 */ /* 0x004fe2000000001b */
[----:B------:R-:W-:Y:S01]  /*15530*/  FFMA R42, -R11, 1.4426950216293334961, -R42 ;  /* 0x3fb8aa3b0b2a7823 */ /* 0x000fe2000000092a */
[----:B------:R-:W-:Y:S01]  /*15540*/  FFMA R32, -R3, 1.4426950216293334961, -R32 ;  /* 0x3fb8aa3b03207823 */ /* 0x000fe20000000920 */
[----:B------:R-:W-:Y:S01]  /*15550*/  FFMA R44, -R5, 1.4426950216293334961, -R44 ;  /* 0x3fb8aa3b052c7823 */ /* 0x000fe2000000092c */
[----:B-1----:R-:W-:Y:S02]  /*15560*/  FADD R36, R6, -12583039 ;  /* 0xcb40007f06247421 */ /* 0x002fe40000000000 */
[----:B------:R-:W-:Y:S01]  /*15570*/  FFMA R32, -R3, 1.925963033500011079e-08, R32 ;  /* 0x32a5706003207823 */ /* 0x000fe20000000120 */
[----:B------:R-:W-:Y:S01]  /*15580*/  FFMA R42, -R11, 1.925963033500011079e-08, R42 ;  /* 0x32a570600b2a7823 */ /* 0x000fe2000000012a */
[----:B------:R-:W-:Y:S01]  /*15590*/  FFMA R36, -R25, 1.4426950216293334961, -R36 ;  /* 0x3fb8aa3b19247823 */ /* 0x000fe20000000924 */
[----:B------:R-:W-:Y:S01]  /*155a0*/  FFMA R44, -R5, 1.925963033500011079e-08, R44 ;  /* 0x32a57060052c7823 */ /* 0x000fe2000000012c */
[----:B------:R-:W-:-:S02]  /*155b0*/  IADD3 R3, R27, 0x1800000, RZ ;  /* 0x018000001b037810 */ /* 0x000fc40007ffe0ff */
[----:B------:R-:W-:Y:S02]  /*155c0*/  FFMA R36, -R25, 1.925963033500011079e-08, R36 ;  /* 0x32a5706019247823 */ /* 0x000fe40000000124 */
[----:B------:R-:W-:Y:S01]  /*155d0*/  LOP3.LUT R3, R3, 0x7f800000, RZ, 0xc0, !PT ;  /* 0x7f80000003037812 */ /* 0x000fe200078ec0ff */
[----:B------:R-:W1:Y:S03]  /*155e0*/  MUFU.EX2 R33, R33 ;  /* 0x0000002100217308 */ /* 0x000e660000000800 */
[----:B------:R-:W-:-:S05]  /*155f0*/  ISETP.GT.U32.AND P0, PT, R3, 0x1ffffff, PT ;  /* 0x01ffffff0300780c */ /* 0x000fca0003f04070 */
[----:B------:R-:W2:Y:S08]  /*15600*/  MUFU.EX2 R17, R40 ;  /* 0x0000002800117308 */ /* 0x000eb00000000800 */
[----:B------:R-:W2:Y:S08]  /*15610*/  MUFU.EX2 R11, R36 ;  /* 0x00000024000b7308 */ /* 0x000eb00000000800 */
[----:B------:R-:W2:Y:S08]  /*15620*/  MUFU.EX2 R42, R42 ;  /* 0x0000002a002a7308 */ /* 0x000eb00000000800 */
[----:B------:R-:W2:Y:S08]  /*15630*/  MUFU.EX2 R32, R32 ;  /* 0x0000002000207308 */ /* 0x000eb00000000800 */
[----:B------:R-:W2:Y:S01]  /*15640*/  MUFU.EX2 R44, R44 ;  /* 0x0000002c002c7308 */ /* 0x000ea20000000800 */
        /* <DEDUP_REMOVED lines=14> */
[----:B------:R-:W-:Y:S01]  /*15730*/  SHF.L.U32 R41, R41, 0x17, RZ ;  /* 0x0000001729297819 */ /* 0x000fe200000006ff */
[----:B---3--:R-:W-:Y:S01]  /*15740*/  FFMA R31, R24, R31, 1 ;  /* 0x3f800000181f7423 */ /* 0x008fe2000000001f */
[----:B----4-:R-:W-:Y:S01]  /*15750*/  FFMA R15, R28, R15, 1 ;  /* 0x3f8000001c0f7423 */ /* 0x010fe2000000000f */
[----:B-----5:R-:W-:Y:S01]  /*15760*/  FFMA R24, R18, R19, 1 ;  /* 0x3f80000012187423 */ /* 0x020fe20000000013 */
[----:B------:R-:W-:Y:S01]  /*15770*/  FFMA R22, R22, R29, 1 ;  /* 0x3f80000016167423 */ /* 0x000fe2000000001d */
[----:B-1----:R-:W-:Y:S01]  /*15780*/  FFMA R26, R26, R33, 1 ;  /* 0x3f8000001a1a7423 */ /* 0x002fe20000000021 */
[----:B------:R-:W-:Y:S01]  /*15790*/  FFMA R20, R8, R35, 1 ;  /* 0x3f80000008147423 */ /* 0x000fe20000000023 */
[----:B------:R-:W-:Y:S01]  /*157a0*/  FFMA R19, R0, R37, 1 ;  /* 0x3f80000000137423 */ /* 0x000fe20000000025 */
[----:B------:R-:W-:Y:S01]  /*157b0*/  FFMA R28, R4, R7, 1 ;  /* 0x3f800000041c7423 */ /* 0x000fe20000000007 */
[----:B------:R-:W-:Y:S01]  /*157c0*/  FFMA R21, R34, R21, 1 ;  /* 0x3f80000022157423 */ /* 0x000fe20000000015 */
[----:B------:R-:W-:Y:S01]  /*157d0*/  FFMA R30, R30, R9, 1 ;  /* 0x3f8000001e1e7423 */ /* 0x000fe20000000009 */
[----:B--2---:R-:W-:Y:S01]  /*157e0*/  FFMA R25, R38, R17, 1 ;  /* 0x3f80000026197423 */ /* 0x004fe20000000011 */
[----:B------:R-:W-:Y:S01]  /*157f0*/  FFMA R46, R6, R11, 1 ;  /* 0x3f800000062e7423 */ /* 0x000fe2000000000b */
[----:B------:R-:W-:Y:S01]  /*15800*/  FFMA R23, R23, R42, 1 ;  /* 0x3f80000017177423 */ /* 0x000fe2000000002a */
        /* <DEDUP_REMOVED lines=8> */
.L_x_473:
[----:B------:R-:W1:Y:S02]  /*15890*/  MUFU.RCP R6, R27 ;  /* 0x0000001b00067308 */ /* 0x000e640000001000 */
[----:B-1----:R-:W-:-:S04]  /*158a0*/  FFMA R0, R27, R6, -1 ;  /* 0xbf8000001b007423 */ /* 0x002fc80000000006 */
[----:B------:R-:W-:-:S04]  /*158b0*/  FADD.FTZ R3, -R0, -RZ ;  /* 0x800000ff00037221 */ /* 0x000fc80000010100 */
[----:B------:R-:W-:-:S07]  /*158c0*/  FFMA R6, R6, R3, R6 ;  /* 0x0000000306067223 */ /* 0x000fce0000000006 */
.L_x_474:
[----:B------:R-:W-:Y:S05]  /*158d0*/  BSYNC B1 ;  /* 0x0000000000017941 */ /* 0x000fea0003800000 */
.L_x_472:
        /* <DEDUP_REMOVED lines=10> */
.L_x_476:
[----:B------:R-:W1:Y:S02]  /*15980*/  MUFU.RCP R7, R22 ;  /* 0x0000001600077308 */ /* 0x000e640000001000 */
[----:B-1----:R-:W-:-:S04]  /*15990*/  FFMA R0, R22, R7, -1 ;  /* 0xbf80000016007423 */ /* 0x002fc80000000007 */
[----:B------:R-:W-:-:S04]  /*159a0*/  FADD.FTZ R0, -R0, -RZ ;  /* 0x800000ff00007221 */ /* 0x000fc80000010100 */
[----:B------:R-:W-:-:S07]  /*159b0*/  FFMA R7, R7, R0, R7 ;  /* 0x0000000007077223 */ /* 0x000fce0000000007 */
.L_x_477:
[----:B------:R-:W-:Y:S05]  /*159c0*/  BSYNC B1 ;  /* 0x0000000000017941 */ /* 0x000fea0003800000 */
.L_x_475:
        /* <DEDUP_REMOVED lines=10> */
.L_x_479:
[----:B------:R-:W1:Y:S02]  /*15a70*/  MUFU.RCP R8, R31 ;  /* 0x0000001f00087308 */ /* 0x000e640000001000 */
[----:B-1----:R-:W-:-:S04]  /*15a80*/  FFMA R0, R31, R8, -1 ;  /* 0xbf8000001f007423 */ /* 0x002fc80000000008 */
[----:B------:R-:W-:-:S04]  /*15a90*/  FADD.FTZ R3, -R0, -RZ ;  /* 0x800000ff00037221 */ /* 0x000fc80000010100 */
[----:B------:R-:W-:-:S07]  /*15aa0*/  FFMA R8, R8, R3, R8 ;  /* 0x0000000308087223 */ /* 0x000fce0000000008 */
.L_x_480:
[----:B------:R-:W-:Y:S05]  /*15ab0*/  BSYNC B1 ;  /* 0x0000000000017941 */ /* 0x000fea0003800000 */
.L_x_478:
        /* <DEDUP_REMOVED lines=10> */
.L_x_482:
[----:B------:R-:W1:Y:S02]  /*15b60*/  MUFU.RCP R9, R26 ;  /* 0x0000001a00097308 */ /* 0x000e640000001000 */
[----:B-1----:R-:W-:-:S04]  /*15b70*/  FFMA R0, R26, R9, -1 ;  /* 0xbf8000001a007423 */ /* 0x002fc80000000009 */
[----:B------:R-:W-:-:S04]  /*15b80*/  FADD.FTZ R0, -R0, -RZ ;  /* 0x800000ff00007221 */ /* 0x000fc80000010100 */
[----:B------:R-:W-:-:S07]  /*15b90*/  FFMA R9, R9, R0, R9 ;  /* 0x0000000009097223 */ /* 0x000fce0000000009 */
.L_x_483:
[----:B------:R-:W-:Y:S05]  /*15ba0*/  BSYNC B1 ;  /* 0x0000000000017941 */ /* 0x000fea0003800000 */
.L_x_481:
        /* <DEDUP_REMOVED lines=10> */
.L_x_485:
[----:B------:R-:W1:Y:S02]  /*15c50*/  MUFU.RCP R11, R20 ;  /* 0x00000014000b7308 */ /* 0x000e640000001000 */
[----:B-1----:R-:W-:-:S04]  /*15c60*/  FFMA R0, R20, R11, -1 ;  /* 0xbf80000014007423 */ /* 0x002fc8000000000b */
[----:B------:R-:W-:-:S04]  /*15c70*/  FADD.FTZ R0, -R0, -RZ ;  /* 0x800000ff00007221 */ /* 0x000fc80000010100 */
[----:B------:R-:W-:-:S07]  /*15c80*/  FFMA R11, R11, R0, R11 ;  /* 0x000000000b0b7223 */ /* 0x000fce000000000b */
.L_x_486:
[----:B------:R-:W-:Y:S05]  /*15c90*/  BSYNC B1 ;  /* 0x0000000000017941 */ /* 0x000fea0003800000 */
.L_x_484:
        /* <DEDUP_REMOVED lines=10> */
.L_x_488:
[----:B------:R-:W1:Y:S02]  /*15d40*/  MUFU.RCP R18, R15 ;  /* 0x0000000f00127308 */ /* 0x000e640000001000 */
[----:B-1----:R-:W-:-:S04]  /*15d50*/  FFMA R0, R15, R18, -1 ;  /* 0xbf8000000f007423 */ /* 0x002fc80000000012 */
[----:B------:R-:W-:-:S04]  /*15d60*/  FADD.FTZ R3, -R0, -RZ ;  /* 0x800000ff00037221 */ /* 0x000fc80000010100 */
[----:B------:R-:W-:-:S07]  /*15d70*/  FFMA R18, R18, R3, R18 ;  /* 0x0000000312127223 */ /* 0x000fce0000000012 */
.L_x_489:
[----:B------:R-:W-:Y:S05]  /*15d80*/  BSYNC B1 ;  /* 0x0000000000017941 */ /* 0x000fea0003800000 */
.L_x_487:
        /* <DEDUP_REMOVED lines=10> */
.L_x_491:
[----:B------:R-:W1:Y:S02]  /*15e30*/  MUFU.RCP R15, R24 ;  /* 0x00000018000f7308 */ /* 0x000e640000001000 */
[----:B-1----:R-:W-:-:S04]  /*15e40*/  FFMA R0, R24, R15, -1 ;  /* 0xbf80000018007423 */ /* 0x002fc8000000000f */
[----:B------:R-:W-:-:S04]  /*15e50*/  FADD.FTZ R0, -R0, -RZ ;  /* 0x800000ff00007221 */ /* 0x000fc80000010100 */
[----:B------:R-:W-:-:S07]  /*15e60*/  FFMA R15, R15, R0, R15 ;  /* 0x000000000f0f7223 */ /* 0x000fce000000000f */
.L_x_492:
[----:B------:R-:W-:Y:S05]  /*15e70*/  BSYNC B1 ;  /* 0x0000000000017941 */ /* 0x000fea0003800000 */
.L_x_490:
        /* <DEDUP_REMOVED lines=10> */
.L_x_494:
[----:B------:R-:W1:Y:S02]  /*15f20*/  MUFU.RCP R20, R19 ;  /* 0x0000001300147308 */ /* 0x000e640000001000 */
[----:B-1----:R-:W-:-:S04]  /*15f30*/  FFMA R0, R19, R20, -1 ;  /* 0xbf80000013007423 */ /* 0x002fc80000000014 */
[----:B------:R-:W-:-:S04]  /*15f40*/  FADD.FTZ R3, -R0, -RZ ;  /* 0x800000ff00037221 */ /* 0x000fc80000010100 */
[----:B------:R-:W-:-:S07]  /*15f50*/  FFMA R20, R20, R3, R20 ;  /* 0x0000000314147223 */ /* 0x000fce0000000014 */
.L_x_495:
[----:B------:R-:W-:Y:S05]  /*15f60*/  BSYNC B1 ;  /* 0x0000000000017941 */ /* 0x000fea0003800000 */
.L_x_493:
[----:B------:R-:W-:Y:S01]  /*15f70*/  IADD3 R0, R28, 0x1800000, RZ ;  /* 0x018000001c007810 */ /* 0x000fe20007ffe0ff */
[----:B------:R-:W-:Y:S03]  /*15f80*/  BSSY B1, `(.L_x_496) ;  /* 0x000000d000017945 */ /* 0x000fe60003800000 */
[----:B------:R-:W-:-:S04]  /*15f90*/  LOP3.LUT R0, R0, 0x7f800000, RZ, 0xc0, !PT ;  /* 0x7f80000000007812 */ /* 0x000fc800078ec0ff */
[----:B------:R-:W-:-:S13]  /*15fa0*/  ISETP.GT.U32.AND P0, PT, R0, 0x1ffffff, PT ;  /* 0x01ffffff0000780c */ /* 0x000fda0003f04070 */
[----:B------:R-:W-:Y:S05]  /*15fb0*/  @P0 BRA `(.L_x_497) ;  /* 0x0000000000140947 */ /* 0x000fea0003800000 */
[----:B------:R-:W-:Y:S01]  /*15fc0*/  IMAD.MOV.U32 R0, RZ, RZ, R28 ;  /* 0x000000ffff007224 */ /* 0x000fe200078e001c */
[----:B------:R-:W-:-:S07]  /*15fd0*/  MOV R4, 0x15ff0 ;  /* 0x00015ff000047802 */ /* 0x000fce0000000f00 */
[----:B------:R-:W-:Y:S05]  /*15fe0*/  CALL.REL.NOINC `($__internal_0_$__cuda_sm20_rcp_rn_f32_slowpath) ;  /* 0x0000004c00887944 */ /* 0x000fea0003c00000 */
[----:B------:R-:W-:Y:S01]  /*15ff0*/  MOV R17, R0 ;  /* 0x0000000000117202 */ /* 0x000fe20000000f00 */
[----:B------:R-:W-:Y:S06]  /*16000*/  BRA `(.L_x_498) ;  /* 0x0000000000107947 */ /* 0x000fec0003800000 */
.L_x_497:
[----:B------:R-:W1:Y:S02]  /*16010*/  MUFU.RCP R17, R28 ;  /* 0x0000001c00117308 */ /* 0x000e640000001000 */
[----:B-1----:R-:W-:-:S04]  /*16020*/  FFMA R0, R28, R17, -1 ;  /* 0xbf8000001c007423 */ /* 0x002fc80000000011 */
[----:B------:R-:W-:-:S04]  /*16030*/  FADD.FTZ R0, -R0, -RZ ;  /* 0x800000ff00007221 */ /* 0x000fc80000010100 */
[----:B------:R-:W-:-:S07]  /*16040*/  FFMA R17, R17, R0, R17 ;  /* 0x0000000011117223 */ /* 0x000fce0000000011 */
.L_x_498:
[----:B------:R-:W-:Y:S05]  /*16050*/  BSYNC B1 ;  /* 0x0000000000017941 */ /* 0x000fea0003800000 */
.L_x_496:
        /* <DEDUP_REMOVED lines=10> */
.L_x_500:
[----:B------:R-:W1:Y:S02]  /*16100*/  MUFU.RCP R22, R21 ;  /* 0x0000001500167308 */ /* 0x000e640000001000 */
[----:B-1----:R-:W-:-:S04]  /*16110*/  FFMA R0, R21, R22, -1 ;  /* 0xbf80000015007423 */ /* 0x002fc80000000016 */
[----:B------:R-:W-:-:S04]  /*16120*/  FADD.FTZ R3, -R0, -RZ ;  /* 0x800000ff00037221 */ /* 0x000fc80000010100 */
[----:B------:R-:W-:-:S07]  /*16130*/  FFMA R22, R22, R3, R22 ;  /* 0x0000000316167223 */ /* 0x000fce0000000016 */
.L_x_501:
[----:B------:R-:W-:Y:S05]  /*16140*/  BSYNC B1 ;  /* 0x0000000000017941 */ /* 0x000fea0003800000 */
.L_x_499:
        /* <DEDUP_REMOVED lines=10> */
.L_x_503:
[----:B------:R-:W1:Y:S02]  /*161f0*/  MUFU.RCP R19, R30 ;  /* 0x0000001e00137308 */ /* 0x000e640000001000 */
[----:B-1----:R-:W-:-:S04]  /*16200*/  FFMA R0, R30, R19, -1 ;  /* 0xbf8000001e007423 */ /* 0x002fc80000000013 */
[----:B------:R-:W-:-:S04]  /*16210*/  FADD.FTZ R0, -R0, -RZ ;  /* 0x800000ff00007221 */ /* 0x000fc80000010100 */
[----:B------:R-:W-:-:S07]  /*16220*/  FFMA R19, R19, R0, R19 ;  /* 0x0000000013137223 */ /* 0x000fce0000000013 */
.L_x_504:
[----:B------:R-:W-:Y:S05]  /*16230*/  BSYNC B1 ;  /* 0x0000000000017941 */ /* 0x000fea0003800000 */
.L_x_502:
        /* <DEDUP_REMOVED lines=10> */
.L_x_506:
[----:B------:R-:W1:Y:S02]  /*162e0*/  MUFU.RCP R24, R25 ;  /* 0x0000001900187308 */ /* 0x000e640000001000 */
[----:B-1----:R-:W-:-:S04]  /*162f0*/  FFMA R0, R25, R24, -1 ;  /* 0xbf80000019007423 */ /* 0x002fc80000000018 */
[----:B------:R-:W-:-:S04]  /*16300*/  FADD.FTZ R3, -R0, -RZ ;  /* 0x800000ff00037221 */ /* 0x000fc80000010100 */
[----:B------:R-:W-:-:S07]  /*16310*/  FFMA R24, R24, R3, R24 ;  /* 0x0000000318187223 */ /* 0x000fce0000000018 */
.L_x_507:
[----:B------:R-:W-:Y:S05]  /*16320*/  BSYNC B1 ;  /* 0x0000000000017941 */ /* 0x000fea0003800000 */
.L_x_505:
        /* <DEDUP_REMOVED lines=10> */
.L_x_509:
[----:B------:R-:W1:Y:S02]  /*163d0*/  MUFU.RCP R21, R46 ;  /* 0x0000002e00157308 */ /* 0x000e640000001000 */
[----:B-1----:R-:W-:-:S04]  /*163e0*/  FFMA R0, R46, R21, -1 ;  /* 0xbf8000002e007423 */ /* 0x002fc80000000015 */
[----:B------:R-:W-:-:S04]  /*163f0*/  FADD.FTZ R0, -R0, -RZ ;  /* 0x800000ff00007221 */ /* 0x000fc80000010100 */
[----:B------:R-:W-:-:S07]  /*16400*/  FFMA R21, R21, R0, R21 ;  /* 0x0000000015157223 */ /* 0x000fce0000000015 */
.L_x_510:
[----:B------:R-:W-:Y:S05]  /*16410*/  BSYNC B1 ;  /* 0x0000000000017941 */ /* 0x000fea0003800000 */
.L_x_508:
        /* <DEDUP_REMOVED lines=10> */
.L_x_512:
[----:B------:R-:W1:Y:S02]  /*164c0*/  MUFU.RCP R26, R23 ;  /* 0x00000017001a7308 */ /* 0x000e640000001000 */
[----:B-1----:R-:W-:-:S04]  /*164d0*/  FFMA R0, R23, R26, -1 ;  /* 0xbf80000017007423 */ /* 0x002fc8000000001a */
[----:B------:R-:W-:-:S04]  /*164e0*/  FADD.FTZ R3, -R0, -RZ ;  /* 0x800000ff00037221 */ /* 0x000fc80000010100 */
[----:B------:R-:W-:-:S07]  /*164f0*/  FFMA R26, R26, R3, R26 ;  /* 0x000000031a1a7223 */ /* 0x000fce000000001a */
.L_x_513:
[----:B------:R-:W-:Y:S05]  /*16500*/  BSYNC B1 ;  /* 0x0000000000017941 */ /* 0x000fea0003800000 */
.L_x_511:
        /* <DEDUP_REMOVED lines=10> */
.L_x_515:
[----:B------:R-:W1:Y:S02]  /*165b0*/  MUFU.RCP R23, R32 ;  /* 0x0000002000177308 */ /* 0x000e640000001000 */
[----:B-1----:R-:W-:-:S04]  /*165c0*/  FFMA R0, R32, R23, -1 ;  /* 0xbf80000020007423 */ /* 0x002fc80000000017 */
[----:B------:R-:W-:-:S04]  /*165d0*/  FADD.FTZ R0, -R0, -RZ ;  /* 0x800000ff00007221 */ /* 0x000fc80000010100 */
[----:B------:R-:W-:-:S07]  /*165e0*/  FFMA R23, R23, R0, R23 ;  /* 0x0000000017177223 */ /* 0x000fce0000000017 */
.L_x_516:
[----:B------:R-:W-:Y:S05]  /*165f0*/  BSYNC B1 ;  /* 0x0000000000017941 */ /* 0x000fea0003800000 */
.L_x_514:
        /* <DEDUP_REMOVED lines=9> */
.L_x_518:
[----:B------:R-:W1:Y:S02]  /*16690*/  MUFU.RCP R0, R41 ;  /* 0x0000002900007308 */ /* 0x000e640000001000 */
[----:B-1----:R-:W-:-:S04]  /*166a0*/  FFMA R3, R41, R0, -1 ;  /* 0xbf80000029037423 */ /* 0x002fc80000000000 */
[----:B------:R-:W-:-:S04]  /*166b0*/  FADD.FTZ R3, -R3, -RZ ;  /* 0x800000ff03037221 */ /* 0x000fc80000010100 */
[----:B------:R-:W-:-:S07]  /*166c0*/  FFMA R0, R0, R3, R0 ;  /* 0x0000000300007223 */ /* 0x000fce0000000000 */
.L_x_519:
[----:B------:R-:W-:Y:S05]  /*166d0*/  BSYNC B1 ;  /* 0x0000000000017941 */ /* 0x000fea0003800000 */
.L_x_517:
        /* <DEDUP_REMOVED lines=10> */
.L_x_520:
[----:B------:R-:W2:Y:S01]  /*16780*/  LDL.LU R25, [R1+0xc4] ;  /* 0x0000c40001197983 */ /* 0x000ea20000300800 */
        /* <DEDUP_REMOVED lines=16> */
[----:B---3--:R-:W3:Y:S02]  /*16890*/  FENCE.VIEW.ASYNC.S ;  /* 0x00000000000073c6 */ /* 0x008ee40000000000 */
[----:B---3--:R-:W-:Y:S01]  /*168a0*/  BAR.SYNC.DEFER_BLOCKING 0x1, 0x100 ;  /* 0x0044000000007b1d */ /* 0x008fe20000010000 */
[----:B--2---:R-:W-:-:S05]  /*168b0*/  IADD3 R25, P0, R25, UR52, RZ ;  /* 0x0000003419197c10 */ /* 0x004fca000ff1e0ff */
[----:B------:R1:W-:Y:S01]  /*168c0*/  STL [R1+0xc4], R25 ;  /* 0x0000c41901007387 */ /* 0x0003e20000100800 */
[----:B------:R-:W-:Y:S07]  /*168d0*/  @P5 BRA `(.L_x_522) ;  /* 0x0000000000205947 */ /* 0x000fee0003800000 */
[----:B------:R-:W-:Y:S02]  /*168e0*/  UIADD3 UR8, UP0, UR60, 0x4f0, URZ ;  /* 0x000004f03c087890 */ /* 0x000fe4000ff1e03f */
[----:B------:R-:W-:Y:S02]  /*168f0*/  UIADD3 UR5, UR41, 0xe0, URZ ;  /* 0x000000e029057890 */ /* 0x000fe4000fffe03f */
[----:B------:R-:W-:Y:S02]  /*16900*/  UIADD3 UR4, UR44, 0x5100, URZ ;  /* 0x000051002c047890 */ /* 0x000fe4000fffe03f */
[----:B------:R-:W-:Y:S01]  /*16910*/  UIADD3.X UR9, URZ, UR61, URZ, UP0, !UPT ;  /* 0x0000003d3f097290 */ /* 0x000fe200087fe43f */
[----:B------:R-:W-:Y:S01]  /*16920*/  UMOV UR6, UR42 ;  /* 0x0000002a00067c82 */ /* 0x000fe20008000000 */
[----:B------:R-:W-:-:S07]  /*16930*/  UMOV UR7, UR43 ;  /* 0x0000002b00077c82 */ /* 0x000fce0008000000 */
[----:B------:R2:W-:Y:S02]  /*16940*/  UTMASTG.3D [UR4], [UR8] ;  /* 0x00000004080073b5 */ /* 0x0005e40008010000 */
[----:B--2---:R0:W-:Y:S02]  /*16950*/  UTMACMDFLUSH ;  /* 0x00000000000079b7 */ /* 0x0041e40000000000 */
.L_x_522:
[----:B------:R-:W-:Y:S05]  /*16960*/  BSYNC B0 ;  /* 0x0000000000007941 */ /* 0x000fea0003800000 */
.L_x_521:
[----:B------:R-:W2:Y:S01]  /*16970*/  LDL.LU R27, [R1+0xc8] ;  /* 0x0000c800011b7983 */ /* 0x000ea20000300800 */
[----:B------:R-:W-:Y:S01]  /*16980*/  ULDC.64 UR4, c[0x0][0x8f8] ;  /* 0x00023e0000047ab9 */ /* 0x000fe20000000a00 */
[----:B------:R-:W-:Y:S01]  /*16990*/  UMOV UR41, 0xffffffff ;  /* 0xffffffff00297882 */ /* 0x000fe20000000000 */
[----:B------:R-:W-:Y:S01]  /*169a0*/  UMOV UR43, 0xffffffff ;  /* 0xffffffff002b7882 */ /* 0x000fe20000000000 */
[----:B------:R-:W-:Y:S02]  /*169b0*/  PRMT R0, RZ, 0x7610, R0 ;  /* 0x00007610ff007816 */ /* 0x000fe40000000000 */
[----:B------:R-:W-:Y:S02]  /*169c0*/  MOV R5, 0xffffffff ;  /* 0xffffffff00057802 */ /* 0x000fe40000000f00 */
[----:B--2---:R-:W-:Y:S02]  /*169d0*/  IADD3.X R27, R27, UR38, RZ, P0, !PT ;  /* 0x000000261b1b7c10 */ /* 0x004fe400087fe4ff */
[----:B------:R-:W-:-:S03]  /*169e0*/  ISETP.GE.U32.AND P0, PT, R25, UR4, PT ;  /* 0x0000000419007c0c */ /* 0x000fc6000bf06070 */
[----:B------:R2:W-:Y:S01]  /*169f0*/  STL [R1+0xc8], R27 ;  /* 0x0000c81b01007387 */ /* 0x0005e20000100800 */
[----:B------:R-:W-:-:S13]  /*16a00*/  ISETP.GE.U32.AND.EX P0, PT, R27, UR5, PT, P0 ;  /* 0x000000051b007c0c */ /* 0x000fda000bf06100 */
[----:B--2---:R-:W-:Y:S05]  /*16a10*/  @P0 BRA `(.L_x_523) ;  /* 0x0000000400780947 */ /* 0x004fea0003800000 */
[----:B-1----:R-:W1:Y:S01]  /*16a20*/  S2R R17, SR_CTAID.X ;  /* 0x0000000000117919 */ /* 0x002e620000002500 */
[----:B------:R-:W2:Y:S01]  /*16a30*/  LDC.64 R10, c[0x0][0x8d0] ;  /* 0x00023400ff0a7b82 */ /* 0x000ea20000000a00 */
[----:B------:R-:W-:Y:S01]  /*16a40*/  ULDC UR4, c[0x0][0x150] ;  /* 0x0000540000047ab9 */ /* 0x000fe20000000800 */
[----:B------:R-:W-:Y:S01]  /*16a50*/  MOV R8, R25 ;  /* 0x0000001900087202 */ /* 0x000fe20000000f00 */
[----:B------:R-:W3:Y:S01]  /*16a60*/  S2R R23, SR_CTAID.Y ;  /* 0x0000000000177919 */ /* 0x000ee20000002600 */
[----:B------:R-:W-:-:S04]  /*16a70*/  MOV R9, R27 ;  /* 0x0000001b00097202 */ /* 0x000fc80000000f00 */
[----:B------:R-:W4:Y:S08]  /*16a80*/  LDC R24, c[0x0][0x144] ;  /* 0x00005100ff187b82 */ /* 0x000f300000000800 */
[----:B------:R-:W3:Y:S08]  /*16a90*/  LDC R12, c[0x0][0x8d8] ;  /* 0x00023600ff0c7b82 */ /* 0x000ef00000000800 */
[----:B------:R-:W3:Y:S01]  /*16aa0*/  LDC.64 R18, c[0x0][0x8c8] ;  /* 0x00023200ff127b82 */ /* 0x000ee20000000a00 */
[----:B--2---:R-:W-:-:S04]  /*16ab0*/  ISETP.NE.U32.AND P0, PT, R10, RZ, PT ;  /* 0x000000ff0a00720c */ /* 0x004fc80003f05070 */
[----:B------:R-:W-:Y:S02]  /*16ac0*/  ISETP.NE.AND.EX P0, PT, R11, RZ, PT, P0 ;  /* 0x000000ff0b00720c */ /* 0x000fe40003f05300 */
[----:B-1----:R-:W-:-:S05]  /*16ad0*/  I2FP.F32.U32 R0, R17 ;  /* 0x0000001100007245 */ /* 0x002fca0000201000 */
[----:B------:R-:W-:-:S04]  /*16ae0*/  FMUL R0, R0, UR4 ;  /* 0x0000000400007c20 */ /* 0x000fc80008400000 */
[----:B------:R1:W2:Y:S02]  /*16af0*/  F2I.U32.TRUNC.NTZ R22, R0 ;  /* 0x0000000000167305 */ /* 0x0002a4000020f000 */
[----:B----4-:R-:W-:Y:S05]  /*16b00*/  @!P0 BRA `(.L_x_524) ;  /* 0x0000000000288947 */ /* 0x010fea0003800000 */
[----:B-1----:R-:W1:Y:S02]  /*16b10*/  LDC R0, c[0x0][0x8dc] ;  /* 0x00023700ff007b82 */ /* 0x002e640000000800 */
[----:B-1----:R-:W-:-:S04]  /*16b20*/  IADD3 R3, P0, R25, R0, RZ ;  /* 0x0000000019037210 */ /* 0x002fc80007f1e0ff */
        /* <DEDUP_REMOVED lines=8> */
.L_x_524:
[-CC-:B---3--:R-:W-:Y:S01]  /*16bb0*/  SHF.R.U64 R29, R8, R12.reuse, R9.reuse ;  /* 0x0000000c081d7219 */ /* 0x188fe20000001209 */
[----:B------:R-:W3:Y:S01]  /*16bc0*/  LDC.64 R20, c[0x0][0x8e8] ;  /* 0x00023a00ff147b82 */ /* 0x000ee20000000a00 */
[----:B-1----:R-:W-:Y:S01]  /*16bd0*/  SHF.R.U32.HI R0, RZ, R12, R9 ;  /* 0x0000000cff007219 */ /* 0x002fe20000011609 */
[----:B------:R-:W-:Y:S01]  /*16be0*/  ULDC UR4, c[0x0][0x154] ;  /* 0x0000550000047ab9 */ /* 0x000fe20000000800 */
[----:B------:R-:W-:Y:S02]  /*16bf0*/  IADD3 R3, P0, RZ, -R29, RZ ;  /* 0x8000001dff037210 */ /* 0x000fe40007f1e0ff */
[----:B------:R-:W-:Y:S02]  /*16c00*/  MOV R4, R25 ;  /* 0x0000001900047202 */ /* 0x000fe40000000f00 */
[----:B------:R-:W-:Y:S01]  /*16c10*/  IADD3.X R5, RZ, ~R0, RZ, P0, !PT ;  /* 0x80000000ff057210 */ /* 0x000fe200007fe4ff */
[----:B------:R-:W1:Y:S01]  /*16c20*/  LDC R6, c[0x0][0x8c0] ;  /* 0x00023000ff067b82 */ /* 0x000e620000000800 */
[----:B--2---:R-:W-:-:S02]  /*16c30*/  IADD3 R22, -R22, RZ, RZ ;  /* 0x000000ff16167210 */ /* 0x004fc40007ffe1ff */
[----:B------:R-:W-:Y:S01]  /*16c40*/  MOV R7, 0x1 ;  /* 0x0000000100077802 */ /* 0x000fe20000000f00 */
[----:B------:R-:W-:Y:S01]  /*16c50*/  IMAD R0, R5, R18, RZ ;  /* 0x0000001205007224 */ /* 0x000fe200078e02ff */
[----:B------:R-:W-:Y:S01]  /*16c60*/  MOV R5, R27 ;  /* 0x0000001b00057202 */ /* 0x000fe20000000f00 */
[----:B------:R-:W-:Y:S02]  /*16c70*/  IMAD R24, R24, R22, R17 ;  /* 0x0000001618187224 */ /* 0x000fe400078e0211 */
[----:B------:R-:W2:Y:S01]  /*16c80*/  LDC R8, c[0x0][0x8b0] ;  /* 0x00022c00ff087b82 */ /* 0x000ea20000000800 */
[----:B------:R-:W-:-:S04]  /*16c90*/  IMAD.WIDE.U32 R4, R3, R18, R4 ;  /* 0x0000001203047225 */ /* 0x000fc800078e0004 */
[----:B------:R-:W-:Y:S01]  /*16ca0*/  IMAD R3, R3, R19, R0 ;  /* 0x0000001303037224 */ /* 0x000fe200078e0200 */
[----:B------:R-:W-:Y:S02]  /*16cb0*/  I2FP.F32.U32 R0, R23 ;  /* 0x0000001700007245 */ /* 0x000fe40000201000 */
[----:B------:R-:W4:Y:S01]  /*16cc0*/  LDC R26, c[0x0][0x900] ;  /* 0x00024000ff1a7b82 */ /* 0x000f220000000800 */
[----:B---3--:R-:W-:Y:S02]  /*16cd0*/  ISETP.NE.U32.AND P0, PT, R20, RZ, PT ;  /* 0x000000ff1400720c */ /* 0x008fe40003f05070 */
[----:B------:R-:W-:Y:S01]  /*16ce0*/  IADD3 R3, R5, R3, RZ ;  /* 0x0000000305037210 */ /* 0x000fe20007ffe0ff */
[----:B------:R-:W-:Y:S01]  /*16cf0*/  FMUL R0, R0, UR4 ;  /* 0x0000000400007c20 */ /* 0x000fe20008400000 */
[----:B------:R-:W-:Y:S02]  /*16d00*/  ISETP.NE.AND.EX P0, PT, R21, RZ, PT, P0 ;  /* 0x000000ff1500720c */ /* 0x000fe40003f05300 */
[----:B------:R-:W-:Y:S01]  /*16d10*/  MOV R5, 0xffffffff ;  /* 0xffffffff00057802 */ /* 0x000fe20000000f00 */
[----:B------:R-:W3:Y:S01]  /*16d20*/  LDC R22, c[0x0][0x148] ;  /* 0x00005200ff167b82 */ /* 0x000ee20000000800 */
[-CC-:B-1----:R-:W-:Y:S01]  /*16d30*/  SHF.R.U64 R12, R4, R6.reuse, R3.reuse ;  /* 0x00000006040c7219 */ /* 0x182fe20000001203 */
[----:B------:R1:W1:Y:S01]  /*16d40*/  F2I.U32.TRUNC.NTZ R15, R0 ;  /* 0x00000000000f7305 */ /* 0x000262000020f000 */
[----:B------:R-:W-:-:S05]  /*16d50*/  SHF.R.U32.HI R3, RZ, R6, R3 ;  /* 0x00000006ff037219 */ /* 0x000fca0000011603 */
[----:B------:R-:W1:Y:S01]  /*16d60*/  LDC R17, c[0x0][0x8a8] ;  /* 0x00022a00ff117b82 */ /* 0x000e620000000800 */
[-CC-:B--2---:R-:W-:Y:S02]  /*16d70*/  SHF.R.U64 R10, R12, R8.reuse, R3.reuse ;  /* 0x000000080c0a7219 */ /* 0x184fe40000001203 */
[----:B------:R-:W-:-:S05]  /*16d80*/  SHF.R.U32.HI R3, RZ, R8, R3 ;  /* 0x00000008ff037219 */ /* 0x000fca0000011603 */
[----:B------:R-:W2:Y:S01]  /*16d90*/  LDC R25, c[0x0][0x8f0] ;  /* 0x00023c00ff197b82 */ /* 0x000ea20000000800 */
[-C--:B----4-:R-:W-:Y:S02]  /*16da0*/  SHF.L.U32 R4, R5, R26.reuse, RZ ;  /* 0x0000001a05047219 */ /* 0x090fe400000006ff */
[-CC-:B------:R-:W-:Y:S02]  /*16db0*/  SHF.R.U64 R18, R10, R26.reuse, R3.reuse ;  /* 0x0000001a0a127219 */ /* 0x180fe40000001203 */
[----:B------:R-:W-:Y:S02]  /*16dc0*/  SHF.R.U32.HI R5, RZ, R26, R3 ;  /* 0x0000001aff057219 */ /* 0x000fe40000011603 */
[----:B------:R-:W-:Y:S01]  /*16dd0*/  LOP3.LUT R19, RZ, R4, RZ, 0x33, !PT ;  /* 0x00000004ff137212 */ /* 0x000fe200078e33ff */
[----:B------:R-:W4:Y:S01]  /*16de0*/  LDC R27, c[0x0][0x8e0] ;  /* 0x00023800ff1b7b82 */ /* 0x000f220000000800 */
[----:B------:R-:W-:Y:S02]  /*16df0*/  SHF.L.U32 R26, R7, R26, RZ ;  /* 0x0000001a071a7219 */ /* 0x000fe400000006ff */
[----:B------:R-:W-:-:S05]  /*16e00*/  MOV R4, R18 ;  /* 0x0000001200047202 */ /* 0x000fca0000000f00 */
[----:B------:R-:W1:Y:S01]  /*16e10*/  LDC R28, c[0x0][0x8b8] ;  /* 0x00022e00ff1c7b82 */ /* 0x000e620000000800 */
[----:B------:R-:W-:Y:S05]  /*16e20*/  @!P0 BRA `(.L_x_525) ;  /* 0x0000000000288947 */ /* 0x000fea0003800000 */
        /* <DEDUP_REMOVED lines=10> */
.L_x_525:
[----:B------:R-:W5:Y:S01]  /*16ed0*/  LDC R3, c[0x0][0x904] ;  /* 0x00024100ff037b82 */ /* 0x000f620000000800 */
[----:B-12---:R-:W-:Y:S02]  /*16ee0*/  SHF.R.U64 R0, R4, R25, R5 ;  /* 0x0000001904007219 */ /* 0x006fe40000001205 */
[----:B------:R-:W-:Y:S02]  /*16ef0*/  LOP3.LUT R5, R10, R19, RZ, 0xc0, !PT ;  /* 0x000000130a057212 */ /* 0x000fe400078ec0ff */
[----:B------:R-:W-:Y:S02]  /*16f00*/  IADD3 R15, -R15, RZ, RZ ;  /* 0x000000ff0f0f7210 */ /* 0x000fe40007ffe1ff */
[----:B------:R-:W-:Y:S01]  /*16f10*/  IADD3 R7, R17, -0x1, RZ ;  /* 0xffffffff11077810 */ /* 0x000fe20007ffe0ff */
[----:B------:R-:W-:Y:S01]  /*16f20*/  IMAD R5, R26, R0, R5 ;  /* 0x000000001a057224 */ /* 0x000fe200078e0205 */
[----:B------:R-:W-:Y:S02]  /*16f30*/  R2UR UR43, R29 ;  /* 0x000000001d2b72ca */ /* 0x000fe400000e0000 */
[----:B------:R-:W-:-:S02]  /*16f40*/  LOP3.LUT R7, R12, R7, RZ, 0xc0, !PT ;  /* 0x000000070c077212 */ /* 0x000fc400078ec0ff */
[----:B-----5:R-:W-:Y:S02]  /*16f50*/  ISETP.NE.AND P0, PT, R3, 0x1, PT ;  /* 0x000000010300780c */ /* 0x020fe40003f05270 */
[----:B------:R-:W-:-:S05]  /*16f60*/  IADD3 R3, -R0, RZ, RZ ;  /* 0x000000ff00037210 */ /* 0x000fca0007ffe1ff */
[----:B----4-:R-:W-:-:S04]  /*16f70*/  IMAD R0, R3, R27, R18 ;  /* 0x0000001b03007224 */ /* 0x010fc800078e0212 */
[----:B------:R-:W-:Y:S02]  /*16f80*/  IMAD R0, R0, R17, R7 ;  /* 0x0000001100007224 */ /* 0x000fe400078e0207 */
[----:B---3--:R-:W-:-:S04]  /*16f90*/  @P0 IMAD R24, R22, R15, R23 ;  /* 0x0000000f16180224 */ /* 0x008fc800078e0217 */
[----:B------:R-:W-:-:S05]  /*16fa0*/  IMAD R5, R5, R28, R24 ;  /* 0x0000001c05057224 */ /* 0x000fca00078e0218 */
[----:B------:R-:W-:Y:S02]  /*16fb0*/  SEL R3, R0, R5, !P0 ;  /* 0x0000000500037207 */ /* 0x000fe40004000000 */
[----:B------:R-:W-:Y:S02]  /*16fc0*/  SEL R5, R5, R0, !P0 ;  /* 0x0000000005057207 */ /* 0x000fe40004000000 */
[----:B------:R-:W-:Y:S02]  /*16fd0*/  R2UR UR41, R3 ;  /* 0x00000000032972ca */ /* 0x000fe400000e0000 */
[----:B------:R-:W-:-:S04]  /*16fe0*/  MOV R3, 0x1 ;  /* 0x0000000100037802 */ /* 0x000fc80000000f00 */
[----:B------:R-:W-:-:S09]  /*16ff0*/  PRMT R0, R3, 0x7610, R0 ;  /* 0x0000761003007816 */ /* 0x000fd20000000000 */
.L_x_523:
[----:B------:R-:W-:Y:S01]  /*17000*/  UIADD3 UR36, UR58, UR36, URZ ;  /* 0x000000243a247290 */ /* 0x000fe2000fffe03f */
[----:B------:R2:W-:Y:S01]  /*17010*/  STL [R1+0xb8], R14 ;  /* 0x0000b80e01007387 */ /* 0x0005e20000100800 */
[----:B------:R-:W-:Y:S02]  /*17020*/  LOP3.LUT P0, RZ, R0, 0xff, RZ, 0xc0, !PT ;  /* 0x000000ff00ff7812 */ /* 0x000fe4000780c0ff */
[----:B------:R-:W-:Y:S01]  /*17030*/  USHF.R.U32.HI UR4, URZ, 0x3, UR36 ;  /* 0x000000033f047899 */ /* 0x000fe20008011624 */
[----:B------:R2:W-:Y:S01]  /*17040*/  STL [R1+0xb4], R13 ;  /* 0x0000b40d01007387 */ /* 0x0005e20000100800 */
[----:B------:R-:W-:Y:S02]  /*17050*/  UISETP.GT.U32.AND UP0, UPT, UR36, 0x7, UPT ;  /* 0x000000072400788c */ /* 0x000fe4000bf04070 */
[----:B------:R-:W-:Y:S02]  /*17060*/  ULOP3.LUT UR4, UR4, 0x1, URZ, 0xc0, !UPT ;  /* 0x0000000104047892 */ /* 0x000fe4000f8ec03f */
[----:B------:R-:W-:-:S02]  /*17070*/  UISETP.LT.U32.AND UP1, UPT, UR58, 0x8, UP0 ;  /* 0x000000083a00788c */ /* 0x000fc40008721070 */
[----:B------:R-:W-:Y:S02]  /*17080*/  UISETP.NE.U32.AND UP2, UPT, UR4, 0x1, UPT ;  /* 0x000000010400788c */ /* 0x000fe4000bf45070 */
[----:B------:R-:W-:Y:S02]  /*17090*/  USEL UR5, URZ, 0x1, !UP1 ;  /* 0x000000013f057887 */ /* 0x000fe4000c800000 */
[----:B------:R-:W-:Y:S02]  /*170a0*/  UISETP.GT.U32.AND UP0, UPT, UR58, 0x7, !UP2 ;  /* 0x000000073a00788c */ /* 0x000fe4000d704070 */
[----:B------:R-:W-:Y:S02]  /*170b0*/  ULOP3.LUT UR36, UR36, 0x7, URZ, 0xc0, !UPT ;  /* 0x0000000724247892 */ /* 0x000fe4000f8ec03f */
[----:B------:R-:W-:-:S04]  /*170c0*/  USEL UR4, URZ, 0x1, !UP0 ;  /* 0x000000013f047887 */ /* 0x000fc8000c000000 */
[----:B------:R-:W-:Y:S01]  /*170d0*/  ULOP3.LUT UR49, UR4, UR49, UR5, 0x96, !UPT ;  /* 0x0000003104317292 */ /* 0x000fe2000f8e9605 */
[----:B--2---:R-:W-:Y:S11]  /*170e0*/  @P0 BRA `(.L_x_526) ;  /* 0xfffffea400f40947 */ /* 0x004ff6000383ffff */
[----:B------:R-:W-:-:S04]  /*170f0*/  DEPBAR.LE SB0, 0x0 ;  /* 0x000080000000791a */ /* 0x000fc80000000000 */
[----:B------:R-:W-:Y:S05]  /*17100*/  EXIT ;  /* 0x000000000000794d */ /* 0x000fea0003800000 */
.L_x_13:
[----:B------:R-:W3:Y:S01]  /*17110*/  LDL R22, [R1+0xc4] ;  /* 0x0000c40001167983 */ /* 0x000ee20000100800 */
[----:B------:R-:W-:-:S03]  /*17120*/  ULDC.64 UR4, c[0x0][0x8f8] ;  /* 0x00023e0000047ab9 */ /* 0x000fc60000000a00 */
[----:B-1----:R-:W4:Y:S01]  /*17130*/  LDL R23, [R1+0xc8] ;  /* 0x0000c80001177983 */ /* 0x002f220000100800 */
[----:B------:R-:W-:Y:S02]  /*17140*/  PRMT R6, RZ, 0x7610, R6 ;  /* 0x00007610ff067816 */ /* 0x000fe40000000006 */
[----:B------:R-:W-:Y:S02]  /*17150*/  MOV R7, 0xffffffff ;  /* 0xffffffff00077802 */ /* 0x000fe40000000f00 */
[----:B------:R-:W-:Y:S02]  /*17160*/  MOV R5, 0xffffffff ;  /* 0xffffffff00057802 */ /* 0x000fe40000000f00 */
[----:B------:R-:W-:Y:S02]  /*17170*/  MOV R4, 0xffffffff ;  /* 0xffffffff00047802 */ /* 0x000fe40000000f00 */
[----:B---3--:R-:W-:-:S04]  /*17180*/  ISETP.GE.U32.AND P0, PT, R22, UR4, PT ;  /* 0x0000000416007c0c */ /* 0x008fc8000bf06070 */
[----:B----4-:R-:W-:-:S13]  /*17190*/  ISETP.GE.U32.AND.EX P0, PT, R23, UR5, PT, P0 ;  /* 0x0000000517007c0c */ /* 0x010fda000bf06100 */
[----:B------:R-:W-:Y:S05]  /*171a0*/  @P0 BRA `(.L_x_527) ;  /* 0x0000000400340947 */ /* 0x000fea0003800000 */
[----:B------:R-:W1:Y:S01]  /*171b0*/  LDC.64 R14, c[0x0][0x8d0] ;  /* 0x00023400ff0e7b82 */ /* 0x000e620000000a00 */
[----:B------:R-:W-:Y:S02]  /*171c0*/  MOV R8, R22 ;  /* 0x0000001600087202 */ /* 0x000fe40000000f00 */
[----:B------:R-:W-:-:S05]  /*171d0*/  MOV R9, R23 ;  /* 0x0000001700097202 */ /* 0x000fca0000000f00 */
[----:B------:R-:W3:Y:S08]  /*171e0*/  LDC R10, c[0x0][0x8d8] ;  /* 0x00023600ff0a7b82 */ /* 0x000ef00000000800 */
[----:B------:R-:W4:Y:S01]  /*171f0*/  LDC.64 R16, c[0x0][0x8c8] ;  /* 0x00023200ff107b82 */ /* 0x000f220000000a00 */
[----:B-1----:R-:W-:-:S04]  /*17200*/  ISETP.NE.U32.AND P0, PT, R14, RZ, PT ;  /* 0x000000ff0e00720c */ /* 0x002fc80003f05070 */
[----:B------:R-:W-:-:S13]  /*17210*/  ISETP.NE.AND.EX P0, PT, R15, RZ, PT, P0 ;  /* 0x000000ff0f00720c */ /* 0x000fda0003f05300 */
[----:B---34-:R-:W-:Y:S05]  /*17220*/  @!P0 BRA `(.L_x_528) ;  /* 0x0000000000288947 */ /* 0x018fea0003800000 */
[----:B------:R-:W1:Y:S02]  /*17230*/  LDC R4, c[0x0][0x8dc] ;  /* 0x00023700ff047b82 */ /* 0x000e640000000800 */
        /* <DEDUP_REMOVED lines=9> */
.L_x_528:
[----:B------:R-:W1:Y:S01]  /*172d0*/  LDC.64 R20, c[0x0][0x8e8] ;  /* 0x00023a00ff147b82 */ /* 0x000e620000000a00 */
[-CC-:B------:R-:W-:Y:S02]  /*172e0*/  SHF.R.U64 R14, R8, R10.reuse, R9.reuse ;  /* 0x0000000a080e7219 */ /* 0x180fe40000001209 */
[----:B------:R-:W-:Y:S02]  /*172f0*/  SHF.R.U32.HI R4, RZ, R10, R9 ;  /* 0x0000000aff047219 */ /* 0x000fe40000011609 */
[----:B------:R-:W-:-:S03]  /*17300*/  IADD3 R7, P0, RZ, -R14, RZ ;  /* 0x8000000eff077210 */ /* 0x000fc60007f1e0ff */
[----:B------:R-:W3:Y:S01]  /*17310*/  LDC R8, c[0x0][0x8c0] ;  /* 0x00023000ff087b82 */ /* 0x000ee20000000800 */
[----:B------:R-:W-:Y:S02]  /*17320*/  IADD3.X R5, RZ, ~R4, RZ, P0, !PT ;  /* 0x80000004ff057210 */ /* 0x000fe400007fe4ff */
[----:B------:R-:W-:-:S03]  /*17330*/  MOV R4, R22 ;  /* 0x0000001600047202 */ /* 0x000fc60000000f00 */
[-C--:B------:R-:W-:Y:S01]  /*17340*/  IMAD R6, R5, R16.reuse, RZ ;  /* 0x0000001005067224 */ /* 0x080fe200078e02ff */
[----:B------:R-:W-:Y:S01]  /*17350*/  MOV R5, R23 ;  /* 0x0000001700057202 */ /* 0x000fe20000000f00 */
[----:B------:R-:W4:Y:S02]  /*17360*/  LDC R18, c[0x0][0x8b0] ;  /* 0x00022c00ff127b82 */ /* 0x000f240000000800 */
[----:B------:R-:W-:-:S06]  /*17370*/  IMAD.WIDE.U32 R4, R7, R16, R4 ;  /* 0x0000001007047225 */ /* 0x000fcc00078e0004 */
[----:B------:R-:W5:Y:S01]  /*17380*/  LDC R19, c[0x0][0x900] ;  /* 0x00024000ff137b82 */ /* 0x000f620000000800 */
[----:B------:R-:W-:Y:S01]  /*17390*/  IMAD R7, R7, R17, R6 ;  /* 0x0000001107077224 */ /* 0x000fe200078e0206 */
[----:B-1----:R-:W-:Y:S02]  /*173a0*/  ISETP.NE.U32.AND P0, PT, R20, RZ, PT ;  /* 0x000000ff1400720c */ /* 0x002fe40003f05070 */
[----:B------:R-:W-:Y:S02]  /*173b0*/  MOV R6, 0xffffffff ;  /* 0xffffffff00067802 */ /* 0x000fe40000000f00 */
[----:B------:R-:W-:Y:S02]  /*173c0*/  IADD3 R5, R5, R7, RZ ;  /* 0x0000000705057210 */ /* 0x000fe40007ffe0ff */
[----:B------:R-:W1:Y:S01]  /*173d0*/  LDC R17, c[0x0][0x8a8] ;  /* 0x00022a00ff117b82 */ /* 0x000e620000000800 */
[----:B------:R-:W-:Y:S02]  /*173e0*/  ISETP.NE.AND.EX P0, PT, R21, RZ, PT, P0 ;  /* 0x000000ff1500720c */ /* 0x000fe40003f05300 */
[----:B---3--:R-:W-:-:S02]  /*173f0*/  SHF.R.U64 R10, R4, R8, R5 ;  /* 0x00000008040a7219 */ /* 0x008fc40000001205 */
[----:B------:R-:W-:-:S03]  /*17400*/  SHF.R.U32.HI R5, RZ, R8, R5 ;  /* 0x00000008ff057219 */ /* 0x000fc60000011605 */
[----:B------:R-:W3:Y:S01]  /*17410*/  LDC R22, c[0x0][0x8f0] ;  /* 0x00023c00ff167b82 */ /* 0x000ee20000000800 */
[-CC-:B----4-:R-:W-:Y:S02]  /*17420*/  SHF.R.U64 R15, R10, R18.reuse, R5.reuse ;  /* 0x000000120a0f7219 */ /* 0x190fe40000001205 */
[----:B------:R-:W-:Y:S02]  /*17430*/  SHF.R.U32.HI R4, RZ, R18, R5 ;  /* 0x00000012ff047219 */ /* 0x000fe40000011605 */
[----:B------:R-:W-:-:S03]  /*17440*/  MOV R18, 0x1 ;  /* 0x0000000100127802 */ /* 0x000fc60000000f00 */
[----:B------:R-:W4:Y:S01]  /*17450*/  LDC R23, c[0x0][0x8e0] ;  /* 0x00023800ff177b82 */ /* 0x000f220000000800 */
[-C--:B-----5:R-:W-:Y:S02]  /*17460*/  SHF.L.U32 R6, R6, R19.reuse, RZ ;  /* 0x0000001306067219 */ /* 0x0a0fe400000006ff */
[-CC-:B------:R-:W-:Y:S02]  /*17470*/  SHF.R.U64 R16, R15, R19.reuse, R4.reuse ;  /* 0x000000130f107219 */ /* 0x180fe40000001204 */
[----:B------:R-:W-:Y:S02]  /*17480*/  SHF.R.U32.HI R5, RZ, R19, R4 ;  /* 0x00000013ff057219 */ /* 0x000fe40000011604 */
[----:B------:R-:W-:Y:S01]  /*17490*/  LOP3.LUT R24, RZ, R6, RZ, 0x33, !PT ;  /* 0x00000006ff187212 */ /* 0x000fe200078e33ff */
[----:B------:R-:W1:Y:S01]  /*174a0*/  LDC R25, c[0x0][0x8b8] ;  /* 0x00022e00ff197b82 */ /* 0x000e620000000800 */
        /* <DEDUP_REMOVED lines=12> */
.L_x_529:
[----:B------:R-:W5:Y:S01]  /*17570*/  LDC R6, c[0x0][0x904] ;  /* 0x00024100ff067b82 */ /* 0x000f620000000800 */
[----:B---3--:R-:W-:Y:S02]  /*17580*/  SHF.R.U64 R4, R4, R22, R5 ;  /* 0x0000001604047219 */ /* 0x008fe40000001205 */
[----:B------:R-:W-:Y:S02]  /*17590*/  SHF.L.U32 R18, R18, R19, RZ ;  /* 0x0000001312127219 */ /* 0x000fe400000006ff */
[----:B------:R-:W-:Y:S02]  /*175a0*/  LOP3.LUT R3, R15, R24, RZ, 0xc0, !PT ;  /* 0x000000180f037212 */ /* 0x000fe400078ec0ff */
[----:B-1----:R-:W-:Y:S02]  /*175b0*/  IADD3 R7, R17, -0x1, RZ ;  /* 0xffffffff11077810 */ /* 0x002fe40007ffe0ff */
[----:B------:R-:W-:Y:S01]  /*175c0*/  IADD3 R5, -R4, RZ, RZ ;  /* 0x000000ff04057210 */ /* 0x000fe20007ffe1ff */
[----:B------:R-:W-:Y:S01]  /*175d0*/  IMAD R3, R18, R4, R3 ;  /* 0x0000000412037224 */ /* 0x000fe200078e0203 */
[----:B------:R-:W-:-:S02]  /*175e0*/  LOP3.LUT R7, R10, R7, RZ, 0xc0, !PT ;  /* 0x000000070a077212 */ /* 0x000fc400078ec0ff */
[----:B------:R-:W-:Y:S02]  /*175f0*/  MOV R4, R14 ;  /* 0x0000000e00047202 */ /* 0x000fe40000000f00 */
[----:B-----5:R-:W-:Y:S02]  /*17600*/  ISETP.NE.AND P0, PT, R6, 0x1, PT ;  /* 0x000000010600780c */ /* 0x020fe40003f05270 */
[----:B------:R-:W-:-:S11]  /*17610*/  MOV R6, 0x1 ;  /* 0x0000000100067802 */ /* 0x000fd60000000f00 */
[----:B------:R-:W-:Y:S02]  /*17620*/  @P0 IMAD R0, R11, R12, R2 ;  /* 0x0000000c0b000224 */ /* 0x000fe400078e0202 */
[----:B----4-:R-:W-:Y:S02]  /*17630*/  IMAD R2, R5, R23, R16 ;  /* 0x0000001705027224 */ /* 0x010fe400078e0210 */
[----:B------:R-:W-:Y:S02]  /*17640*/  IMAD R0, R3, R25, R0 ;  /* 0x0000001903007224 */ /* 0x000fe400078e0200 */
[----:B------:R-:W-:-:S05]  /*17650*/  IMAD R7, R2, R17, R7 ;  /* 0x0000001102077224 */ /* 0x000fca00078e0207 */
[----:B------:R-:W-:Y:S02]  /*17660*/  SEL R5, R7, R0, !P0 ;  /* 0x0000000007057207 */ /* 0x000fe40004000000 */
[----:B------:R-:W-:-:S07]  /*17670*/  SEL R7, R0, R7, !P0 ;  /* 0x0000000700077207 */ /* 0x000fce0004000000 */
.L_x_527:
[----:B------:R-:W-:-:S08]  /*17680*/  NOP ;  /* 0x0000000000007918 */ /* 0x000fd00000000000 */
[----:B------:R-:W1:-:S00]  /*17690*/  USETMAXREG.DEALLOC.CTAPOOL 0x28 ;  /* 0x00000028000079c8 */ /* 0x000e4000080e0500 */
[----:B------:R-:W-:-:S06]  /*176a0*/  UISETP.NE.AND UP0, UPT, UR46, 0x1, UPT ;  /* 0x000000012e00788c */ /* 0x000fcc000bf05270 */
[----:B------:R-:W-:-:S13]  /*176b0*/  PLOP3.LUT P0, PT, PT, PT, UP0, 0x80, 0x0 ;  /* 0x000000000000781c */ /* 0x000fda0003f0f008 */
[----:B--2---:R-:W-:Y:S05]  /*176c0*/  @!P0 EXIT ;  /* 0x000000000000894d */ /* 0x004fea0003800000 */
[----:B------:R-:W-:-:S06]  /*176d0*/  UISETP.NE.AND UP0, UPT, UR46, URZ, UPT ;  /* 0x0000003f2e00728c */ /* 0x000fcc000bf05270 */
[----:B------:R-:W-:-:S13]  /*176e0*/  PLOP3.LUT P0, PT, PT, PT, UP0, 0x80, 0x0 ;  /* 0x000000000000781c */ /* 0x000fda0003f0f008 */
[----:B-1----:R-:W-:Y:S05]  /*176f0*/  @!P0 BRA `(.L_x_530) ;  /* 0x0000001800548947 */ /* 0x002fea0003800000 */
[----:B------:R-:W-:-:S04]  /*17700*/  UISETP.NE.AND UP0, UPT, UR48, URZ, UPT ;  /* 0x0000003f3000728c */ /* 0x000fc8000bf05270 */
[----:B------:R-:W-:-:S06]  /*17710*/  UISETP.NE.OR UP0, UPT, UR46, 0x2, UP0 ;  /* 0x000000022e00788c */ /* 0x000fcc0008705670 */
[----:B------:R-:W-:-:S13]  /*17720*/  PLOP3.LUT P0, PT, PT, PT, UP0, 0x80, 0x0 ;  /* 0x000000000000781c */ /* 0x000fda0003f0f008 */
[----:B------:R-:W-:Y:S05]  /*17730*/  @P0 EXIT ;  /* 0x000000000000094d */ /* 0x000fea0003800000 */
[----:B------:R-:W-:-:S13]  /*17740*/  LOP3.LUT P2, RZ, R6, 0xff, RZ, 0xc0, !PT ;  /* 0x000000ff06ff7812 */ /* 0x000fda000784c0ff */
[----:B------:R-:W-:Y:S05]  /*17750*/  @!P2 BRA `(.L_x_531) ;  /* 0x000000000018a947 */ /* 0x000fea0003800000 */
[----:B------:R-:W-:Y:S01]  /*17760*/  UMOV UR4, 0x400 ;  /* 0x0000040000047882 */ /* 0x000fe20000000000 */
[----:B------:R-:W-:Y:S01]  /*17770*/  MOV R0, RZ ;  /* 0x000000ff00007202 */ /* 0x000fe20000000f00 */
[----:B------:R-:W-:-:S03]  /*17780*/  ULEA UR4, UR37, UR4, 0x18 ;  /* 0x0000000425047291 */ /* 0x000fc6000f8ec03f */
[----:B------:R-:W-:-:S06]  /*17790*/  SHF.L.U32 R0, R0, 0x1f, RZ ;  /* 0x0000001f00007819 */ /* 0x000fcc00000006ff */
[----:B------:R-:W1:Y:S02]  /*177a0*/  SYNCS.PHASECHK.TRANS64.TRYWAIT P0, [UR4+0xc8], R0 ;  /* 0x0000c800ff0075a7 */ /* 0x000e640008000144 */
[----:B-1----:R-:W-:Y:S05]  /*177b0*/  @!P0 BRA `(.L_x_532) ;  /* 0x0000002c00a08947 */ /* 0x002fea0003800000 */
.L_x_531:
[----:B------:R-:W-:Y:S01]  /*177c0*/  PRMT R11, RZ, 0x7610, R11 ;  /* 0x00007610ff0b7816 */ /* 0x000fe2000000000b */
[----:B------:R-:W-:Y:S06]  /*177d0*/  @P1 BRA `(.L_x_533) ;  /* 0x00000000002c1947 */ /* 0x000fec0003800000 */
[----:B------:R-:W-:Y:S02]  /*177e0*/  ULDC.64 UR4, c[0x0][0x588] ;  /* 0x0001620000047ab9 */ /* 0x000fe40000000a00 */
[----:B------:R-:W-:-:S04]  /*177f0*/  ISETP.NE.U32.AND P0, PT, RZ, UR4, PT ;  /* 0x00000004ff007c0c */ /* 0x000fc8000bf05070 */
[----:B------:R-:W-:-:S13]  /*17800*/  ISETP.NE.AND.EX P0, PT, RZ, UR5, PT, P0 ;  /* 0x00000005ff007c0c */ /* 0x000fda000bf05300 */
[----:B------:R-:W-:Y:S05]  /*17810*/  @!P0 BRA `(.L_x_534) ;  /* 0x0000000000148947 */ /* 0x000fea0003800000 */
[----:B------:R-:W-:Y:S02]  /*17820*/  MOV R2, UR50 ;  /* 0x0000003200027c02 */ /* 0x000fe40008000f00 */
[----:B-1----:R-:W-:-:S05]  /*17830*/  MOV R3, UR51 ;  /* 0x0000003300037c02 */ /* 0x002fca0008000f00 */
[----:B------:R2:W5:Y:S01]  /*17840*/  LDG.E R10, desc[UR54][R2.64] ;  /* 0x00000036020a7981 */ /* 0x000562000c1e1900 */
[----:B------:R-:W-:Y:S01]  /*17850*/  MOV R11, 0x1 ;  /* 0x00000001000b7802 */ /* 0x000fe20000000f00 */
[----:B------:R-:W-:Y:S06]  /*17860*/  BRA `(.L_x_533) ;  /* 0x0000000000087947 */ /* 0x000fec0003800000 */
.L_x_534:
[----:B------:R-:W3:Y:S01]  /*17870*/  LDC R10, c[0x0][0x580] ;  /* 0x00016000ff0a7b82 */ /* 0x000ee20000000800 */
[----:B------:R-:W-:-:S07]  /*17880*/  MOV R11, 0x1 ;  /* 0x00000001000b7802 */ /* 0x000fce0000000f00 */
.L_x_533:
[----:B------:R-:W-:Y:S05]  /*17890*/  @!P2 BRA `(.L_x_535) ;  /* 0x000000140068a947 */ /* 0x000fea0003800000 */
[----:B------:R-:W4:Y:S01]  /*178a0*/  LDC R9, c[0x0][0x900] ;  /* 0x00024000ff097b82 */ /* 0x000f220000000800 */
[----:B-1----:R-:W-:Y:S01]  /*178b0*/  MOV R0, 0xffffffff ;  /* 0xffffffff00007802 */ /* 0x002fe20000000f00 */
[----:B------:R-:W-:Y:S01]  /*178c0*/  ULOP3.LUT UR21, UR39, 0x2, URZ, 0xfc, !UPT ;  /* 0x0000000227157892 */ /* 0x000fe2000f8efc3f */
[----:B--2---:R-:W-:Y:S01]  /*178d0*/  MOV R2, 0x1 ;  /* 0x0000000100027802 */ /* 0x004fe20000000f00 */
[----:B------:R-:W-:Y:S01]  /*178e0*/  ULDC.64 UR22, c[0x0][0x198] ;  /* 0x0000660000167ab9 */ /* 0x000fe20000000a00 */
[----:B------:R-:W-:Y:S01]  /*178f0*/  ULDC.64 UR4, c[0x0][0x588] ;  /* 0x0001620000047ab9 */ /* 0x000fe20000000a00 */
[----:B------:R-:W-:Y:S01]  /*17900*/  ULDC.64 UR6, c[0x0][0x8f8] ;  /* 0x00023e0000067ab9 */ /* 0x000fe20000000a00 */
[----:B------:R-:W-:Y:S01]  /*17910*/  ULDC.64 UR14, c[0x0][0x590] ;  /* 0x00016400000e7ab9 */ /* 0x000fe20000000a00 */
[----:B------:R-:W1:Y:S01]  /*17920*/  LDC R8, c[0x0][0x8a8] ;  /* 0x00022a00ff087b82 */ /* 0x000e620000000800 */
[-C--:B----4-:R-:W-:Y:S02]  /*17930*/  SHF.L.U32 R0, R0, R9.reuse, RZ ;  /* 0x0000000900007219 */ /* 0x090fe400000006ff */
[----:B------:R-:W-:-:S02]  /*17940*/  SHF.L.U32 R9, R2, R9, RZ ;  /* 0x0000000902097219 */ /* 0x000fc400000006ff */
[----:B------:R-:W-:Y:S02]  /*17950*/  LOP3.LUT R0, RZ, R0, RZ, 0x33, !PT ;  /* 0x00000000ff007212 */ /* 0x000fe400078e33ff */
[----:B-1----:R-:W-:-:S07]  /*17960*/  IADD3 R8, R8, -0x1, RZ ;  /* 0xffffffff08087810 */ /* 0x002fce0007ffe0ff */
.L_x_591:
[----:B------:R-:W-:Y:S02]  /*17970*/  ISETP.NE.U32.AND P0, PT, RZ, UR14, PT ;  /* 0x0000000eff007c0c */ /* 0x000fe4000bf05070 */
[----:B------:R-:W-:Y:S02]  /*17980*/  R2UR UR43, R7 ;  /* 0x00000000072b72ca */ /* 0x000fe400000e0000 */
[----:B------:R-:W-:Y:S02]  /*17990*/  R2UR UR42, R5 ;  /* 0x00000000052a72ca */ /* 0x000fe400000e0000 */
[----:B------:R-:W-:-:S09]  /*179a0*/  ISETP.NE.AND.EX P0, PT, RZ, UR15, PT, P0 ;  /* 0x0000000fff007c0c */ /* 0x000fd2000bf05300 */
[----:B------:R-:W-:Y:S02]  /*179b0*/  USHF.L.U32 UR43, UR43, 0x7, URZ ;  /* 0x000000072b2b7899 */ /* 0x000fe4000800063f */
[----:B------:R-:W-:Y:S02]  /*179c0*/  USHF.L.U32 UR42, UR42, 0x8, URZ ;  /* 0x000000082a2a7899 */ /* 0x000fe4000800063f */
[----:B---34-:R-:W-:Y:S10]  /*179d0*/  @!P0 BRA `(.L_x_536) ;  /* 0x00000000002c8947 */ /* 0x018ff40003800000 */
[----:B------:R-:W-:-:S04]  /*179e0*/  ISETP.NE.U32.AND P1, PT, RZ, UR4, PT ;  /* 0x00000004ff007c0c */ /* 0x000fc8000bf25070 */
[----:B------:R-:W-:-:S13]  /*179f0*/  ISETP.NE.AND.EX P1, PT, RZ, UR5, PT, P1 ;  /* 0x00000005ff007c0c */ /* 0x000fda000bf25310 */
[----:B------:R-:W-:Y:S05]  /*17a00*/  @!P1 BRA `(.L_x_537) ;  /* 0x0000000000189947 */ /* 0x000fea0003800000 */
[----:B------:R-:W1:Y:S01]  /*17a10*/  LDC.64 R2, c[0x0][0x588] ;  /* 0x00016200ff027b82 */ /* 0x000e620000000a00 */
[----:B------:R-:W-:-:S04]  /*17a20*/  IMAD R5, R4, UR14, RZ ;  /* 0x0000000e04057c24 */ /* 0x000fc8000f8e02ff */
[----:B-1----:R-:W-:-:S05]  /*17a30*/  IMAD.WIDE R2, R5, 0x4, R2 ;  /* 0x0000000405027825 */ /* 0x002fca00078e0202 */
[----:B---3-5:R1:W5:Y:S01]  /*17a40*/  LDG.E R10, desc[UR54][R2.64] ;  /* 0x00000036020a7981 */ /* 0x028362000c1e1900 */
[----:B------:R-:W-:Y:S01]  /*17a50*/  MOV R11, 0x1 ;  /* 0x00000001000b7802 */ /* 0x000fe20000000f00 */
[----:B------:R-:W-:Y:S06]  /*17a60*/  BRA `(.L_x_536) ;  /* 0x0000000000087947 */ /* 0x000fec0003800000 */
.L_x_537:
[----:B---3-5:R-:W2:Y:S01]  /*17a70*/  LDC R10, c[0x0][0x580] ;  /* 0x00016000ff0a7b82 */ /* 0x028ea20000000800 */
[----:B------:R-:W-:-:S07]  /*17a80*/  MOV R11, 0x1 ;  /* 0x00000001000b7802 */ /* 0x000fce0000000f00 */
.L_x_536:
[----:B------:R-:W-:Y:S05]  /*17a90*/  @!P0 BRA `(.L_x_538) ;  /* 0x00000000001c8947 */ /* 0x000fea0003800000 */
[----:B------:R-:W-:-:S13]  /*17aa0*/  LOP3.LUT P2, RZ, R11, 0xff, RZ, 0xc0, !PT ;  /* 0x000000ff0bff7812 */ /* 0x000fda000784c0ff */
[----:B-1----:R-:W1:Y:S02]  /*17ab0*/  @!P2 LDC.64 R2, c[0x0][0x588] ;  /* 0x00016200ff02ab82 */ /* 0x002e640000000a00 */
[----:B-1----:R-:W-:-:S04]  /*17ac0*/  @!P2 ISETP.NE.U32.AND P0, PT, R2, RZ, PT ;  /* 0x000000ff0200a20c */ /* 0x002fc80003f05070 */
[----:B------:R-:W-:Y:S02]  /*17ad0*/  @!P2 ISETP.NE.AND.EX P1, PT, R3, RZ, PT, P0 ;  /* 0x000000ff0300a20c */ /* 0x000fe40003f25300 */
[----:B--23-5:R-:W-:Y:S02]  /*17ae0*/  @P2 FSETP.EQ.AND P0, PT, R10, RZ, PT ;  /* 0x000000ff0a00220b */ /* 0x02cfe40003f02000 */
[----:B------:R-:W-:Y:S01]  /*17af0*/  @!P2 PLOP3.LUT P0, PT, P1, PT, PT, 0x8, 0x0 ;  /* 0x000000000000a81c */ /* 0x000fe20000f0e170 */
[----:B------:R-:W-:-:S12]  /*17b00*/  BRA `(.L_x_539) ;  /* 0x0000000000047947 */ /* 0x000fd80003800000 */
.L_x_538:
[----:B--23-5:R-:W-:-:S13]  /*17b10*/  FSETP.EQ.AND P0, PT, R10, RZ, PT ;  /* 0x000000ff0a00720b */ /* 0x02cfda0003f02000 */
.L_x_539:
[----:B------:R-:W-:Y:S01]  /*17b20*/  UISETP.NE.AND UP0, UPT, UR21, 0x3, UPT ;  /* 0x000000031500788c */ /* 0x000fe2000bf05270 */
[----:B------:R-:W-:-:S04]  /*17b30*/  ELECT P1, URZ, PT ;  /* 0x00000000003f782f */ /* 0x000fc80003820000 */
[----:B------:R-:W-:Y:S02]  /*17b40*/  PLOP3.LUT P0, PT, P1, P0, PT, 0x20, 0x0 ;  /* 0x000000000000781c */ /* 0x000fe40000f00470 */
[----:B------:R-:W-:-:S13]  /*17b50*/  PLOP3.LUT P1, PT, PT, PT, UP0, 0x80, 0x0 ;  /* 0x000000000000781c */ /* 0x000fda0003f2f008 */
[----:B------:R-:W-:Y:S05]  /*17b60*/  @!P1 BRA `(.L_x_540) ;  /* 0x0000000000049947 */ /* 0x000fea0003800000 */
[----:B------:R-:W-:Y:S01]  /*17b70*/  BPT.TRAP 0x1 ;  /* 0x000000040000795c */ /* 0x000fe20000300000 */
.L_x_540:
[----:B------:R-:W2:Y:S01]  /*17b80*/  S2UR UR37, SR_CgaCtaId ;  /* 0x00000000002579c3 */ /* 0x000ea20000008800 */
[----:B------:R-:W-:Y:S01]  /*17b90*/  UMOV UR13, 0x400 ;  /* 0x00000400000d7882 */ /* 0x000fe20000000000 */
[----:B-1----:R-:W-:-:S04]  /*17ba0*/  MOV R2, 0x1 ;  /* 0x0000000100027802 */ /* 0x002fc80000000f00 */
[----:B------:R-:W-:Y:S01]  /*17bb0*/  SHF.L.U32 R2, R2, 0x1f, RZ ;  /* 0x0000001f02027819 */ /* 0x000fe200000006ff */
[----:B--2---:R-:W-:-:S09]  /*17bc0*/  ULEA UR13, UR37, UR13, 0x18 ;  /* 0x0000000d250d7291 */ /* 0x004fd2000f8ec03f */
[----:B------:R-:W1:Y:S02]  /*17bd0*/  SYNCS.PHASECHK.TRANS64.TRYWAIT P2, [UR13+0xa0], R2 ;  /* 0x0000a002ff0075a7 */ /* 0x000e64000804014d */
[----:B-1----:R-:W-:Y:S05]  /*17be0*/  @!P2 BRA `(.L_x_541) ;  /* 0x0000002800aca947 */ /* 0x002fea0003800000 */
.L_x_634:
[----:B------:R-:W-:Y:S04]  /*17bf0*/  BSSY B0, `(.L_x_542) ;  /* 0x000000e000007945 */ /* 0x000fe80003800000 */
[----:B------:R-:W-:Y:S05]  /*17c00*/  @!P0 BRA `(.L_x_543) ;  /* 0x0000000000308947 */ /* 0x000fea0003800000 */
[----:B------:R-:W-:Y:S01]  /*17c10*/  R2UR UR44, R4 ;  /* 0x00000000042c72ca */ /* 0x000fe200000e0000 */
[----:B------:R-:W-:Y:S02]  /*17c20*/  UIADD3 UR8, UP0, UR22, 0x3f0, URZ ;  /* 0x000003f016087890 */ /* 0x000fe4000ff1e03f */
[----:B------:R-:W-:Y:S02]  /*17c30*/  UIADD3 UR40, UR13, 0x100, URZ ;  /* 0x000001000d287890 */ /* 0x000fe4000fffe03f */
[----:B------:R-:W-:Y:S02]  /*17c40*/  UIADD3 UR41, UR13, 0x80, URZ ;  /* 0x000000800d297890 */ /* 0x000fe4000fffe03f */
[----:B------:R-:W-:Y:S01]  /*17c50*/  UIADD3.X UR9, URZ, UR23, URZ, UP0, !UPT ;  /* 0x000000173f097290 */ /* 0x000fe200087fe43f */
[----:B------:R-:W-:Y:S01]  /*17c60*/  UMOV UR10, 0x0 ;  /* 0x00000000000a7882 */ /* 0x000fe20000000000 */
[----:B------:R-:W-:-:S07]  /*17c70*/  UMOV UR11, 0x10000000 ;  /* 0x10000000000b7882 */ /* 0x000fce0000000000 */
[----:B------:R2:W-:Y:S02]  /*17c80*/  UTMALDG.3D [UR40], [UR8], desc[UR10] ;  /* 0x00000a28080075b4 */ /* 0x0005e40008011000 */
[----:B--2---:R-:W-:Y:S05]  /*17c90*/  @!P1 BRA `(.L_x_544) ;  /* 0x0000000000049947 */ /* 0x004fea0003800000 */
[----:B------:R-:W-:Y:S01]  /*17ca0*/  BPT.TRAP 0x1 ;  /* 0x000000040000795c */ /* 0x000fe20000300000 */
.L_x_544:
[----:B-1----:R-:W1:Y:S02]  /*17cb0*/  LDC R3, c[0x0][0x800] ;  /* 0x00020000ff037b82 */ /* 0x002e640000000800 */
[----:B-1----:R2:W-:Y:S02]  /*17cc0*/  SYNCS.ARRIVE.TRANS64.RED.A0TR RZ, [UR13+0x80], R3 ;  /* 0x00008003ffff79a7 */ /* 0x0025e4000830040d */
.L_x_543:
[----:B------:R-:W-:Y:S05]  /*17cd0*/  BSYNC B0 ;  /* 0x0000000000007941 */ /* 0x000fea0003800000 */
.L_x_542:
[----:B------:R-:W-:Y:S05]  /*17ce0*/  @!P1 BRA `(.L_x_545) ;  /* 0x0000000000049947 */ /* 0x000fea0003800000 */
[----:B------:R-:W-:Y:S01]  /*17cf0*/  BPT.TRAP 0x1 ;  /* 0x000000040000795c */ /* 0x000fe20000300000 */
.L_x_545:
[----:B------:R-:W-:-:S04]  /*17d00*/  UIADD3 UR33, UR13, 0x80, URZ ;  /* 0x000000800d217890 */ /* 0x000fc8000fffe03f */
[----:B------:R-:W-:-:S09]  /*17d10*/  UPRMT UR16, UR37, 0x654, UR33 ;  /* 0x0000065425107896 */ /* 0x000fd20008000021 */
[----:B------:R-:W-:Y:S01]  /*17d20*/  SYNCS.ARRIVE.TRANS64.RED.A1T0 RZ, [UR16], RZ ;  /* 0x000000ffffff79a7 */ /* 0x000fe20008100410 */
[----:B------:R-:W-:Y:S05]  /*17d30*/  @!P1 BRA `(.L_x_546) ;  /* 0x0000000000049947 */ /* 0x000fea0003800000 */
[----:B------:R-:W-:Y:S01]  /*17d40*/  BPT.TRAP 0x1 ;  /* 0x000000040000795c */ /* 0x000fe20000300000 */
.L_x_546:
[----:B------:R-:W3:Y:S02]  /*17d50*/  SYNCS.PHASECHK.TRANS64.TRYWAIT P2, [UR13+0xa8], R2 ;  /* 0x0000a802ff0075a7 */ /* 0x000ee4000804014d */
[----:B---3--:R-:W-:Y:S05]  /*17d60*/  @!P2 BRA `(.L_x_547) ;  /* 0x000000280064a947 */ /* 0x008fea0003800000 */
.L_x_635:
[----:B------:R-:W-:Y:S04]  /*17d70*/  BSSY B0, `(.L_x_548) ;  /* 0x0000010000007945 */ /* 0x000fe80003800000 */
[----:B------:R-:W-:Y:S05]  /*17d80*/  @!P0 BRA `(.L_x_549) ;  /* 0x0000000000388947 */ /* 0x000fea0003800000 */
[----:B------:R-:W-:Y:S01]  /*17d90*/  UIADD3 UR18, UP0, UR22, 0x3f0, URZ ;  /* 0x000003f016127890 */ /* 0x000fe2000ff1e03f */
[----:B------:R-:W-:Y:S01]  /*17da0*/  R2UR UR12, R4 ;  /* 0x00000000040c72ca */ /* 0x000fe200000e0000 */
[----:B------:R-:W-:Y:S02]  /*17db0*/  UIADD3 UR10, UR42, 0x20, URZ ;  /* 0x000000202a0a7890 */ /* 0x000fe4000fffe03f */
[----:B------:R-:W-:Y:S02]  /*17dc0*/  UIADD3 UR8, UR13, 0x1100, URZ ;  /* 0x000011000d087890 */ /* 0x000fe4000fffe03f */
[----:B------:R-:W-:Y:S02]  /*17dd0*/  UIADD3 UR9, UR13, 0x88, URZ ;  /* 0x000000880d097890 */ /* 0x000fe4000fffe03f */
[----:B------:R-:W-:Y:S01]  /*17de0*/  UIADD3.X UR19, URZ, UR23, URZ, UP0, !UPT ;  /* 0x000000173f137290 */ /* 0x000fe200087fe43f */
[----:B------:R-:W-:Y:S01]  /*17df0*/  UMOV UR24, 0x0 ;  /* 0x0000000000187882 */ /* 0x000fe20000000000 */
[----:B------:R-:W-:Y:S01]  /*17e00*/  UMOV UR25, 0x10000000 ;  /* 0x1000000000197882 */ /* 0x000fe20000000000 */
[----:B------:R-:W-:-:S06]  /*17e10*/  UMOV UR11, UR43 ;  /* 0x0000002b000b7c82 */ /* 0x000fcc0008000000 */
[----:B------:R3:W-:Y:S02]  /*17e20*/  UTMALDG.3D [UR8], [UR18], desc[UR24] ;  /* 0x00001808120075b4 */ /* 0x0007e40008011000 */
[----:B---3--:R-:W-:Y:S05]  /*17e30*/  @!P1 BRA `(.L_x_550) ;  /* 0x0000000000049947 */ /* 0x008fea0003800000 */
[----:B------:R-:W-:Y:S01]  /*17e40*/  BPT.TRAP 0x1 ;  /* 0x000000040000795c */ /* 0x000fe20000300000 */
.L_x_550:
[----:B-12---:R-:W1:Y:S02]  /*17e50*/  LDC R3, c[0x0][0x800] ;  /* 0x00020000ff037b82 */ /* 0x006e640000000800 */
[----:B-1----:R3:W-:Y:S02]  /*17e60*/  SYNCS.ARRIVE.TRANS64.RED.A0TR RZ, [UR13+0x88], R3 ;  /* 0x00008803ffff79a7 */ /* 0x0027e4000830040d */
.L_x_549:
[----:B------:R-:W-:Y:S05]  /*17e70*/  BSYNC B0 ;  /* 0x0000000000007941 */ /* 0x000fea0003800000 */
.L_x_548:
[----:B------:R-:W-:Y:S05]  /*17e80*/  @!P1 BRA `(.L_x_551) ;  /* 0x0000000000049947 */ /* 0x000fea0003800000 */
[----:B------:R-:W-:Y:S01]  /*17e90*/  BPT.TRAP 0x1 ;  /* 0x000000040000795c */ /* 0x000fe20000300000 */
.L_x_551:
[----:B------:R-:W-:-:S04]  /*17ea0*/  UIADD3 UR25, UR13, 0x88, URZ ;  /* 0x000000880d197890 */ /* 0x000fc8000fffe03f */
[----:B------:R-:W-:-:S09]  /*17eb0*/  UPRMT UR18, UR37, 0x654, UR25 ;  /* 0x0000065425127896 */ /* 0x000fd20008000019 */
[----:B------:R-:W-:Y:S01]  /*17ec0*/  SYNCS.ARRIVE.TRANS64.RED.A1T0 RZ, [UR18], RZ ;  /* 0x000000ffffff79a7 */ /* 0x000fe20008100412 */
[----:B------:R-:W-:Y:S05]  /*17ed0*/  @!P1 BRA `(.L_x_552) ;  /* 0x0000000000049947 */ /* 0x000fea0003800000 */
[----:B------:R-:W-:Y:S01]  /*17ee0*/  BPT.TRAP 0x1 ;  /* 0x000000040000795c */ /* 0x000fe20000300000 */
.L_x_552:
[----:B------:R-:W4:Y:S02]  /*17ef0*/  SYNCS.PHASECHK.TRANS64.TRYWAIT P2, [UR13+0xb0], R2 ;  /* 0x0000b002ff0075a7 */ /* 0x000f24000804014d */
[----:B----4-:R-:W-:Y:S05]  /*17f00*/  @!P2 BRA `(.L_x_553) ;  /* 0x000000280014a947 */ /* 0x010fea0003800000 */
.L_x_636:
        /* <DEDUP_REMOVED lines=12> */
[----:B----4-:R-:W-:Y:S05]  /*17fd0*/  @!P1 BRA `(.L_x_556) ;  /* 0x0000000000049947 */ /* 0x010fea0003800000 */
[----:B------:R-:W-:Y:S01]  /*17fe0*/  BPT.TRAP 0x1 ;  /* 0x000000040000795c */ /* 0x000fe20000300000 */
.L_x_556:
[----:B-123--:R-:W1:Y:S02]  /*17ff0*/  LDC R3, c[0x0][0x800] ;  /* 0x00020000ff037b82 */ /* 0x00ee640000000800 */
[----:B-1----:R4:W-:Y:S02]  /*18000*/  SYNCS.ARRIVE.TRANS64.RED.A0TR RZ, [UR13+0x90], R3 ;  /* 0x00009003ffff79a7 */ /* 0x0029e4000830040d */
.L_x_555:
[----:B------:R-:W-:Y:S05]  /*18010*/  BSYNC B0 ;  /* 0x0000000000007941 */ /* 0x000fea0003800000 */
.L_x_554:
[----:B------:R-:W-:Y:S05]  /*18020*/  @!P1 BRA `(.L_x_557) ;  /* 0x0000000000049947 */ /* 0x000fea0003800000 */
[----:B------:R-:W-:Y:S01]  /*18030*/  BPT.TRAP 0x1 ;  /* 0x000000040000795c */ /* 0x000fe20000300000 */
.L_x_557:
[----:B------:R-:W-:-:S04]  /*18040*/  UIADD3 UR17, UR13, 0x90, URZ ;  /* 0x000000900d117890 */ /* 0x000fc8000fffe03f */
[----:B------:R-:W-:-:S09]  /*18050*/  UPRMT UR29, UR37, 0x654, UR17 ;  /* 0x00000654251d7896 */ /* 0x000fd20008000011 */
[----:B------:R-:W-:Y:S01]  /*18060*/  SYNCS.ARRIVE.TRANS64.RED.A1T0 RZ, [UR29], RZ ;  /* 0x000000ffffff79a7 */ /* 0x000fe2000810041d */
[----:B------:R-:W-:Y:S05]  /*18070*/  @!P1 BRA `(.L_x_558) ;  /* 0x0000000000049947 */ /* 0x000fea0003800000 */
[----:B------:R-:W-:Y:S01]  /*18080*/  BPT.TRAP 0x1 ;  /* 0x000000040000795c */ /* 0x000fe20000300000 */
.L_x_558:
[----:B------:R-:W5:Y:S02]  /*18090*/  SYNCS.PHASECHK.TRANS64.TRYWAIT P2, [UR13+0xb8], R2 ;  /* 0x0000b802ff0075a7 */ /* 0x000f64000804014d */
[----:B-----5:R-:W-:Y:S05]  /*180a0*/  @!P2 BRA `(.L_x_559) ;  /* 0x0000002400c4a947 */ /* 0x020fea0003800000 */
.L_x_637:
        /* <DEDUP_REMOVED lines=12> */
[----:B-1----:R-:W-:Y:S05]  /*18170*/  @!P1 BRA `(.L_x_562) ;  /* 0x0000000000049947 */ /* 0x002fea0003800000 */
[----:B------:R-:W-:Y:S01]  /*18180*/  BPT.TRAP 0x1 ;  /* 0x000000040000795c */ /* 0x000fe20000300000 */
.L_x_562:
[----:B------:R-:W1:Y:S02]  /*18190*/  LDC R2, c[0x0][0x800] ;  /* 0x00020000ff027b82 */ /* 0x000e640000000800 */
[----:B-1----:R1:W-:Y:S02]  /*181a0*/  SYNCS.ARRIVE.TRANS64.RED.A0TR RZ, [UR13+0x98], R2 ;  /* 0x00009802ffff79a7 */ /* 0x0023e4000830040d */
.L_x_561:
[----:B------:R-:W-:Y:S05]  /*181b0*/  BSYNC B0 ;  /* 0x0000000000007941 */ /* 0x000fea0003800000 */
.L_x_560:
[----:B------:R-:W-:Y:S05]  /*181c0*/  @!P1 BRA `(.L_x_563) ;  /* 0x0000000000049947 */ /* 0x000fea0003800000 */
[----:B------:R-:W-:Y:S01]  /*181d0*/  BPT.TRAP 0x1 ;  /* 0x000000040000795c */ /* 0x000fe20000300000 */
.L_x_563:
[----:B------:R-:W-:-:S04]  /*181e0*/  UIADD3 UR9, UR13, 0x98, URZ ;  /* 0x000000980d097890 */ /* 0x000fc8000fffe03f */
[----:B------:R-:W-:-:S09]  /*181f0*/  UPRMT UR30, UR37, 0x654, UR9 ;  /* 0x00000654251e7896 */ /* 0x000fd20008000009 */
[----:B------:R-:W-:Y:S01]  /*18200*/  SYNCS.ARRIVE.TRANS64.RED.A1T0 RZ, [UR30], RZ ;  /* 0x000000ffffff79a7 */ /* 0x000fe2000810041e */
[----:B------:R-:W-:Y:S05]  /*18210*/  @!P1 BRA `(.L_x_564) ;  /* 0x0000000000049947 */ /* 0x000fea0003800000 */
[----:B------:R-:W-:Y:S01]  /*18220*/  BPT.TRAP 0x1 ;  /* 0x000000040000795c */ /* 0x000fe20000300000 */
.L_x_564:
[----:B-1----:R-:W-:-:S04]  /*18230*/  SHF.L.U32 R2, RZ, 0x1f, RZ ;  /* 0x0000001fff027819 */ /* 0x002fc800000006ff */
[----:B------:R-:W1:Y:S02]  /*18240*/  SYNCS.PHASECHK.TRANS64.TRYWAIT P2, [UR13+0xa0], R2 ;  /* 0x0000a002ff0075a7 */ /* 0x000e64000804014d */
[----:B-1----:R-:W-:Y:S05]  /*18250*/  @!P2 BRA `(.L_x_565) ;  /* 0x000000240070a947 */ /* 0x002fea0003800000 */
.L_x_638:
        /* <DEDUP_REMOVED lines=13> */
.L_x_568:
[----:B--234-:R-:W1:Y:S02]  /*18330*/  LDC R3, c[0x0][0x800] ;  /* 0x00020000ff037b82 */ /* 0x01ce640000000800 */
[----:B-1----:R1:W-:Y:S02]  /*18340*/  SYNCS.ARRIVE.TRANS64.RED.A0TR RZ, [UR13+0x80], R3 ;  /* 0x00008003ffff79a7 */ /* 0x0023e4000830040d */
.L_x_567:
[----:B------:R-:W-:Y:S05]  /*18350*/  BSYNC B0 ;  /* 0x0000000000007941 */ /* 0x000fea0003800000 */
.L_x_566:
[----:B------:R-:W-:Y:S05]  /*18360*/  @!P1 BRA `(.L_x_569) ;  /* 0x0000000000049947 */ /* 0x000fea0003800000 */
[----:B------:R-:W-:Y:S01]  /*18370*/  BPT.TRAP 0x1 ;  /* 0x000000040000795c */ /* 0x000fe20000300000 */
.L_x_569:
[----:B------:R-:W-:Y:S01]  /*18380*/  SYNCS.ARRIVE.TRANS64.RED.A1T0 RZ, [UR16], RZ ;  /* 0x000000ffffff79a7 */ /* 0x000fe20008100410 */
[----:B------:R-:W-:Y:S05]  /*18390*/  @!P1 BRA `(.L_x_570) ;  /* 0x0000000000049947 */ /* 0x000fea0003800000 */
[----:B------:R-:W-:Y:S01]  /*183a0*/  BPT.TRAP 0x1 ;  /* 0x000000040000795c */ /* 0x000fe20000300000 */
.L_x_570:
[----:B------:R-:W5:Y:S02]  /*183b0*/  SYNCS.PHASECHK.TRANS64.TRYWAIT P2, [UR13+0xa8], R2 ;  /* 0x0000a802ff0075a7 */ /* 0x000f64000804014d */
[----:B-----5:R-:W-:Y:S05]  /*183c0*/  @!P2 BRA `(.L_x_571) ;  /* 0x00000024002ca947 */ /* 0x020fea0003800000 */
.L_x_639:
        /* <DEDUP_REMOVED lines=13> */
.L_x_574:
[----:B--234-:R-:W1:Y:S02]  /*184a0*/  LDC R3, c[0x0][0x800] ;  /* 0x00020000ff037b82 */ /* 0x01ce640000000800 */
[----:B-1----:R1:W-:Y:S02]  /*184b0*/  SYNCS.ARRIVE.TRANS64.RED.A0TR RZ, [UR13+0x88], R3 ;  /* 0x00008803ffff79a7 */ /* 0x0023e4000830040d */
.L_x_573:
[----:B------:R-:W-:Y:S05]  /*184c0*/  BSYNC B0 ;  /* 0x0000000000007941 */ /* 0x000fea0003800000 */
.L_x_572:
[----:B------:R-:W-:Y:S05]  /*184d0*/  @!P1 BRA `(.L_x_575) ;  /* 0x0000000000049947 */ /* 0x000fea0003800000 */
[----:B------:R-:W-:Y:S01]  /*184e0*/  BPT.TRAP 0x1 ;  /* 0x000000040000795c */ /* 0x000fe20000300000 */
.L_x_575:
[----:B------:R-:W-:Y:S01]  /*184f0*/  SYNCS.ARRIVE.TRANS64.RED.A1T0 RZ, [UR18], RZ ;  /* 0x000000ffffff79a7 */ /* 0x000fe20008100412 */
[----:B------:R-:W-:Y:S05]  /*18500*/  @!P1 BRA `(.L_x_576) ;  /* 0x0000000000049947 */ /* 0x000fea0003800000 */
[----:B------:R-:W-:Y:S01]  /*18510*/  BPT.TRAP 0x1 ;  /* 0x000000040000795c */ /* 0x000fe20000300000 */
.L_x_576:
[----:B------:R-:W5:Y:S02]  /*18520*/  SYNCS.PHASECHK.TRANS64.TRYWAIT P2, [UR13+0xb0], R2 ;  /* 0x0000b002ff0075a7 */ /* 0x000f64000804014d */
[----:B-----5:R-:W-:Y:S05]  /*18530*/  @!P2 BRA `(.L_x_577) ;  /* 0x0000002000e8a947 */ /* 0x020fea0003800000 */
.L_x_640:
        /* <DEDUP_REMOVED lines=13> */
.L_x_580:
[----:B--234-:R-:W1:Y:S02]  /*18610*/  LDC R3, c[0x0][0x800] ;  /* 0x00020000ff037b82 */ /* 0x01ce640000000800 */
[----:B-1----:R1:W-:Y:S02]  /*18620*/  SYNCS.ARRIVE.TRANS64.RED.A0TR RZ, [UR13+0x90], R3 ;  /* 0x00009003ffff79a7 */ /* 0x0023e4000830040d */
.L_x_579:
[----:B------:R-:W-:Y:S05]  /*18630*/  BSYNC B0 ;  /* 0x0000000000007941 */ /* 0x000fea0003800000 */
.L_x_578:
[----:B------:R-:W-:Y:S05]  /*18640*/  @!P1 BRA `(.L_x_581) ;  /* 0x0000000000049947 */ /* 0x000fea0003800000 */
[----:B------:R-:W-:Y:S01]  /*18650*/  BPT.TRAP 0x1 ;  /* 0x000000040000795c */ /* 0x000fe20000300000 */
.L_x_581:
[----:B------:R-:W-:Y:S01]  /*18660*/  SYNCS.ARRIVE.TRANS64.RED.A1T0 RZ, [UR29], RZ ;  /* 0x000000ffffff79a7 */ /* 0x000fe2000810041d */
[----:B------:R-:W-:Y:S05]  /*18670*/  @!P1 BRA `(.L_x_582) ;  /* 0x0000000000049947 */ /* 0x000fea0003800000 */
[----:B------:R-:W-:Y:S01]  /*18680*/  BPT.TRAP 0x1 ;  /* 0x000000040000795c */ /* 0x000fe20000300000 */
.L_x_582:
[----:B------:R-:W5:Y:S02]  /*18690*/  SYNCS.PHASECHK.TRANS64.TRYWAIT P2, [UR13+0xb8], R2 ;  /* 0x0000b802ff0075a7 */ /* 0x000f64000804014d */
[----:B-----5:R-:W-:Y:S05]  /*186a0*/  @!P2 BRA `(.L_x_583) ;  /* 0x0000002000a4a947 */ /* 0x020fea0003800000 */
.L_x_641:
        /* <DEDUP_REMOVED lines=13> */
.L_x_586:
[----:B------:R-:W1:Y:S02]  /*18780*/  LDC R2, c[0x0][0x800] ;  /* 0x00020000ff027b82 */ /* 0x000e640000000800 */
[----:B-1----:R1:W-:Y:S02]  /*18790*/  SYNCS.ARRIVE.TRANS64.RED.A0TR RZ, [UR13+0x98], R2 ;  /* 0x00009802ffff79a7 */ /* 0x0023e4000830040d */
.L_x_585:
[----:B------:R-:W-:Y:S05]  /*187a0*/  BSYNC B0 ;  /* 0x0000000000007941 */ /* 0x000fea0003800000 */
.L_x_584:
[----:B------:R-:W-:Y:S05]  /*187b0*/  @!P1 BRA `(.L_x_587) ;  /* 0x0000000000049947 */ /* 0x000fea0003800000 */
[----:B------:R-:W-:Y:S01]  /*187c0*/  BPT.TRAP 0x1 ;  /* 0x000000040000795c */ /* 0x000fe20000300000 */
.L_x_587:
[----:B------:R-:W5:Y:S01]  /*187d0*/  LDL.LU R19, [R1+0xc8] ;  /* 0x0000c80001137983 */ /* 0x000f620000300800 */
[----:B------:R-:W-:Y:S03]  /*187e0*/  SYNCS.ARRIVE.TRANS64.RED.A1T0 RZ, [UR30], RZ ;  /* 0x000000ffffff79a7 */ /* 0x000fe6000810041e */
[----:B------:R-:W2:Y:S01]  /*187f0*/  LDL.LU R18, [R1+0xc4] ;  /* 0x0000c40001127983 */ /* 0x000ea20000300800 */
[----:B-1----:R-:W-:Y:S02]  /*18800*/  PRMT R2, RZ, 0x7610, R2 ;  /* 0x00007610ff027816 */ /* 0x002fe40000000002 */
[----:B------:R-:W-:Y:S02]  /*18810*/  MOV R7, 0xffffffff ;  /* 0xffffffff00077802 */ /* 0x000fe40000000f00 */
[----:B------:R-:W-:Y:S02]  /*18820*/  MOV R5, 0xffffffff ;  /* 0xffffffff00057802 */ /* 0x000fe40000000f00 */
[----:B------:R-:W-:-:S02]  /*18830*/  MOV R4, 0xffffffff ;  /* 0xffffffff00047802 */ /* 0x000fc40000000f00 */
[----:B--2---:R-:W-:-:S04]  /*18840*/  IADD3 R18, P0, R18, UR52, RZ ;  /* 0x0000003412127c10 */ /* 0x004fc8000ff1e0ff */
[----:B-----5:R-:W-:Y:S01]  /*18850*/  IADD3.X R19, R19, UR38, RZ, P0, !PT ;  /* 0x0000002613137c10 */ /* 0x020fe200087fe4ff */
[----:B------:R1:W-:Y:S01]  /*18860*/  STL [R1+0xc4], R18 ;  /* 0x0000c41201007387 */ /* 0x0003e20000100800 */
[----:B------:R-:W-:-:S03]  /*18870*/  ISETP.GE.U32.AND P0, PT, R18, UR6, PT ;  /* 0x0000000612007c0c */ /* 0x000fc6000bf06070 */
[----:B------:R1:W-:Y:S01]  /*18880*/  STL [R1+0xc8], R19 ;  /* 0x0000c81301007387 */ /* 0x0003e20000100800 */
[----:B------:R-:W-:-:S13]  /*18890*/  ISETP.GE.U32.AND.EX P0, PT, R19, UR7, PT, P0 ;  /* 0x0000000713007c0c */ /* 0x000fda000bf06100 */
[----:B-1----:R-:W-:Y:S05]  /*188a0*/  @P0 BRA `(.L_x_588) ;  /* 0x00000004005c0947 */ /* 0x002fea0003800000 */
[----:B------:R-:W1:Y:S01]  /*188b0*/  LDC.64 R14, c[0x0][0x8d0] ;  /* 0x00023400ff0e7b82 */ /* 0x000e620000000a00 */
[----:B------:R-:W-:Y:S02]  /*188c0*/  MOV R2, R18 ;  /* 0x0000001200027202 */ /* 0x000fe40000000f00 */
[----:B---34-:R-:W-:-:S05]  /*188d0*/  MOV R3, R19 ;  /* 0x0000001300037202 */ /* 0x018fca0000000f00 */
[----:B------:R-:W2:Y:S08]  /*188e0*/  LDC R16, c[0x0][0x8d8] ;  /* 0x00023600ff107b82 */ /* 0x000eb00000000800 */
[----:B------:R-:W3:Y:S01]  /*188f0*/  LDC.64 R12, c[0x0][0x8c8] ;  /* 0x00023200ff0c7b82 */ /* 0x000ee20000000a00 */
[----:B-1----:R-:W-:-:S04]  /*18900*/  ISETP.NE.U32.AND P0, PT, R14, RZ, PT ;  /* 0x000000ff0e00720c */ /* 0x002fc80003f05070 */
[----:B------:R-:W-:-:S13]  /*18910*/  ISETP.NE.AND.EX P0, PT, R15, RZ, PT, P0 ;  /* 0x000000ff0f00720c */ /* 0x000fda0003f05300 */
[----:B--23--:R-:W-:Y:S05]  /*18920*/  @!P0 BRA `(.L_x_589) ;  /* 0x0000000000288947 */ /* 0x00cfea0003800000 */
        /* <DEDUP_REMOVED lines=10> */
.L_x_589:
[-CC-:B------:R-:W-:Y:S01]  /*189d0*/  SHF.R.U64 R14, R2, R16.reuse, R3.reuse ;  /* 0x00000010020e7219 */ /* 0x180fe20000001203 */
[----:B------:R-:W1:Y:S01]  /*189e0*/  LDC.64 R6, c[0x0][0x8e8] ;  /* 0x00023a00ff067b82 */ /* 0x000e620000000a00 */
[----:B------:R-:W-:Y:S01]  /*189f0*/  SHF.R.U32.HI R2, RZ, R16, R3 ;  /* 0x00000010ff027219 */ /* 0x000fe20000011603 */
[----:B------:R-:W2:Y:S01]  /*18a00*/  S2R R15, SR_CTAID.X ;  /* 0x00000000000f7919 */ /* 0x000ea20000002500 */
[----:B------:R-:W-:Y:S01]  /*18a10*/  IADD3 R17, P0, RZ, -R14, RZ ;  /* 0x8000000eff117210 */ /* 0x000fe20007f1e0ff */
[----:B------:R-:W-:-:S03]  /*18a20*/  ULDC UR8, c[0x0][0x150] ;  /* 0x0000540000087ab9 */ /* 0x000fc60000000800 */
[----:B------:R-:W-:Y:S01]  /*18a30*/  IADD3.X R3, RZ, ~R2, RZ, P0, !PT ;  /* 0x80000002ff037210 */ /* 0x000fe200007fe4ff */
[----:B------:R-:W3:Y:S04]  /*18a40*/  LDC R4, c[0x0][0x8c0] ;  /* 0x00023000ff047b82 */ /* 0x000ee80000000800 */
[----:B------:R-:W-:Y:S01]  /*18a50*/  IMAD R2, R3, R12, RZ ;  /* 0x0000000c03027224 */ /* 0x000fe200078e02ff */
[----:B------:R-:W-:-:S03]  /*18a60*/  MOV R3, R19 ;  /* 0x0000001300037202 */ /* 0x000fc60000000f00 */
[----:B------:R-:W4:Y:S01]  /*18a70*/  LDC R21, c[0x0][0x8b0] ;  /* 0x00022c00ff157b82 */ /* 0x000f220000000800 */
[C---:B------:R-:W-:Y:S01]  /*18a80*/  IMAD R5, R17.reuse, R13, R2 ;  /* 0x0000000d11057224 */ /* 0x040fe200078e0202 */
[----:B------:R-:W-:Y:S01]  /*18a90*/  MOV R2, R18 ;  /* 0x0000001200027202 */ /* 0x000fe20000000f00 */
[----:B------:R-:W2:Y:S04]  /*18aa0*/  S2R R13, SR_CTAID.Y ;  /* 0x00000000000d7919 */ /* 0x000ea80000002600 */
[----:B------:R-:W-:Y:S01]  /*18ab0*/  IMAD.WIDE.U32 R2, R17, R12, R2 ;  /* 0x0000000c11027225 */ /* 0x000fe200078e0002 */
[----:B------:R-:W5:Y:S01]  /*18ac0*/  LDC R23, c[0x0][0x900] ;  /* 0x00024000ff177b82 */ /* 0x000f620000000800 */
[----:B-1----:R-:W-:-:S03]  /*18ad0*/  ISETP.NE.U32.AND P0, PT, R6, RZ, PT ;  /* 0x000000ff0600720c */ /* 0x002fc60003f05070 */
[----:B------:R-:W-:Y:S02]  /*18ae0*/  IADD3 R3, R3, R5, RZ ;  /* 0x0000000503037210 */ /* 0x000fe40007ffe0ff */
[----:B------:R-:W-:Y:S02]  /*18af0*/  ISETP.NE.AND.EX P0, PT, R7, RZ, PT, P0 ;  /* 0x000000ff0700720c */ /* 0x000fe40003f05300 */
[-CC-:B---3--:R-:W-:Y:S02]  /*18b00*/  SHF.R.U64 R17, R2, R4.reuse, R3.reuse ;  /* 0x0000000402117219 */ /* 0x188fe40000001203 */
[----:B------:R-:W-:Y:S02]  /*18b10*/  SHF.R.U32.HI R2, RZ, R4, R3 ;  /* 0x00000004ff027219 */ /* 0x000fe40000011603 */
[----:B--2---:R-:W-:Y:S02]  /*18b20*/  I2FP.F32.U32 R3, R15 ;  /* 0x0000000f00037245 */ /* 0x004fe40000201000 */
[----:B----4-:R-:W-:-:S03]  /*18b30*/  SHF.R.U64 R19, R17, R21, R2 ;  /* 0x0000001511137219 */ /* 0x010fc60000001202 */
[----:B------:R-:W-:Y:S01]  /*18b40*/  FMUL R16, R3, UR8 ;  /* 0x0000000803107c20 */ /* 0x000fe20008400000 */
[----:B------:R-:W-:-:S04]  /*18b50*/  SHF.R.U32.HI R2, RZ, R21, R2 ;  /* 0x00000015ff027219 */ /* 0x000fc80000011602 */
[-CC-:B-----5:R-:W-:Y:S02]  /*18b60*/  SHF.R.U64 R12, R19, R23.reuse, R2.reuse ;  /* 0x00000017130c7219 */ /* 0x1a0fe40000001202 */
[----:B------:R-:W-:Y:S02]  /*18b70*/  SHF.R.U32.HI R21, RZ, R23, R2 ;  /* 0x00000017ff157219 */ /* 0x000fe40000011602 */
[----:B------:R-:W-:Y:S02]  /*18b80*/  MOV R2, R12 ;  /* 0x0000000c00027202 */ /* 0x000fe40000000f00 */
[----:B------:R-:W-:Y:S01]  /*18b90*/  MOV R3, R21 ;  /* 0x0000001500037202 */ /* 0x000fe20000000f00 */
[----:B------:R-:W-:Y:S06]  /*18ba0*/  @!P0 BRA `(.L_x_590) ;  /* 0x0000000000288947 */ /* 0x000fec0003800000 */
[----:B------:R-:W1:Y:S02]  /*18bb0*/  LDC R3, c[0x0][0x8f4] ;  /* 0x00023d00ff037b82 */ /* 0x000e640000000800 */
[----:B-1----:R-:W-:-:S04]  /*18bc0*/  IADD3 R3, P0, R12, R3, RZ ;  /* 0x000000030c037210 */ /* 0x002fc80007f1e0ff */
[----:B------:R-:W-:-:S05]  /*18bd0*/  IADD3.X R21, RZ, R21, RZ, P0, !PT ;  /* 0x00000015ff157210 */ /* 0x000fca00007fe4ff */
[----:B------:R-:W-:-:S04]  /*18be0*/  IMAD.WIDE.U32 R4, R21, R6, RZ ;  /* 0x0000000615047225 */ /* 0x000fc800078e00ff */
[----:B------:R-:W-:-:S04]  /*18bf0*/  IMAD.WIDE.U32 R4, P0, R3, R7, R4 ;  /* 0x0000000703047225 */ /* 0x000fc80007800004 */
[----:B------:R-:W-:Y:S01]  /*18c00*/  IMAD.WIDE.U32 R2, R3, R6, RZ ;  /* 0x0000000603027225 */ /* 0x000fe200078e00ff */
[----:B------:R-:W-:-:S04]  /*18c10*/  MOV R2, R5 ;  /* 0x0000000500027202 */ /* 0x000fc80000000f00 */
[----:B------:R-:W-:Y:S01]  /*18c20*/  IADD3 RZ, P1, R3, R4, RZ ;  /* 0x0000000403ff7210 */ /* 0x000fe20007f3e0ff */
[----:B------:R-:W-:-:S04]  /*18c30*/  IMAD.X R3, RZ, RZ, RZ, P0 ;  /* 0x000000ffff037224 */ /* 0x000fc800000e06ff */
[----:B------:R-:W-:-:S08]  /*18c40*/  IMAD.WIDE.U32.X R2, R21, R7, R2, P1 ;  /* 0x0000000715027225 */ /* 0x000fd000008e0402 */
.L_x_590:
[----:B------:R-:W1:Y:S01]  /*18c50*/  LDC R24, c[0x0][0x904] ;  /* 0x00024100ff187b82 */ /* 0x000e620000000800 */
[----:B------:R-:W-:Y:S01]  /*18c60*/  I2FP.F32.U32 R5, R13 ;  /* 0x0000000d00057245 */ /* 0x000fe20000201000 */
[----:B------:R-:W-:Y:S01]  /*18c70*/  ULDC UR8, c[0x0][0x154] ;  /* 0x0000550000087ab9 */ /* 0x000fe20000000800 */
[----:B------:R-:W2:Y:S01]  /*18c80*/  F2I.U32.TRUNC.NTZ R16, R16 ;  /* 0x0000001000107305 */ /* 0x000ea2000020f000 */
[----:B------:R-:W-:Y:S02]  /*18c90*/  LOP3.LUT R17, R17, R8, RZ, 0xc0, !PT ;  /* 0x0000000811117212 */ /* 0x000fe400078ec0ff */
[----:B------:R-:W-:Y:S02]  /*18ca0*/  FMUL R6, R5, UR8 ;  /* 0x0000000805067c20 */ /* 0x000fe40008400000 */
[----:B------:R-:W3:Y:S04]  /*18cb0*/  LDC R20, c[0x0][0x8f0] ;  /* 0x00023c00ff147b82 */ /* 0x000ee80000000800 */
[----:B------:R-:W4:Y:S04]  /*18cc0*/  F2I.U32.TRUNC.NTZ R6, R6 ;  /* 0x0000000600067305 */ /* 0x000f28000020f000 */
[----:B------:R-:W5:Y:S01]  /*18cd0*/  LDC R4, c[0x0][0x144] ;  /* 0x00005100ff047b82 */ /* 0x000f620000000800 */
[----:B--2---:R-:W-:-:S07]  /*18ce0*/  IADD3 R5, -R16, RZ, RZ ;  /* 0x000000ff10057210 */ /* 0x004fce0007ffe1ff */
[----:B------:R-:W2:Y:S01]  /*18cf0*/  LDC R18, c[0x0][0x148] ;  /* 0x00005200ff127b82 */ /* 0x000ea20000000800 */
[----:B-1----:R-:W-:-:S07]  /*18d00*/  ISETP.NE.AND P0, PT, R24, 0x1, PT ;  /* 0x000000011800780c */ /* 0x002fce0003f05270 */
[----:B------:R-:W1:Y:S01]  /*18d10*/  LDC R21, c[0x0][0x8e0] ;  /* 0x00023800ff157b82 */ /* 0x000e620000000800 */
[----:B---3--:R-:W-:Y:S02]  /*18d20*/  SHF.R.U64 R3, R2, R20, R3 ;  /* 0x0000001402037219 */ /* 0x008fe40000001203 */
[----:B------:R-:W-:-:S05]  /*18d30*/  LOP3.LUT R2, R19, R0, RZ, 0xc0, !PT ;  /* 0x0000000013027212 */ /* 0x000fca00078ec0ff */
[----:B------:R-:W3:Y:S01]  /*18d40*/  LDC R22, c[0x0][0x8b8] ;  /* 0x00022e00ff167b82 */ /* 0x000ee20000000800 */
[----:B-----5:R-:W-:Y:S01]  /*18d50*/  IMAD R7, R4, R5, R15 ;  /* 0x0000000504077224 */ /* 0x020fe200078e020f */
[----:B----4-:R-:W-:Y:S01]  /*18d60*/  IADD3 R4, -R6, RZ, RZ ;  /* 0x000000ff06047210 */ /* 0x010fe20007ffe1ff */
[----:B------:R-:W-:Y:S01]  /*18d70*/  IMAD R2, R9, R3, R2 ;  /* 0x0000000309027224 */ /* 0x000fe200078e0202 */
[----:B------:R-:W-:-:S04]  /*18d80*/  IADD3 R5, -R3, RZ, RZ ;  /* 0x000000ff03057210 */ /* 0x000fc80007ffe1ff */
[----:B------:R-:W4:Y:S01]  /*18d90*/  LDC R23, c[0x0][0x8a8] ;  /* 0x00022a00ff177b82 */ /* 0x000f220000000800 */
[----:B--2---:R-:W-:Y:S01]  /*18da0*/  @P0 IMAD R7, R18, R4, R13 ;  /* 0x0000000412070224 */ /* 0x004fe200078e020d */
[----:B------:R-:W-:Y:S01]  /*18db0*/  MOV R4, R14 ;  /* 0x0000000e00047202 */ /* 0x000fe20000000f00 */
[----:B-1----:R-:W-:Y:S02]  /*18dc0*/  IMAD R12, R5, R21, R12 ;  /* 0x00000015050c7224 */ /* 0x002fe400078e020c */
[----:B---3--:R-:W-:Y:S01]  /*18dd0*/  IMAD R7, R2, R22, R7 ;  /* 0x0000001602077224 */ /* 0x008fe200078e0207 */
[----:B------:R-:W-:Y:S01]  /*18de0*/  MOV R2, 0x1 ;  /* 0x0000000100027802 */ /* 0x000fe20000000f00 */
[----:B----4-:R-:W-:-:S05]  /*18df0*/  IMAD R12, R12, R23, R17 ;  /* 0x000000170c0c7224 */ /* 0x010fca00078e0211 */
[----:B------:R-:W-:Y:S02]  /*18e00*/  SEL R5, R12, R7, !P0 ;  /* 0x000000070c057207 */ /* 0x000fe40004000000 */
[----:B------:R-:W-:-:S07]  /*18e10*/  SEL R7, R7, R12, !P0 ;  /* 0x0000000c07077207 */ /* 0x000fce0004000000 */
.L_x_588:
[----:B------:R-:W-:-:S13]  /*18e20*/  LOP3.LUT P0, RZ, R2, 0xff, RZ, 0xc0, !PT ;  /* 0x000000ff02ff7812 */ /* 0x000fda000780c0ff */
[----:B------:R-:W-:Y:S05]  /*18e30*/  @P0 BRA `(.L_x_591) ;  /* 0xffffffe800cc0947 */ /* 0x000fea000383ffff */
.L_x_535:
[----:B------:R-:W-:Y:S01]  /*18e40*/  ELECT P0, URZ, PT ;  /* 0x00000000003f782f */ /* 0x000fe20003800000 */
[----:B------:R-:W-:-:S12]  /*18e50*/  BSSY B0, `(.L_x_592) ;  /* 0x000001e000007945 */ /* 0x000fd80003800000 */
[----:B------:R-:W-:Y:S05]  /*18e60*/  @!P0 BRA `(.L_x_593) ;  /* 0x0000000000708947 */ /* 0x000fea0003800000 */
[----:B------:R-:W-:-:S06]  /*18e70*/  ULOP3.LUT UR4, UR39, 0x2, URZ, 0xfc, !UPT ;  /* 0x0000000227047892 */ /* 0x000fcc000f8efc3f */
[----:B-1----:R-:W-:-:S04]  /*18e80*/  MOV R0, UR4 ;  /* 0x0000000400007c02 */ /* 0x002fc80008000f00 */
[----:B------:R-:W-:-:S13]  /*18e90*/  ISETP.NE.AND P1, PT, R0, 0x3, PT ;  /* 0x000000030000780c */ /* 0x000fda0003f25270 */
[----:B------:R-:W-:Y:S05]  /*18ea0*/  @!P1 BRA `(.L_x_594) ;  /* 0x0000000000049947 */ /* 0x000fea0003800000 */
[----:B------:R-:W-:Y:S01]  /*18eb0*/  BPT.TRAP 0x1 ;  /* 0x000000040000795c */ /* 0x000fe20000300000 */
.L_x_594:
[----:B------:R-:W-:Y:S02]  /*18ec0*/  MOV R0, 0x400 ;  /* 0x0000040000007802 */ /* 0x000fe40000000f00 */
[----:B--234-:R-:W-:Y:S02]  /*18ed0*/  MOV R3, UR37 ;  /* 0x0000002500037c02 */ /* 0x01cfe40008000f00 */
[----:B------:R-:W-:Y:S02]  /*18ee0*/  MOV R2, 0x1 ;  /* 0x0000000100027802 */ /* 0x000fe40000000f00 */
[----:B------:R-:W-:Y:S02]  /*18ef0*/  LEA R0, R3, R0, 0x18 ;  /* 0x0000000003007211 */ /* 0x000fe400078ec0ff */
[----:B------:R-:W-:-:S04]  /*18f00*/  SHF.L.U32 R3, R2, 0x1f, RZ ;  /* 0x0000001f02037819 */ /* 0x000fc800000006ff */
[----:B------:R-:W1:Y:S02]  /*18f10*/  SYNCS.PHASECHK.TRANS64.TRYWAIT P0, [R0+URZ+0xa0], R3 ;  /* 0x0000a003000075a7 */ /* 0x000e64000800017f */
[----:B-1----:R-:W-:Y:S05]  /*18f20*/  @!P0 BRA `(.L_x_595) ;  /* 0x00000018009c8947 */ /* 0x002fea0003800000 */
.L_x_642:
[----:B------:R-:W-:Y:S05]  /*18f30*/  @!P1 BRA `(.L_x_596) ;  /* 0x0000000000049947 */ /* 0x000fea0003800000 */
[----:B------:R-:W-:Y:S01]  /*18f40*/  BPT.TRAP 0x1 ;  /* 0x000000040000795c */ /* 0x000fe20000300000 */
.L_x_596:
[----:B------:R-:W2:Y:S02]  /*18f50*/  SYNCS.PHASECHK.TRANS64.TRYWAIT P0, [R0+URZ+0xa8], R3 ;  /* 0x0000a803000075a7 */ /* 0x000ea4000800017f */
[----:B--2---:R-:W-:Y:S05]  /*18f60*/  @!P0 BRA `(.L_x_597) ;  /* 0x0000001800a08947 */ /* 0x004fea0003800000 */
.L_x_643:
[----:B------:R-:W-:Y:S05]  /*18f70*/  @!P1 BRA `(.L_x_598) ;  /* 0x0000000000049947 */ /* 0x000fea0003800000 */
[----:B------:R-:W-:Y:S01]  /*18f80*/  BPT.TRAP 0x1 ;  /* 0x000000040000795c */ /* 0x000fe20000300000 */
.L_x_598:
[----:B------:R-:W3:Y:S02]  /*18f90*/  SYNCS.PHASECHK.TRANS64.TRYWAIT P0, [R0+URZ+0xb0], R3 ;  /* 0x0000b003000075a7 */ /* 0x000ee4000800017f */
[----:B---3--:R-:W-:Y:S05]  /*18fa0*/  @!P0 BRA `(.L_x_599) ;  /* 0x0000001800a48947 */ /* 0x008fea0003800000 */
.L_x_644:
[----:B------:R-:W-:Y:S05]  /*18fb0*/  @!P1 BRA `(.L_x_600) ;  /* 0x0000000000049947 */ /* 0x000fea0003800000 */
[----:B------:R-:W-:Y:S01]  /*18fc0*/  BPT.TRAP 0x1 ;  /* 0x000000040000795c */ /* 0x000fe20000300000 */
.L_x_600:
[----:B-123--:R-:W-:-:S04]  /*18fd0*/  MOV R3, 0x1 ;  /* 0x0000000100037802 */ /* 0x00efc80000000f00 */
[----:B------:R-:W-:-:S07]  /*18fe0*/  SHF.L.U32 R3, R3, 0x1f, RZ ;  /* 0x0000001f03037819 */ /* 0x000fce00000006ff */
.L_x_601:
[----:B-1----:R1:W2:Y:S02]  /*18ff0*/  SYNCS.PHASECHK.TRANS64.TRYWAIT P0, [R0+URZ+0xb8], R3 ;  /* 0x0000b803000075a7 */ /* 0x0022a4000800017f */
[----:B--2---:R-:W-:Y:S05]  /*19000*/  @!P0 NANOSLEEP.SYNCS 0x989680 ;  /* 0x009896800000895d */ /* 0x004fea0003900000 */
[----:B------:R-:W2:Y:S02]  /*19010*/  @!P0 SYNCS.PHASECHK.TRANS64 P0, [R0+URZ+0xb8], R3 ;  /* 0x0000b803000085a7 */ /* 0x000ea4000800007f */
[----:B--2---:R-:W-:Y:S05]  /*19020*/  @!P0 BRA `(.L_x_601) ;  /* 0xfffffffc00f08947 */ /* 0x004fea000383ffff */
.L_x_593:
[----:B------:R-:W-:Y:S05]  /*19030*/  BSYNC B0 ;  /* 0x0000000000007941 */ /* 0x000fea0003800000 */
.L_x_592:
[----:B------:R-:W-:Y:S05]  /*19040*/  EXIT ;  /* 0x000000000000794d */ /* 0x000fea0003800000 */
.L_x_530:
[----:B------:R-:W-:Y:S02]  /*19050*/  LOP3.LUT P0, RZ, R6, 0xff, RZ, 0xc0, !PT ;  /* 0x000000ff06ff7812 */ /* 0x000fe4000780c0ff */
[----:B------:R-:W-:Y:S02]  /*19060*/  MOV R11, 0x1 ;  /* 0x00000001000b7802 */ /* 0x000fe40000000f00 */
[----:B------:R-:W-:-:S09]  /*19070*/  MOV R10, RZ ;  /* 0x000000ff000a7202 */ /* 0x000fd20000000f00 */
[----:B------:R-:W-:Y:S05]  /*19080*/  @!P0 BRA `(.L_x_602) ;  /* 0x0000000c00488947 */ /* 0x000fea0003800000 */
[----:B------:R-:W1:Y:S01]  /*19090*/  LDC R0, c[0x0][0x28c] ;  /* 0x0000a300ff007b82 */ /* 0x000e620000000800 */
[----:B------:R-:W-:Y:S01]  /*190a0*/  ULDC UR16, c[0x0][0x900] ;  /* 0x0002400000107ab9 */ /* 0x000fe20000000800 */
[----:B------:R-:W-:Y:S01]  /*190b0*/  UMOV UR4, 0xffffffff ;  /* 0xffffffff00047882 */ /* 0x000fe20000000000 */
[----:B------:R-:W-:Y:S01]  /*190c0*/  BSSY B0, `(.L_x_602) ;  /* 0x00000ce000007945 */ /* 0x000fe20003800000 */
[----:B------:R-:W-:Y:S01]  /*190d0*/  USHF.L.U32 UR13, UR37, 0x7, URZ ;  /* 0x00000007250d7899 */ /* 0x000fe2000800063f */
[----:B------:R-:W-:Y:S01]  /*190e0*/  MOV R8, 0x1 ;  /* 0x0000000100087802 */ /* 0x000fe20000000f00 */
[----:B------:R-:W-:Y:S01]  /*190f0*/  USHF.L.U32 UR14, UR37, 0xd, URZ ;  /* 0x0000000d250e7899 */ /* 0x000fe2000800063f */
[----:B------:R-:W-:Y:S01]  /*19100*/  MOV R11, 0x1 ;  /* 0x00000001000b7802 */ /* 0x000fe20000000f00 */
[----:B------:R-:W-:Y:S01]  /*19110*/  USHF.L.U32 UR4, UR4, UR16, URZ ;  /* 0x0000001004047299 */ /* 0x000fe2000800063f */
[----:B------:R-:W-:Y:S01]  /*19120*/  MOV R10, RZ ;  /* 0x000000ff000a7202 */ /* 0x000fe20000000f00 */
[----:B------:R-:W-:Y:S01]  /*19130*/  ULDC UR15, c[0x0][0x8a8] ;  /* 0x00022a00000f7ab9 */ /* 0x000fe20000000800 */
[----:B------:R-:W-:Y:S01]  /*19140*/  UMOV UR5, 0x1 ;  /* 0x0000000100057882 */ /* 0x000fe20000000000 */
[----:B------:R-:W-:-:S02]  /*19150*/  ULOP3.LUT UR25, UR45, 0x2, URZ, 0xfc, !UPT ;  /* 0x000000022d197892 */ /* 0x000fc4000f8efc3f */
[----:B------:R-:W-:Y:S02]  /*19160*/  ULOP3.LUT UR13, UR13, 0x80, URZ, 0xc0, !UPT ;  /* 0x000000800d0d7892 */ /* 0x000fe4000f8ec03f */
[----:B------:R-:W-:Y:S02]  /*19170*/  ULOP3.LUT UR14, UR14, 0x2000, URZ, 0xc0, !UPT ;  /* 0x000020000e0e7892 */ /* 0x000fe4000f8ec03f */
[----:B------:R-:W-:Y:S02]  /*19180*/  UIADD3 UR15, UR15, -0x1, URZ ;  /* 0xffffffff0f0f7890 */ /* 0x000fe4000fffe03f */
[----:B------:R-:W-:Y:S02]  /*19190*/  USHF.L.U32 UR16, UR5, UR16, URZ ;  /* 0x0000001005107299 */ /* 0x000fe4000800063f */
[----:B------:R-:W-:Y:S01]  /*191a0*/  ULOP3.LUT UR17, URZ, UR4, URZ, 0x33, !UPT ;  /* 0x000000043f117292 */ /* 0x000fe2000f8e333f */
[----:B-1----:R-:W-:Y:S01]  /*191b0*/  IADD3 R0, R0, 0x3f, RZ ;  /* 0x0000003f00007810 */ /* 0x002fe20007ffe0ff */
[----:B------:R-:W-:-:S03]  /*191c0*/  ULDC.64 UR20, c[0x0][0x198] ;  /* 0x0000660000147ab9 */ /* 0x000fc60000000a00 */
[----:B------:R-:W-:-:S04]  /*191d0*/  SHF.R.S32.HI R3, RZ, 0x1f, R0 ;  /* 0x0000001fff037819 */ /* 0x000fc80000011400 */
[----:B------:R-:W-:-:S04]  /*191e0*/  LEA.HI R3, R3, R0, RZ, 0x6 ;  /* 0x0000000003037211 */ /* 0x000fc800078f30ff */
[----:B------:R-:W-:-:S04]  /*191f0*/  SHF.R.S32.HI R9, RZ, 0x6, R3 ;  /* 0x00000006ff097819 */ /* 0x000fc80000011403 */
[----:B------:R-:W-:-:S07]  /*19200*/  IADD3 R0, R9, 0x1, RZ ;  /* 0x0000000109007810 */ /* 0x000fce0007ffe0ff */
.L_x_613:
[----:B------:R-:W-:-:S03]  /*19210*/  UMOV UR4, 0xffffffff ;  /* 0xffffffff00047882 */ /* 0x000fc60000000000 */
[----:B------:R-:W-:Y:S05]  /*19220*/  BRA.DIV UR4, `(.L_x_603) ;  /* 0x0000001a04187947 */ /* 0x000fea000b800000 */
[----:B------:R-:W-:-:S13]  /*19230*/  ELECT P6, URZ, PT ;  /* 0x00000000003f782f */ /* 0x000fda00038c0000 */
.L_x_647:
[----:B------:R-:W1:Y:S01]  /*19240*/  LDC R2, c[0x0][0x28c] ;  /* 0x0000a300ff027b82 */ /* 0x000e620000000800 */
[----:B------:R-:W-:Y:S01]  /*19250*/  BSSY B1, `(.L_x_604) ;  /* 0x000003a000017945 */ /* 0x000fe20003800000 */
[----:B-1----:R-:W-:-:S13]  /*19260*/  ISETP.LT.OR P6, PT, R2, 0x1, !P6 ;  /* 0x000000010200780c */ /* 0x002fda00077c1670 */
[----:B------:R-:W-:Y:S05]  /*19270*/  @P6 BRA `(.L_x_605) ;  /* 0x0000000000dc6947 */ /* 0x000fea0003800000 */
[----:B------:R-:W-:Y:S02]  /*19280*/  LEA R12, R5, UR13, 0x8 ;  /* 0x0000000d050c7c11 */ /* 0x000fe4000f8e40ff */
[----:B------:R-:W-:Y:S02]  /*19290*/  SHF.L.U32 R13, R7, 0x7, RZ ;  /* 0x00000007070d7819 */ /* 0x000fe400000006ff */
[----:B------:R-:W-:Y:S02]  /*192a0*/  MOV R16, RZ ;  /* 0x000000ff00107202 */ /* 0x000fe40000000f00 */
[----:B------:R-:W-:Y:S02]  /*192b0*/  MOV R2, R0 ;  /* 0x0000000000027202 */ /* 0x000fe40000000f00 */
[----:B------:R-:W-:Y:S02]  /*192c0*/  MOV R3, R11 ;  /* 0x0000000b00037202 */ /* 0x000fe40000000f00 */
[----:B------:R-:W-:-:S07]  /*192d0*/  MOV R5, R10 ;  /* 0x0000000a00057202 */ /* 0x000fce0000000f00 */
.L_x_608:
[----:B------:R-:W1:Y:S01]  /*192e0*/  S2R R7, SR_CgaCtaId ;  /* 0x0000000000077919 */ /* 0x000e620000008800 */
[----:B------:R-:W-:Y:S01]  /*192f0*/  MOV R6, 0x400 ;  /* 0x0000040000067802 */ /* 0x000fe20000000f00 */
[----:B------:R-:W2:Y:S03]  /*19300*/  S2R R17, SR_TID.X ;  /* 0x0000000000117919 */ /* 0x000ea60000002100 */
[----:B-1----:R-:W-:Y:S02]  /*19310*/  LEA R14, R7, R6, 0x18 ;  /* 0x00000006070e7211 */ /* 0x002fe400078ec0ff */
[----:B------:R-:W-:Y:S02]  /*19320*/  SHF.L.U32 R6, R3, 0x1f, RZ ;  /* 0x0000001f03067819 */ /* 0x000fe400000006ff */
[----:B------:R-:W-:Y:S02]  /*19330*/  LEA R15, R5, R14, 0x3 ;  /* 0x0000000e050f7211 */ /* 0x000fe400078e18ff */
[----:B--2---:R-:W-:-:S02]  /*19340*/  LOP3.LUT P1, RZ, R17, 0x7f, RZ, 0xc0, !PT ;  /* 0x0000007f11ff7812 */ /* 0x004fc4000782c0ff */
[----:B------:R-:W1:Y:S11]  /*19350*/  SYNCS.PHASECHK.TRANS64.TRYWAIT P0, [R15+URZ+0x40], R6 ;  /* 0x000040060f0075a7 */ /* 0x000e76000800017f */
[----:B------:R-:W2:Y:S01]  /*19360*/  @!P1 LDC R7, c[0x0][0x500] ;  /* 0x00014000ff079b82 */ /* 0x000ea20000000800 */
[----:B-1----:R-:W-:Y:S05]  /*19370*/  @!P0 BRA `(.L_x_606) ;  /* 0x0000001400e48947 */ /* 0x002fea0003800000 */
.L_x_648:
[----:B------:R-:W-:Y:S01]  /*19380*/  UPRMT UR4, UR25, 0x9910, URZ ;  /* 0x0000991019047896 */ /* 0x000fe2000800003f */
[----:B--2---:R2:W-:Y:S03]  /*19390*/  @!P1 SYNCS.ARRIVE.TRANS64 RZ, [R15+URZ], R7 ;  /* 0x000000070fff99a7 */ /* 0x0045e6000800003f */
[----:B------:R-:W-:-:S06]  /*193a0*/  UISETP.NE.AND UP0, UPT, UR4, 0x2, UPT ;  /* 0x000000020400788c */ /* 0x000fcc000bf05270 */
[----:B------:R-:W-:-:S13]  /*193b0*/  PLOP3.LUT P0, PT, PT, PT, UP0, 0x80, 0x0 ;  /* 0x000000000000781c */ /* 0x000fda0003f0f008 */
[----:B--2---:R-:W-:Y:S05]  /*193c0*/  @P0 BRA `(.L_x_607) ;  /* 0x0000000000040947 */ /* 0x004fea0003800000 */
[----:B------:R-:W-:Y:S01]  /*193d0*/  BPT.TRAP 0x1 ;  /* 0x000000040000795c */ /* 0x000fe20000300000 */
.L_x_607:
[C---:B-1----:R-:W-:Y:S01]  /*193e0*/  LEA R6, R5.reuse, R14, 0xd ;  /* 0x0000000e05067211 */ /* 0x042fe200078e68ff */
[----:B------:R-:W-:Y:S01]  /*193f0*/  UIADD3 UR4, UP0, UR20, 0xf0, URZ ;  /* 0x000000f014047890 */ /* 0x000fe2000ff1e03f */
[----:B------:R-:W-:Y:S01]  /*19400*/  R2UR UR8, R5 ;  /* 0x00000000050872ca */ /* 0x000fe200000e0000 */
[----:B------:R-:W-:Y:S01]  /*19410*/  UIADD3 UR22, UP1, UR20, 0x1f0, URZ ;  /* 0x000001f014167890 */ /* 0x000fe2000ff3e03f */
[----:B------:R-:W-:Y:S01]  /*19420*/  R2UR UR5, R6 ;  /* 0x00000000060572ca */ /* 0x000fe200000e0000 */
[----:B------:R-:W-:Y:S01]  /*19430*/  UMOV UR6, 0x0 ;  /* 0x0000000000067882 */ /* 0x000fe20000000000 */
[----:B------:R-:W-:Y:S01]  /*19440*/  R2UR UR19, R14 ;  /* 0x000000000e1372ca */ /* 0x000fe200000e0000 */
[----:B------:R-:W-:Y:S01]  /*19450*/  UIADD3.X UR23, URZ, UR21, URZ, UP1, !UPT ;  /* 0x000000153f177290 */ /* 0x000fe20008ffe43f */
[----:B------:R-:W-:Y:S01]  /*19460*/  R2UR UR9, R15 ;  /* 0x000000000f0972ca */ /* 0x000fe200000e0000 */
[----:B------:R-:W-:Y:S01]  /*19470*/  UMOV UR7, 0x10000000 ;  /* 0x1000000000077882 */ /* 0x000fe20000000000 */
[----:B------:R-:W-:Y:S01]  /*19480*/  R2UR UR11, R13 ;  /* 0x000000000d0b72ca */ /* 0x000fe200000e0000 */
[----:B------:R-:W-:Y:S01]  /*19490*/  UMOV UR26, 0x30000 ;  /* 0x00030000001a7882 */ /* 0x000fe20000000000 */
[----:B------:R-:W-:-:S02]  /*194a0*/  R2UR UR10, R16 ;  /* 0x00000000100a72ca */ /* 0x000fc400000e0000 */
[----:B------:R-:W-:Y:S01]  /*194b0*/  R2UR UR12, R4 ;  /* 0x00000000040c72ca */ /* 0x000fe200000e0000 */
[----:B------:R-:W-:Y:S01]  /*194c0*/  ULEA UR8, UR8, UR14, 0xe ;  /* 0x0000000e08087291 */ /* 0x000fe2000f8e703f */
[----:B------:R-:W-:Y:S01]  /*194d0*/  IADD3 R2, R2, -0x1, RZ ;  /* 0xffffffff02027810 */ /* 0x000fe20007ffe0ff */
[----:B------:R-:W-:Y:S01]  /*194e0*/  UIADD3 UR18, UR5, 0x6200, URZ ;  /* 0x0000620005127890 */ /* 0x000fe2000fffe03f */
[----:B------:R-:W-:Y:S01]  /*194f0*/  R2UR UR24, R12 ;  /* 0x000000000c1872ca */ /* 0x000fe200000e0000 */
[----:B------:R-:W-:Y:S01]  /*19500*/  UIADD3.X UR5, URZ, UR21, URZ, UP0, !UPT ;  /* 0x000000153f057290 */ /* 0x000fe200087fe43f */
[----:B------:R-:W-:Y:S01]  /*19510*/  ISETP.GT.AND P1, PT, R2, 0x1, PT ;  /* 0x000000010200780c */ /* 0x000fe20003f24270 */
[----:B------:R-:W-:Y:S01]  /*19520*/  UIADD3 UR19, UR19, 0x16200, UR8 ;  /* 0x0001620013137890 */ /* 0x000fe2000fffe008 */
[----:B------:R-:W-:Y:S02]  /*19530*/  IADD3 R5, R5, 0x1, RZ ;  /* 0x0000000105057810 */ /* 0x000fe40007ffe0ff */
[----:B------:R-:W-:Y:S01]  /*19540*/  UMOV UR8, UR18 ;  /* 0x0000001200087c82 */ /* 0x000fe20008000000 */
[----:B------:R-:W-:-:S02]  /*19550*/  IADD3 R16, R16, 0x40, RZ ;  /* 0x0000004010107810 */ /* 0x000fc40007ffe0ff */
[C---:B------:R-:W-:Y:S01]  /*19560*/  ISETP.NE.AND P0, PT, R5.reuse, 0x8, PT ;  /* 0x000000080500780c */ /* 0x040fe20003f05270 */
[----:B------:R1:W-:Y:S03]  /*19570*/  UTMALDG.3D [UR8], [UR4], desc[UR6] ;  /* 0x00000608040075b4 */ /* 0x0003e60008011000 */
[----:B------:R-:W-:Y:S02]  /*19580*/  SEL R6, RZ, 0x1, P0 ;  /* 0x00000001ff067807 */ /* 0x000fe40000000000 */
[----:B------:R-:W-:Y:S02]  /*19590*/  SEL R5, R5, RZ, P0 ;  /* 0x000000ff05057207 */ /* 0x000fe40000000000 */
[----:B------:R-:W-:Y:S01]  /*195a0*/  LOP3.LUT R3, R3, R6, RZ, 0x3c, !PT ;  /* 0x0000000603037212 */ /* 0x000fe200078e3cff */
[----:B-1----:R-:W-:Y:S01]  /*195b0*/  UMOV UR8, UR19 ;  /* 0x0000001300087c82 */ /* 0x002fe20008000000 */
[----:B------:R-:W-:-:S02]  /*195c0*/  UMOV UR11, UR24 ;  /* 0x00000018000b7c82 */ /* 0x000fc40008000000 */
[----:B------:R1:W-:Y:S02]  /*195d0*/  UTMALDG.3D.MULTICAST [UR8], [UR22], UR26, desc[UR6] ;  /* 0x00000608160073b4 */ /* 0x0003e4000801181a */
[----:B-1----:R-:W-:Y:S05]  /*195e0*/  @P1 BRA `(.L_x_608) ;  /* 0xfffffffc003c1947 */ /* 0x002fea000383ffff */
.L_x_605:
[----:B------:R-:W-:Y:S05]  /*195f0*/  BSYNC B1 ;  /* 0x0000000000017941 */ /* 0x000fea0003800000 */
.L_x_604:
[----:B------:R-:W2:Y:S01]  /*19600*/  LDL.LU R17, [R1+0xc8] ;  /* 0x0000c80001117983 */ /* 0x000ea20000300800 */
[----:B------:R-:W-:Y:S01]  /*19610*/  LOP3.LUT P1, RZ, R8, 0xff, RZ, 0xc0, !PT ;  /* 0x000000ff08ff7812 */ /* 0x000fe2000782c0ff */
[----:B------:R-:W-:Y:S02]  /*19620*/  ULDC.64 UR4, c[0x0][0x8f8] ;  /* 0x00023e0000047ab9 */ /* 0x000fe40000000a00 */
[----:B------:R-:W3:Y:S01]  /*19630*/  LDL.LU R14, [R1+0xc4] ;  /* 0x0000c400010e7983 */ /* 0x000ee20000300800 */
[----:B------:R-:W-:Y:S01]  /*19640*/  IADD3 R10, R9, R10, RZ ;  /* 0x0000000a090a7210 */ /* 0x000fe20007ffe0ff */
[----:B------:R-:W-:Y:S01]  /*19650*/  BSSY B1, `(.L_x_609) ;  /* 0x0000072000017945 */ /* 0x000fe20003800000 */
[----:B------:R-:W-:Y:S02]  /*19660*/  MOV R7, 0xffffffff ;  /* 0xffffffff00077802 */ /* 0x000fe40000000f00 */
[----:B------:R-:W-:Y:S02]  /*19670*/  SHF.R.U32.HI R2, RZ, 0x3, R10 ;  /* 0x00000003ff027819 */ /* 0x000fe4000001160a */
[----:B------:R-:W-:-:S02]  /*19680*/  ISETP.GT.U32.AND P0, PT, R10, 0x7, PT ;  /* 0x000000070a00780c */ /* 0x000fc40003f04070 */
[----:B------:R-:W-:Y:S01]  /*19690*/  LOP3.LUT R2, R2, 0x1, RZ, 0xc0, !PT ;  /* 0x0000000102027812 */ /* 0x000fe200078ec0ff */
[----:B------:R-:W1:Y:S01]  /*196a0*/  @P1 S2R R4, SR_CgaCtaId ;  /* 0x0000000000041919 */ /* 0x000e620000008800 */
[----:B------:R-:W-:Y:S02]  /*196b0*/  @P1 MOV R3, 0x400 ;  /* 0x0000040000031802 */ /* 0x000fe40000000f00 */
[----:B------:R-:W-:Y:S02]  /*196c0*/  ISETP.LT.U32.AND P0, PT, R9, 0x8, P0 ;  /* 0x000000080900780c */ /* 0x000fe40000701070 */
[----:B------:R-:W-:Y:S02]  /*196d0*/  MOV R5, 0xffffffff ;  /* 0xffffffff00057802 */ /* 0x000fe40000000f00 */
[----:B------:R-:W-:Y:S02]  /*196e0*/  LOP3.LUT R10, R10, 0x7, RZ, 0xc0, !PT ;  /* 0x000000070a0a7812 */ /* 0x000fe400078ec0ff */
[----:B------:R-:W-:-:S02]  /*196f0*/  PRMT R8, RZ, 0x7610, R8 ;  /* 0x00007610ff087816 */ /* 0x000fc40000000008 */
[----:B-1----:R-:W-:Y:S02]  /*19700*/  @P1 LEA R3, R4, R3, 0x18 ;  /* 0x0000000304031211 */ /* 0x002fe400078ec0ff */
[----:B------:R-:W-:Y:S02]  /*19710*/  MOV R4, 0xffffffff ;  /* 0xffffffff00047802 */ /* 0x000fe40000000f00 */
[----:B------:R1:W-:Y:S01]  /*19720*/  @P1 SYNCS.ARRIVE.TRANS64.A1T0 RZ, [R3+URZ+0xc8], RZ ;  /* 0x0000c8ff03ff19a7 */ /* 0x0003e2000810003f */
[----:B------:R-:W-:Y:S02]  /*19730*/  ISETP.NE.U32.AND P1, PT, R2, 0x1, PT ;  /* 0x000000010200780c */ /* 0x000fe40003f25070 */
[----:B------:R-:W-:Y:S02]  /*19740*/  SEL R2, RZ, 0x1, !P0 ;  /* 0x00000001ff027807 */ /* 0x000fe40004000000 */
[----:B------:R-:W-:-:S04]  /*19750*/  ISETP.GT.U32.AND P1, PT, R9, 0x7, !P1 ;  /* 0x000000070900780c */ /* 0x000fc80004f24070 */
[----:B-1----:R-:W-:-:S04]  /*19760*/  SEL R3, RZ, 0x1, !P1 ;  /* 0x00000001ff037807 */ /* 0x002fc80004800000 */
[--C-:B------:R-:W-:Y:S02]  /*19770*/  LOP3.LUT R11, R3, R11, R2.reuse, 0x96, !PT ;  /* 0x0000000b030b7212 */ /* 0x100fe400078e9602 */
[----:B------:R-:W-:Y:S02]  /*19780*/  PRMT R2, RZ, 0x7610, R2 ;  /* 0x00007610ff027816 */ /* 0x000fe40000000002 */
[----:B---3--:R-:W-:-:S04]  /*19790*/  IADD3 R14, P2, R14, UR52, RZ ;  /* 0x000000340e0e7c10 */ /* 0x008fc8000ff5e0ff */
[----:B--2---:R-:W-:Y:S01]  /*197a0*/  IADD3.X R17, R17, UR38, RZ, P2, !PT ;  /* 0x0000002611117c10 */ /* 0x004fe200097fe4ff */
[----:B------:R1:W-:Y:S01]  /*197b0*/  STL [R1+0xc4], R14 ;  /* 0x0000c40e01007387 */ /* 0x0003e20000100800 */
[----:B------:R-:W-:-:S03]  /*197c0*/  ISETP.GE.U32.AND P2, PT, R14, UR4, PT ;  /* 0x000000040e007c0c */ /* 0x000fc6000bf46070 */
[----:B------:R1:W-:Y:S01]  /*197d0*/  STL [R1+0xc8], R17 ;  /* 0x0000c81101007387 */ /* 0x0003e20000100800 */
[----:B------:R-:W-:-:S13]  /*197e0*/  ISETP.GE.U32.AND.EX P0, PT, R17, UR5, PT, P2 ;  /* 0x0000000511007c0c */ /* 0x000fda000bf06120 */
[----:B-1----:R-:W-:Y:S05]  /*197f0*/  @P0 BRA `(.L_x_610) ;  /* 0x00000004005c0947 */ /* 0x002fea0003800000 */
[----:B------:R-:W-:Y:S01]  /*19800*/  ULDC.64 UR4, c[0x0][0x8d0] ;  /* 0x0002340000047ab9 */ /* 0x000fe20000000a00 */
[----:B------:R-:W1:Y:S01]  /*19810*/  S2R R13, SR_CTAID.X ;  /* 0x00000000000d7919 */ /* 0x000e620000002500 */
[----:B------:R-:W-:Y:S01]  /*19820*/  ISETP.NE.U32.AND P0, PT, RZ, UR4, PT ;  /* 0x00000004ff007c0c */ /* 0x000fe2000bf05070 */
[----:B------:R-:W-:Y:S01]  /*19830*/  ULDC UR7, c[0x0][0x8d8] ;  /* 0x0002360000077ab9 */ /* 0x000fe20000000800 */
[----:B------:R-:W-:Y:S01]  /*19840*/  MOV R2, R14 ;  /* 0x0000000e00027202 */ /* 0x000fe20000000f00 */
[----:B------:R-:W2:Y:S01]  /*19850*/  S2R R12, SR_CTAID.Y ;  /* 0x00000000000c7919 */ /* 0x000ea20000002600 */
[----:B------:R-:W-:Y:S02]  /*19860*/  ISETP.NE.AND.EX P0, PT, RZ, UR5, PT, P0 ;  /* 0x00000005ff007c0c */ /* 0x000fe4000bf05300 */
[----:B------:R-:W-:-:S11]  /*19870*/  MOV R3, R17 ;  /* 0x0000001100037202 */ /* 0x000fd60000000f00 */
[----:B------:R-:W-:Y:S05]  /*19880*/  @!P0 BRA `(.L_x_611) ;  /* 0x0000000000288947 */ /* 0x000fea0003800000 */
[----:B------:R-:W-:Y:S02]  /*19890*/  ULDC UR6, c[0x0][0x8dc] ;  /* 0x0002370000067ab9 */ /* 0x000fe40000000800 */
[----:B------:R-:W-:-:S04]  /*198a0*/  IADD3 R7, P0, R14, UR6, RZ ;  /* 0x000000060e077c10 */ /* 0x000fc8000ff1e0ff */
[----:B------:R-:W-:-:S05]  /*198b0*/  IADD3.X R15, RZ, R17, RZ, P0, !PT ;  /* 0x00000011ff0f7210 */ /* 0x000fca00007fe4ff */
[----:B------:R-:W-:-:S04]  /*198c0*/  IMAD.WIDE.U32 R4, R15, UR4, RZ ;  /* 0x000000040f047c25 */ /* 0x000fc8000f8e00ff */
[----:B------:R-:W-:-:S04]  /*198d0*/  IMAD.WIDE.U32 R4, P0, R7, UR5, R4 ;  /* 0x0000000507047c25 */ /* 0x000fc8000f800004 */
[----:B------:R-:W-:Y:S01]  /*198e0*/  IMAD.WIDE.U32 R6, R7, UR4, RZ ;  /* 0x0000000407067c25 */ /* 0x000fe2000f8e00ff */
[----:B------:R-:W-:Y:S02]  /*198f0*/  IADD3.X R3, RZ, RZ, RZ, P0, !PT ;  /* 0x000000ffff037210 */ /* 0x000fe400007fe4ff */
[----:B------:R-:W-:Y:S02]  /*19900*/  MOV R2, R5 ;  /* 0x0000000500027202 */ /* 0x000fe40000000f00 */
[----:B------:R-:W-:-:S05]  /*19910*/  IADD3 RZ, P0, R7, R4, RZ ;  /* 0x0000000407ff7210 */ /* 0x000fca0007f1e0ff */
[----:B------:R-:W-:-:S08]  /*19920*/  IMAD.WIDE.U32.X R2, R15, UR5, R2, P0 ;  /* 0x000000050f027c25 */ /* 0x000fd000080e0402 */
.L_x_611:
[--C-:B------:R-:W-:Y:S01]  /*19930*/  SHF.R.U64 R6, R2, UR7, R3.reuse ;  /* 0x0000000702067c19 */ /* 0x100fe20008001203 */
[----:B------:R-:W-:Y:S01]  /*19940*/  ULDC.64 UR4, c[0x0][0x8c8] ;  /* 0x0002320000047ab9 */ /* 0x000fe20000000a00 */
[----:B------:R-:W-:Y:S01]  /*19950*/  SHF.R.U32.HI R2, RZ, UR7, R3 ;  /* 0x00000007ff027c19 */ /* 0x000fe20008011603 */
[----:B------:R-:W3:Y:S01]  /*19960*/  LDC R18, c[0x0][0x144] ;  /* 0x00005100ff127b82 */ /* 0x000ee20000000800 */
[----:B------:R-:W-:Y:S01]  /*19970*/  IADD3 R5, P0, RZ, -R6, RZ ;  /* 0x80000006ff057210 */ /* 0x000fe20007f1e0ff */
[----:B------:R-:W-:Y:S01]  /*19980*/  ULDC.64 UR8, c[0x0][0x8e8] ;  /* 0x00023a0000087ab9 */ /* 0x000fe20000000a00 */
[----:B------:R-:W-:Y:S01]  /*19990*/  MOV R3, R17 ;  /* 0x0000001100037202 */ /* 0x000fe20000000f00 */
[----:B------:R-:W-:Y:S01]  /*199a0*/  ULDC UR6, c[0x0][0x8b0] ;  /* 0x00022c0000067ab9 */ /* 0x000fe20000000800 */
[----:B------:R-:W-:Y:S02]  /*199b0*/  IADD3.X R2, RZ, ~R2, RZ, P0, !PT ;  /* 0x80000002ff027210 */ /* 0x000fe400007fe4ff */
[----:B-1----:R-:W-:Y:S01]  /*199c0*/  I2FP.F32.U32 R7, R13 ;  /* 0x0000000d00077245 */ /* 0x002fe20000201000 */
[----:B------:R-:W1:Y:S01]  /*199d0*/  LDC R15, c[0x0][0x148] ;  /* 0x00005200ff0f7b82 */ /* 0x000e620000000800 */
[----:B------:R-:W-:Y:S01]  /*199e0*/  ISETP.NE.U32.AND P0, PT, RZ, UR8, PT ;  /* 0x00000008ff007c0c */ /* 0x000fe2000bf05070 */
[----:B------:R-:W-:Y:S01]  /*199f0*/  IMAD R4, R2, UR4, RZ ;  /* 0x0000000402047c24 */ /* 0x000fe2000f8e02ff */
[----:B------:R-:W-:-:S02]  /*19a00*/  MOV R2, R14 ;  /* 0x0000000e00027202 */ /* 0x000fc40000000f00 */
[----:B------:R-:W-:-:S03]  /*19a10*/  ISETP.NE.AND.EX P0, PT, RZ, UR9, PT, P0 ;  /* 0x00000009ff007c0c */ /* 0x000fc6000bf05300 */
[----:B------:R-:W-:Y:S01]  /*19a20*/  IMAD.WIDE.U32 R2, R5, UR4, R2 ;  /* 0x0000000405027c25 */ /* 0x000fe2000f8e0002 */
[----:B------:R-:W-:-:S03]  /*19a30*/  ULDC UR4, c[0x0][0x150] ;  /* 0x0000540000047ab9 */ /* 0x000fc60000000800 */
[----:B------:R-:W-:Y:S02]  /*19a40*/  IMAD R5, R5, UR5, R4 ;  /* 0x0000000505057c24 */ /* 0x000fe4000f8e0204 */
[----:B------:R-:W-:Y:S01]  /*19a50*/  FMUL R4, R7, UR4 ;  /* 0x0000000407047c20 */ /* 0x000fe20008400000 */
[----:B------:R-:W-:Y:S01]  /*19a60*/  ULDC UR4, c[0x0][0x8c0] ;  /* 0x0002300000047ab9 */ /* 0x000fe20000000800 */
[----:B------:R-:W-:Y:S01]  /*19a70*/  ULDC UR5, c[0x0][0x154] ;  /* 0x0000550000057ab9 */ /* 0x000fe20000000800 */
[----:B------:R-:W-:-:S03]  /*19a80*/  IADD3 R3, R3, R5, RZ ;  /* 0x0000000503037210 */ /* 0x000fc60007ffe0ff */
[----:B------:R-:W4:Y:S01]  /*19a90*/  F2I.U32.TRUNC.NTZ R4, R4 ;  /* 0x0000000400047305 */ /* 0x000f22000020f000 */
[----:B------:R-:W-:Y:S02]  /*19aa0*/  SHF.R.U64 R7, R2, UR4, R3 ;  /* 0x0000000402077c19 */ /* 0x000fe40008001203 */
[----:B--2---:R-:W-:-:S05]  /*19ab0*/  I2FP.F32.U32 R2, R12 ;  /* 0x0000000c00027245 */ /* 0x004fca0000201000 */
[----:B------:R-:W-:Y:S01]  /*19ac0*/  FMUL R17, R2, UR5 ;  /* 0x0000000502117c20 */ /* 0x000fe20008400000 */
[----:B------:R-:W-:Y:S01]  /*19ad0*/  SHF.R.U32.HI R2, RZ, UR4, R3 ;  /* 0x00000004ff027c19 */ /* 0x000fe20008011603 */
[----:B------:R-:W-:-:S03]  /*19ae0*/  ULDC UR4, c[0x0][0x900] ;  /* 0x0002400000047ab9 */ /* 0x000fc60000000800 */
[--C-:B------:R-:W-:Y:S01]  /*19af0*/  SHF.R.U64 R16, R7, UR6, R2.reuse ;  /* 0x0000000607107c19 */ /* 0x100fe20008001202 */
[----:B------:R-:W2:Y:S01]  /*19b00*/  F2I.U32.TRUNC.NTZ R17, R17 ;  /* 0x0000001100117305 */ /* 0x000ea2000020f000 */
[----:B------:R-:W-:Y:S02]  /*19b10*/  SHF.R.U32.HI R3, RZ, UR6, R2 ;  /* 0x00000006ff037c19 */ /* 0x000fe40008011602 */
[----:B----4-:R-:W-:Y:S02]  /*19b20*/  IADD3 R4, -R4, RZ, RZ ;  /* 0x000000ff04047210 */ /* 0x010fe40007ffe1ff */
[--C-:B------:R-:W-:Y:S02]  /*19b30*/  SHF.R.U64 R14, R16, UR4, R3.reuse ;  /* 0x00000004100e7c19 */ /* 0x100fe40008001203 */
[----:B------:R-:W-:Y:S01]  /*19b40*/  SHF.R.U32.HI R19, RZ, UR4, R3 ;  /* 0x00000004ff137c19 */ /* 0x000fe20008011603 */
[----:B---3--:R-:W-:Y:S01]  /*19b50*/  IMAD R13, R18, R4, R13 ;  /* 0x00000004120d7224 */ /* 0x008fe200078e020d */
[----:B------:R-:W-:-:S02]  /*19b60*/  MOV R2, R14 ;  /* 0x0000000e00027202 */ /* 0x000fc40000000f00 */
[----:B------:R-:W-:Y:S01]  /*19b70*/  MOV R3, R19 ;  /* 0x0000001300037202 */ /* 0x000fe20000000f00 */
[----:B------:R-:W-:Y:S06]  /*19b80*/  @!P0 BRA `(.L_x_612) ;  /* 0x0000000000288947 */ /* 0x000fec0003800000 */
[----:B------:R-:W-:Y:S02]  /*19b90*/  ULDC UR4, c[0x0][0x8f4] ;  /* 0x00023d0000047ab9 */ /* 0x000fe40000000800 */
[----:B------:R-:W-:-:S04]  /*19ba0*/  IADD3 R3, P0, R14, UR4, RZ ;  /* 0x000000040e037c10 */ /* 0x000fc8000ff1e0ff */
[----:B------:R-:W-:-:S05]  /*19bb0*/  IADD3.X R19, RZ, R19, RZ, P0, !PT ;  /* 0x00000013ff137210 */ /* 0x000fca00007fe4ff */
[----:B------:R-:W-:-:S04]  /*19bc0*/  IMAD.WIDE.U32 R4, R19, UR8, RZ ;  /* 0x0000000813047c25 */ /* 0x000fc8000f8e00ff */
[----:B------:R-:W-:-:S04]  /*19bd0*/  IMAD.WIDE.U32 R4, P0, R3, UR9, R4 ;  /* 0x0000000903047c25 */ /* 0x000fc8000f800004 */
[----:B------:R-:W-:Y:S01]  /*19be0*/  IMAD.WIDE.U32 R2, R3, UR8, RZ ;  /* 0x0000000803027c25 */ /* 0x000fe2000f8e00ff */
[----:B------:R-:W-:-:S04]  /*19bf0*/  MOV R2, R5 ;  /* 0x0000000500027202 */ /* 0x000fc80000000f00 */
[----:B------:R-:W-:Y:S02]  /*19c00*/  IADD3 RZ, P1, R3, R4, RZ ;  /* 0x0000000403ff7210 */ /* 0x000fe40007f3e0ff */
[----:B------:R-:W-:-:S03]  /*19c10*/  IADD3.X R3, RZ, RZ, RZ, P0, !PT ;  /* 0x000000ffff037210 */ /* 0x000fc600007fe4ff */
[----:B------:R-:W-:-:S08]  /*19c20*/  IMAD.WIDE.U32.X R2, R19, UR9, R2, P1 ;  /* 0x0000000913027c25 */ /* 0x000fd000088e0402 */
.L_x_612:
[----:B------:R-:W3:Y:S01]  /*19c30*/  LDC R4, c[0x0][0x904] ;  /* 0x00024100ff047b82 */ /* 0x000ee20000000800 */
[----:B------:R-:W-:Y:S01]  /*19c40*/  ULDC UR4, c[0x0][0x8f0] ;  /* 0x00023c0000047ab9 */ /* 0x000fe20000000800 */
[----:B--2---:R-:W-:Y:S01]  /*19c50*/  IADD3 R17, -R17, RZ, RZ ;  /* 0x000000ff11117210 */ /* 0x004fe20007ffe1ff */
[----:B------:R-:W-:Y:S01]  /*19c60*/  ULDC UR5, c[0x0][0x8b8] ;  /* 0x00022e0000057ab9 */ /* 0x000fe20000000800 */
[----:B------:R-:W-:Y:S01]  /*19c70*/  SHF.R.U64 R3, R2, UR4, R3 ;  /* 0x0000000402037c19 */ /* 0x000fe20008001203 */
[----:B------:R-:W-:Y:S01]  /*19c80*/  ULDC UR4, c[0x0][0x8e0] ;  /* 0x0002380000047ab9 */ /* 0x000fe20000000800 */
[----:B------:R-:W-:Y:S02]  /*19c90*/  LOP3.LUT R16, R16, UR17, RZ, 0xc0, !PT ;  /* 0x0000001110107c12 */ /* 0x000fe4000f8ec0ff */
[----:B------:R-:W-:Y:S02]  /*19ca0*/  IADD3 R5, -R3, RZ, RZ ;  /* 0x000000ff03057210 */ /* 0x000fe40007ffe1ff */
[----:B------:R-:W-:Y:S01]  /*19cb0*/  LOP3.LUT R7, R7, UR15, RZ, 0xc0, !PT ;  /* 0x0000000f07077c12 */ /* 0x000fe2000f8ec0ff */
[----:B------:R-:W-:Y:S01]  /*19cc0*/  IMAD R16, R3, UR16, R16 ;  /* 0x0000001003107c24 */ /* 0x000fe2000f8e0210 */
[----:B------:R-:W-:Y:S01]  /*19cd0*/  MOV R2, 0x1 ;  /* 0x0000000100027802 */ /* 0x000fe20000000f00 */
[----:B------:R-:W-:Y:S01]  /*19ce0*/  IMAD R14, R5, UR4, R14 ;  /* 0x00000004050e7c24 */ /* 0x000fe2000f8e020e */
[----:B------:R-:W-:-:S03]  /*19cf0*/  ULDC UR4, c[0x0][0x8a8] ;  /* 0x00022a0000047ab9 */ /* 0x000fc60000000800 */
[----:B------:R-:W-:Y:S01]  /*19d00*/  IMAD R14, R14, UR4, R7 ;  /* 0x000000040e0e7c24 */ /* 0x000fe2000f8e0207 */
[----:B---3--:R-:W-:Y:S02]  /*19d10*/  ISETP.NE.AND P0, PT, R4, 0x1, PT ;  /* 0x000000010400780c */ /* 0x008fe40003f05270 */
[----:B------:R-:W-:-:S11]  /*19d20*/  MOV R4, R6 ;  /* 0x0000000600047202 */ /* 0x000fd60000000f00 */
[----:B-1----:R-:W-:-:S04]  /*19d30*/  @P0 IMAD R13, R15, R17, R12 ;  /* 0x000000110f0d0224 */ /* 0x002fc800078e020c */
[----:B------:R-:W-:-:S05]  /*19d40*/  IMAD R13, R16, UR5, R13 ;  /* 0x00000005100d7c24 */ /* 0x000fca000f8e020d */
[----:B------:R-:W-:Y:S02]  /*19d50*/  SEL R5, R14, R13, !P0 ;  /* 0x0000000d0e057207 */ /* 0x000fe40004000000 */
[----:B------:R-:W-:-:S07]  /*19d60*/  SEL R7, R13, R14, !P0 ;  /* 0x0000000e0d077207 */ /* 0x000fce0004000000 */
.L_x_610:
[----:B------:R-:W-:Y:S05]  /*19d70*/  BSYNC B1 ;  /* 0x0000000000017941 */ /* 0x000fea0003800000 */
.L_x_609:
[----:B------:R-:W-:-:S13]  /*19d80*/  LOP3.LUT P0, RZ, R2, 0xff, RZ, 0xc0, !PT ;  /* 0x000000ff02ff7812 */ /* 0x000fda000780c0ff */
[----:B------:R-:W-:Y:S05]  /*19d90*/  @P0 BRA `(.L_x_613) ;  /* 0xfffffff4001c0947 */ /* 0x000fea000383ffff */
[----:B------:R-:W-:Y:S05]  /*19da0*/  BSYNC B0 ;  /* 0x0000000000007941 */ /* 0x000fea0003800000 */
.L_x_602:
[----:B------:R-:W-:-:S03]  /*19db0*/  UMOV UR4, 0xffffffff ;  /* 0xffffffff00047882 */ /* 0x000fc60000000000 */
[----:B------:R-:W-:Y:S05]  /*19dc0*/  BRA.DIV UR4, `(.L_x_614) ;  /* 0x0000000e04647947 */ /* 0x000fea000b800000 */
[----:B------:R-:W-:-:S13]  /*19dd0*/  ELECT P6, URZ, PT ;  /* 0x00000000003f782f */ /* 0x000fda00038c0000 */
.L_x_651:
[----:B------:R-:W-:Y:S04]  /*19de0*/  BSSY B0, `(.L_x_615) ;  /* 0x0000050000007945 */ /* 0x000fe80003800000 */
[----:B------:R-:W-:Y:S05]  /*19df0*/  @!P6 BRA `(.L_x_616) ;  /* 0x000000040038e947 */ /* 0x000fea0003800000 */
[----:B------:R-:W-:-:S04]  /*19e00*/  ULOP3.LUT UR4, UR45, 0x2, URZ, 0xfc, !UPT ;  /* 0x000000022d047892 */ /* 0x000fc8000f8efc3f */
[----:B------:R-:W-:-:S06]  /*19e10*/  UISETP.NE.AND UP0, UPT, UR4, 0x3, UPT ;  /* 0x000000030400788c */ /* 0x000fcc000bf05270 */
[----:B------:R-:W-:-:S13]  /*19e20*/  PLOP3.LUT P0, PT, PT, PT, UP0, 0x80, 0x0 ;  /* 0x000000000000781c */ /* 0x000fda0003f0f008 */
[----:B------:R-:W-:Y:S05]  /*19e30*/  @!P0 BRA `(.L_x_617) ;  /* 0x0000000000048947 */ /* 0x000fea0003800000 */
[----:B------:R-:W-:Y:S01]  /*19e40*/  BPT.TRAP 0x1 ;  /* 0x000000040000795c */ /* 0x000fe20000300000 */
.L_x_617:
[----:B------:R-:W1:Y:S01]  /*19e50*/  S2R R3, SR_CgaCtaId ;  /* 0x0000000000037919 */ /* 0x000e620000008800 */
[----:B------:R-:W-:Y:S02]  /*19e60*/  MOV R0, 0x400 ;  /* 0x0000040000007802 */ /* 0x000fe40000000f00 */
[----:B------:R-:W-:Y:S02]  /*19e70*/  SHF.L.U32 R2, R11, 0x1f, RZ ;  /* 0x0000001f0b027819 */ /* 0x000fe400000006ff */
[----:B-1----:R-:W-:-:S04]  /*19e80*/  LEA R3, R3, R0, 0x18 ;  /* 0x0000000003037211 */ /* 0x002fc800078ec0ff */
[----:B------:R-:W-:-:S04]  /*19e90*/  IADD3 R3, R3, 0x40, RZ ;  /* 0x0000004003037810 */ /* 0x000fc80007ffe0ff */
[C---:B------:R-:W-:Y:S02]  /*19ea0*/  LEA R5, R10.reuse, R3, 0x3 ;  /* 0x000000030a057211 */ /* 0x040fe400078e18ff */
[----:B------:R-:W-:Y:S02]  /*19eb0*/  IADD3 R10, R10, 0x1, RZ ;  /* 0x000000010a0a7810 */ /* 0x000fe40007ffe0ff */
[----:B------:R-:W1:Y:S02]  /*19ec0*/  SYNCS.PHASECHK.TRANS64.TRYWAIT P0, [R5+URZ], R2 ;  /* 0x00000002050075a7 */ /* 0x000e64000800017f */
[----:B------:R-:W-:-:S04]  /*19ed0*/  ISETP.NE.AND P1, PT, R10, 0x8, PT ;  /* 0x000000080a00780c */ /* 0x000fc80003f25270 */
[----:B------:R-:W-:Y:S02]  /*19ee0*/  SEL R0, RZ, 0x1, P1 ;  /* 0x00000001ff007807 */ /* 0x000fe40000800000 */
[----:B------:R-:W-:Y:S02]  /*19ef0*/  SEL R10, R10, RZ, P1 ;  /* 0x000000ff0a0a7207 */ /* 0x000fe40000800000 */
[----:B------:R-:W-:Y:S02]  /*19f00*/  LOP3.LUT R11, R11, R0, RZ, 0x3c, !PT ;  /* 0x000000000b0b7212 */ /* 0x000fe400078e3cff */
[----:B------:R-:W-:Y:S02]  /*19f10*/  LEA R7, R10, R3, 0x3 ;  /* 0x000000030a077211 */ /* 0x000fe400078e18ff */
[----:B------:R-:W-:Y:S01]  /*19f20*/  SHF.L.U32 R4, R11, 0x1f, RZ ;  /* 0x0000001f0b047819 */ /* 0x000fe200000006ff */
[----:B-1----:R-:W-:Y:S06]  /*19f30*/  @!P0 BRA `(.L_x_618) ;  /* 0x0000000c00288947 */ /* 0x002fec0003800000 */
.L_x_652:
[----:B------:R-:W2:Y:S01]  /*19f40*/  SYNCS.PHASECHK.TRANS64.TRYWAIT P0, [R7+URZ], R4 ;  /* 0x00000004070075a7 */ /* 0x000ea2000800017f */
[----:B------:R-:W-:-:S04]  /*19f50*/  IADD3 R0, R10, 0x1, RZ ;  /* 0x000000010a007810 */ /* 0x000fc80007ffe0ff */
[----:B------:R-:W-:-:S04]  /*19f60*/  ISETP.NE.AND P1, PT, R0, 0x8, PT ;  /* 0x000000080000780c */ /* 0x000fc80003f25270 */
[----:B-1----:R-:W-:Y:S02]  /*19f70*/  SEL R2, RZ, 0x1, P1 ;  /* 0x00000001ff027807 */ /* 0x002fe40000800000 */
[----:B------:R-:W-:Y:S02]  /*19f80*/  SEL R0, R0, RZ, P1 ;  /* 0x000000ff00007207 */ /* 0x000fe40000800000 */
[----:B------:R-:W-:Y:S02]  /*19f90*/  LOP3.LUT R11, R11, R2, RZ, 0x3c, !PT ;  /* 0x000000020b0b7212 */ /* 0x000fe400078e3cff */
[----:B------:R-:W-:Y:S02]  /*19fa0*/  LEA R6, R0, R3, 0x3 ;  /* 0x0000000300067211 */ /* 0x000fe400078e18ff */
[----:B------:R-:W-:Y:S01]  /*19fb0*/  SHF.L.U32 R5, R11, 0x1f, RZ ;  /* 0x0000001f0b057819 */ /* 0x000fe200000006ff */
[----:B--2---:R-:W-:Y:S06]  /*19fc0*/  @!P0 BRA `(.L_x_619) ;  /* 0x0000000c00188947 */ /* 0x004fec0003800000 */
.L_x_653:
[----:B------:R-:W2:Y:S01]  /*19fd0*/  SYNCS.PHASECHK.TRANS64.TRYWAIT P0, [R6+URZ], R5 ;  /* 0x00000005060075a7 */ /* 0x000ea2000800017f */
[----:B------:R-:W-:-:S04]  /*19fe0*/  IADD3 R0, R0, 0x1, RZ ;  /* 0x0000000100007810 */ /* 0x000fc80007ffe0ff */
[----:B------:R-:W-:-:S04]  /*19ff0*/  ISETP.NE.AND P1, PT, R0, 0x8, PT ;  /* 0x000000080000780c */ /* 0x000fc80003f25270 */
[----:B------:R-:W-:Y:S02]  /*1a000*/  SEL R2, RZ, 0x1, P1 ;  /* 0x00000001ff027807 */ /* 0x000fe40000800000 */
[----:B------:R-:W-:Y:S02]  /*1a010*/  SEL R0, R0, RZ, P1 ;  /* 0x000000ff00007207 */ /* 0x000fe40000800000 */
[----:B------:R-:W-:Y:S02]  /*1a020*/  LOP3.LUT R11, R11, R2, RZ, 0x3c, !PT ;  /* 0x000000020b0b7212 */ /* 0x000fe400078e3cff */
[----:B-1----:R-:W-:Y:S02]  /*1a030*/  LEA R7, R0, R3, 0x3 ;  /* 0x0000000300077211 */ /* 0x002fe400078e18ff */
[----:B------:R-:W-:Y:S01]  /*1a040*/  SHF.L.U32 R4, R11, 0x1f, RZ ;  /* 0x0000001f0b047819 */ /* 0x000fe200000006ff */
[----:B--2---:R-:W-:Y:S06]  /*1a050*/  @!P0 BRA `(.L_x_620) ;  /* 0x0000000c00088947 */ /* 0x004fec0003800000 */
.L_x_654:
        /* <DEDUP_REMOVED lines=9> */
.L_x_655:
        /* <DEDUP_REMOVED lines=9> */
.L_x_656:
        /* <DEDUP_REMOVED lines=9> */
.L_x_657:
[----:B------:R-:W2:Y:S01]  /*1a210*/  SYNCS.PHASECHK.TRANS64.TRYWAIT P0, [R6+URZ], R5 ;  /* 0x00000005060075a7 */ /* 0x000ea2000800017f */
[----:B------:R-:W-:-:S04]  /*1a220*/  IADD3 R0, R0, 0x1, RZ ;  /* 0x0000000100007810 */ /* 0x000fc80007ffe0ff */
[----:B------:R-:W-:-:S04]  /*1a230*/  ISETP.NE.AND P1, PT, R0, 0x8, PT ;  /* 0x000000080000780c */ /* 0x000fc80003f25270 */
[----:B------:R-:W-:Y:S02]  /*1a240*/  SEL R2, RZ, 0x1, P1 ;  /* 0x00000001ff027807 */ /* 0x000fe40000800000 */
[----:B------:R-:W-:Y:S02]  /*1a250*/  SEL R0, R0, RZ, P1 ;  /* 0x000000ff00007207 */ /* 0x000fe40000800000 */
[----:B------:R-:W-:Y:S01]  /*1a260*/  LOP3.LUT R2, R11, R2, RZ, 0x3c, !PT ;  /* 0x000000020b027212 */ /* 0x000fe200078e3cff */
[----:B--2---:R-:W-:Y:S06]  /*1a270*/  @!P0 BRA `(.L_x_624) ;  /* 0x0000000800d08947 */ /* 0x004fec0003800000 */
.L_x_658:
[----:B------:R-:W-:Y:S02]  /*1a280*/  LEA R3, R0, R3, 0x3 ;  /* 0x0000000300037211 */ /* 0x000fe400078e18ff */
[----:B------:R-:W-:-:S07]  /*1a290*/  SHF.L.U32 R0, R2, 0x1f, RZ ;  /* 0x0000001f02007819 */ /* 0x000fce00000006ff */
.L_x_625:
[----:B---3--:R3:W4:Y:S02]  /*1a2a0*/  SYNCS.PHASECHK.TRANS64.TRYWAIT P0, [R3+URZ], R0 ;  /* 0x00000000030075a7 */ /* 0x008724000800017f */
[----:B----4-:R-:W-:Y:S05]  /*1a2b0*/  @!P0 NANOSLEEP.SYNCS 0x989680 ;  /* 0x009896800000895d */ /* 0x010fea0003900000 */
[----:B------:R-:W4:Y:S02]  /*1a2c0*/  @!P0 SYNCS.PHASECHK.TRANS64 P0, [R3+URZ], R0 ;  /* 0x00000000030085a7 */ /* 0x000f24000800007f */
[----:B----4-:R-:W-:Y:S05]  /*1a2d0*/  @!P0 BRA `(.L_x_625) ;  /* 0xfffffffc00f08947 */ /* 0x010fea000383ffff */
.L_x_616:
[----:B------:R-:W-:Y:S05]  /*1a2e0*/  BSYNC B0 ;  /* 0x0000000000007941 */ /* 0x000fea0003800000 */
.L_x_615:
[----:B------:R-:W-:Y:S05]  /*1a2f0*/  EXIT ;  /* 0x000000000000794d */ /* 0x000fea0003800000 */
.L_x_25:
[----:B---3--:R-:W-:-:S04]  /*1a300*/  MOV R3, UR4 ;  /* 0x0000000400037c02 */ /* 0x008fc80008000f00 */
[----:B------:R3:W4:Y:S03]  /*1a310*/  SYNCS.PHASECHK.TRANS64.TRYWAIT P0, [R3+URZ], R0 ;  /* 0x00000000030075a7 */ /* 0x000726000800017f */
[----:B----4-:R-:W-:Y:S05]  /*1a320*/  @!P0 NANOSLEEP.SYNCS 0x989680 ;  /* 0x009896800000895d */ /* 0x010fea0003900000 */
[----:B------:R-:W4:Y:S02]  /*1a330*/  @!P0 SYNCS.PHASECHK.TRANS64 P0, [R3+URZ], R0 ;  /* 0x00000000030085a7 */ /* 0x000f24000800007f */
[----:B----4-:R-:W-:Y:S05]  /*1a340*/  @!P0 BRA `(.L_x_25) ;  /* 0xfffffffc00ec8947 */ /* 0x010fea000383ffff */
[----:B------:R-:W-:Y:S05]  /*1a350*/  BRA `(.L_x_24) ;  /* 0xfffffe8000447947 */ /* 0x000fea000383ffff */
.L_x_31:
[----:B---3--:R-:W-:-:S04]  /*1a360*/  MOV R6, UR6 ;  /* 0x0000000600067c02 */ /* 0x008fc80008000f00 */
[----:B------:R3:W4:Y:S03]  /*1a370*/  SYNCS.PHASECHK.TRANS64.TRYWAIT P0, [R6+URZ], R4 ;  /* 0x00000004060075a7 */ /* 0x000726000800017f */
[----:B----4-:R-:W-:Y:S05]  /*1a380*/  @!P0 NANOSLEEP.SYNCS 0x989680 ;  /* 0x009896800000895d */ /* 0x010fea0003900000 */
[----:B------:R-:W4:Y:S02]  /*1a390*/  @!P0 SYNCS.PHASECHK.TRANS64 P0, [R6+URZ], R4 ;  /* 0x00000004060085a7 */ /* 0x000f24000800007f */
[----:B----4-:R-:W-:Y:S05]  /*1a3a0*/  @!P0 BRA `(.L_x_31) ;  /* 0xfffffffc00ec8947 */ /* 0x010fea000383ffff */
[----:B------:R-:W-:Y:S05]  /*1a3b0*/  BRA `(.L_x_30) ;  /* 0xfffffe9400147947 */ /* 0x000fea000383ffff */
.L_x_55:
[----:B-1----:R1:W3:Y:S02]  /*1a3c0*/  SYNCS.PHASECHK.TRANS64.TRYWAIT P2, [R13+URZ+0x80], R0 ;  /* 0x000080000d0075a7 */ /* 0x0022e4000804017f */
[----:B---3--:R-:W-:Y:S05]  /*1a3d0*/  @!P2 NANOSLEEP.SYNCS 0x989680 ;  /* 0x009896800000a95d */ /* 0x008fea0003900000 */
[----:B------:R-:W3:Y:S02]  /*1a3e0*/  @!P2 SYNCS.PHASECHK.TRANS64 P2, [R13+URZ+0x80], R0 ;  /* 0x000080000d00a5a7 */ /* 0x000ee4000804007f */
[----:B---3--:R-:W-:Y:S05]  /*1a3f0*/  @!P2 BRA `(.L_x_55) ;  /* 0xfffffffc00f0a947 */ /* 0x008fea000383ffff */
[----:B------:R-:W-:Y:S05]  /*1a400*/  BRA `(.L_x_626) ;  /* 0xfffffebc00347947 */ /* 0x000fea000383ffff */
.L_x_114:
[----:B-1----:R1:W2:Y:S02]  /*1a410*/  SYNCS.PHASECHK.TRANS64.TRYWAIT P2, [R14+URZ+0x80], R3 ;  /* 0x000080030e0075a7 */ /* 0x0022a4000804017f */
[----:B--2---:R-:W-:Y:S05]  /*1a420*/  @!P2 NANOSLEEP.SYNCS 0x989680 ;  /* 0x009896800000a95d */ /* 0x004fea0003900000 */
[----:B------:R-:W2:Y:S02]  /*1a430*/  @!P2 SYNCS.PHASECHK.TRANS64 P2, [R14+URZ+0x80], R3 ;  /* 0x000080030e00a5a7 */ /* 0x000ea4000804007f */
[----:B--2---:R-:W-:Y:S05]  /*1a440*/  @!P2 BRA `(.L_x_114) ;  /* 0xfffffffc00f0a947 */ /* 0x004fea000383ffff */
[----:B------:R-:W-:Y:S05]  /*1a450*/  BRA `(.L_x_627) ;  /* 0xfffffedc00b47947 */ /* 0x000fea000383ffff */
.L_x_173:
[----:B-1----:R1:W2:Y:S02]  /*1a460*/  SYNCS.PHASECHK.TRANS64.TRYWAIT P2, [R13+URZ+0x80], R0 ;  /* 0x000080000d0075a7 */ /* 0x0022a4000804017f */
[----:B--2---:R-:W-:Y:S05]  /*1a470*/  @!P2 NANOSLEEP.SYNCS 0x989680 ;  /* 0x009896800000a95d */ /* 0x004fea0003900000 */
[----:B------:R-:W2:Y:S02]  /*1a480*/  @!P2 SYNCS.PHASECHK.TRANS64 P2, [R13+URZ+0x80], R0 ;  /* 0x000080000d00a5a7 */ /* 0x000ea4000804007f */
[----:B--2---:R-:W-:Y:S05]  /*1a490*/  @!P2 BRA `(.L_x_173) ;  /* 0xfffffffc00f0a947 */ /* 0x004fea000383ffff */
[----:B------:R-:W-:Y:S05]  /*1a4a0*/  BRA `(.L_x_628) ;  /* 0xfffffefc00c07947 */ /* 0x000fea000383ffff */
.L_x_232:
[----:B-1----:R1:W2:Y:S02]  /*1a4b0*/  SYNCS.PHASECHK.TRANS64.TRYWAIT P2, [R0+URZ+0x80], R3 ;  /* 0x00008003000075a7 */ /* 0x0022a4000804017f */
[----:B--2---:R-:W-:Y:S05]  /*1a4c0*/  @!P2 NANOSLEEP.SYNCS 0x989680 ;  /* 0x009896800000a95d */ /* 0x004fea0003900000 */
[----:B------:R-:W2:Y:S02]  /*1a4d0*/  @!P2 SYNCS.PHASECHK.TRANS64 P2, [R0+URZ+0x80], R3 ;  /* 0x000080030000a5a7 */ /* 0x000ea4000804007f */
[----:B--2---:R-:W-:Y:S05]  /*1a4e0*/  @!P2 BRA `(.L_x_232) ;  /* 0xfffffffc00f0a947 */ /* 0x004fea000383ffff */
[----:B------:R-:W-:Y:S05]  /*1a4f0*/  BRA `(.L_x_629) ;  /* 0xffffff1c00c47947 */ /* 0x000fea000383ffff */
.L_x_291:
[----:B-1----:R1:W2:Y:S02]  /*1a500*/  SYNCS.PHASECHK.TRANS64.TRYWAIT P2, [R0+URZ+0x80], R3 ;  /* 0x00008003000075a7 */ /* 0x0022a4000804017f */
[----:B--2---:R-:W-:Y:S05]  /*1a510*/  @!P2 NANOSLEEP.SYNCS 0x989680 ;  /* 0x009896800000a95d */ /* 0x004fea0003900000 */
[----:B------:R-:W2:Y:S02]  /*1a520*/  @!P2 SYNCS.PHASECHK.TRANS64 P2, [R0+URZ+0x80], R3 ;  /* 0x000080030000a5a7 */ /* 0x000ea4000804007f */
[----:B--2---:R-:W-:Y:S05]  /*1a530*/  @!P2 BRA `(.L_x_291) ;  /* 0xfffffffc00f0a947 */ /* 0x004fea000383ffff */
[----:B------:R-:W-:Y:S05]  /*1a540*/  BRA `(.L_x_630) ;  /* 0xffffff3c00e07947 */ /* 0x000fea000383ffff */
.L_x_350:
[----:B-1----:R1:W2:Y:S02]  /*1a550*/  SYNCS.PHASECHK.TRANS64.TRYWAIT P2, [R0+URZ+0x80], R3 ;  /* 0x00008003000075a7 */ /* 0x0022a4000804017f */
[----:B--2---:R-:W-:Y:S05]  /*1a560*/  @!P2 NANOSLEEP.SYNCS 0x989680 ;  /* 0x009896800000a95d */ /* 0x004fea0003900000 */
[----:B------:R-:W2:Y:S02]  /*1a570*/  @!P2 SYNCS.PHASECHK.TRANS64 P2, [R0+URZ+0x80], R3 ;  /* 0x000080030000a5a7 */ /* 0x000ea4000804007f */
[----:B--2---:R-:W-:Y:S05]  /*1a580*/  @!P2 BRA `(.L_x_350) ;  /* 0xfffffffc00f0a947 */ /* 0x004fea000383ffff */
[----:B------:R-:W-:Y:S05]  /*1a590*/  BRA `(.L_x_631) ;  /* 0xffffff5c00fc7947 */ /* 0x000fea000383ffff */
.L_x_409:
[----:B-1----:R1:W2:Y:S02]  /*1a5a0*/  SYNCS.PHASECHK.TRANS64.TRYWAIT P2, [R0+URZ+0x80], R3 ;  /* 0x00008003000075a7 */ /* 0x0022a4000804017f */
[----:B--2---:R-:W-:Y:S05]  /*1a5b0*/  @!P2 NANOSLEEP.SYNCS 0x989680 ;  /* 0x009896800000a95d */ /* 0x004fea0003900000 */
[----:B------:R-:W2:Y:S02]  /*1a5c0*/  @!P2 SYNCS.PHASECHK.TRANS64 P2, [R0+URZ+0x80], R3 ;  /* 0x000080030000a5a7 */ /* 0x000ea4000804007f */
[----:B--2---:R-:W-:Y:S05]  /*1a5d0*/  @!P2 BRA `(.L_x_409) ;  /* 0xfffffffc00f0a947 */ /* 0x004fea000383ffff */
[----:B------:R-:W-:Y:S05]  /*1a5e0*/  BRA `(.L_x_632) ;  /* 0xffffff80004c7947 */ /* 0x000fea000383ffff */
.L_x_468:
[----:B-1----:R1:W2:Y:S02]  /*1a5f0*/  SYNCS.PHASECHK.TRANS64.TRYWAIT P0, [R3+URZ+0x80], R0 ;  /* 0x00008000030075a7 */ /* 0x0022a4000800017f */
[----:B--2---:R-:W-:Y:S05]  /*1a600*/  @!P0 NANOSLEEP.SYNCS 0x989680 ;  /* 0x009896800000895d */ /* 0x004fea0003900000 */
[----:B------:R-:W2:Y:S02]  /*1a610*/  @!P0 SYNCS.PHASECHK.TRANS64 P0, [R3+URZ+0x80], R0 ;  /* 0x00008000030085a7 */ /* 0x000ea4000800007f */
[----:B--2---:R-:W-:Y:S05]  /*1a620*/  @!P0 BRA `(.L_x_468) ;  /* 0xfffffffc00f08947 */ /* 0x004fea000383ffff */
[----:B------:R-:W-:Y:S05]  /*1a630*/  BRA `(.L_x_633) ;  /* 0xffffffa000a87947 */ /* 0x000fea000383ffff */
.L_x_532:
[----:B-1----:R-:W-:-:S04]  /*1a640*/  MOV R3, UR4 ;  /* 0x0000000400037c02 */ /* 0x002fc80008000f00 */
[----:B------:R1:W2:Y:S03]  /*1a650*/  SYNCS.PHASECHK.TRANS64.TRYWAIT P0, [R3+URZ+0xc8], R0 ;  /* 0x0000c800030075a7 */ /* 0x0002a6000800017f */
[----:B--2---:R-:W-:Y:S05]  /*1a660*/  @!P0 NANOSLEEP.SYNCS 0x989680 ;  /* 0x009896800000895d */ /* 0x004fea0003900000 */
[----:B------:R-:W2:Y:S02]  /*1a670*/  @!P0 SYNCS.PHASECHK.TRANS64 P0, [R3+URZ+0xc8], R0 ;  /* 0x0000c800030085a7 */ /* 0x000ea4000800007f */
[----:B--2---:R-:W-:Y:S05]  /*1a680*/  @!P0 BRA `(.L_x_532) ;  /* 0xfffffffc00ec8947 */ /* 0x004fea000383ffff */
[----:B------:R-:W-:Y:S05]  /*1a690*/  BRA `(.L_x_531) ;  /* 0xffffffd000487947 */ /* 0x000fea000383ffff */
.L_x_541:
[----:B-1----:R-:W-:-:S04]  /*1a6a0*/  MOV R3, UR13 ;  /* 0x0000000d00037c02 */ /* 0x002fc80008000f00 */
[----:B------:R1:W2:Y:S03]  /*1a6b0*/  SYNCS.PHASECHK.TRANS64.TRYWAIT P2, [R3+URZ+0xa0], R2 ;  /* 0x0000a002030075a7 */ /* 0x0002a6000804017f */
[----:B--2---:R-:W-:Y:S05]  /*1a6c0*/  @!P2 NANOSLEEP.SYNCS 0x989680 ;  /* 0x009896800000a95d */ /* 0x004fea0003900000 */
[----:B------:R-:W2:Y:S02]  /*1a6d0*/  @!P2 SYNCS.PHASECHK.TRANS64 P2, [R3+URZ+0xa0], R2 ;  /* 0x0000a0020300a5a7 */ /* 0x000ea4000804007f */
[----:B--2---:R-:W-:Y:S05]  /*1a6e0*/  @!P2 BRA `(.L_x_541) ;  /* 0xfffffffc00eca947 */ /* 0x004fea000383ffff */
[----:B------:R-:W-:Y:S05]  /*1a6f0*/  BRA `(.L_x_634) ;  /* 0xffffffd4003c7947 */ /* 0x000fea000383ffff */
.L_x_547:
[----:B-12---:R-:W-:-:S04]  /*1a700*/  MOV R3, UR13 ;  /* 0x0000000d00037c02 */ /* 0x006fc80008000f00 */
[----:B------:R1:W2:Y:S03]  /*1a710*/  SYNCS.PHASECHK.TRANS64.TRYWAIT P2, [R3+URZ+0xa8], R2 ;  /* 0x0000a802030075a7 */ /* 0x0002a6000804017f */
[----:B--2---:R-:W-:Y:S05]  /*1a720*/  @!P2 NANOSLEEP.SYNCS 0x989680 ;  /* 0x009896800000a95d */ /* 0x004fea0003900000 */
[----:B------:R-:W2:Y:S02]  /*1a730*/  @!P2 SYNCS.PHASECHK.TRANS64 P2, [R3+URZ+0xa8], R2 ;  /* 0x0000a8020300a5a7 */ /* 0x000ea4000804007f */
[----:B--2---:R-:W-:Y:S05]  /*1a740*/  @!P2 BRA `(.L_x_547) ;  /* 0xfffffffc00eca947 */ /* 0x004fea000383ffff */
[----:B------:R-:W-:Y:S05]  /*1a750*/  BRA `(.L_x_635) ;  /* 0xffffffd400847947 */ /* 0x000fea000383ffff */
.L_x_553:
[----:B-123--:R-:W-:-:S04]  /*1a760*/  MOV R3, UR13 ;  /* 0x0000000d00037c02 */ /* 0x00efc80008000f00 */
[----:B------:R1:W2:Y:S03]  /*1a770*/  SYNCS.PHASECHK.TRANS64.TRYWAIT P2, [R3+URZ+0xb0], R2 ;  /* 0x0000b002030075a7 */ /* 0x0002a6000804017f */
[----:B--2---:R-:W-:Y:S05]  /*1a780*/  @!P2 NANOSLEEP.SYNCS 0x989680 ;  /* 0x009896800000a95d */ /* 0x004fea0003900000 */
[----:B------:R-:W2:Y:S02]  /*1a790*/  @!P2 SYNCS.PHASECHK.TRANS64 P2, [R3+URZ+0xb0], R2 ;  /* 0x0000b0020300a5a7 */ /* 0x000ea4000804007f */
[----:B--2---:R-:W-:Y:S05]  /*1a7a0*/  @!P2 BRA `(.L_x_553) ;  /* 0xfffffffc00eca947 */ /* 0x004fea000383ffff */
[----:B------:R-:W-:Y:S05]  /*1a7b0*/  BRA `(.L_x_636) ;  /* 0xffffffd400d47947 */ /* 0x000fea000383ffff */
.L_x_559:
[----:B-1234-:R-:W-:-:S04]  /*1a7c0*/  MOV R3, UR13 ;  /* 0x0000000d00037c02 */ /* 0x01efc80008000f00 */
[----:B------:R1:W2:Y:S03]  /*1a7d0*/  SYNCS.PHASECHK.TRANS64.TRYWAIT P2, [R3+URZ+0xb8], R2 ;  /* 0x0000b802030075a7 */ /* 0x0002a6000804017f */
[----:B--2---:R-:W-:Y:S05]  /*1a7e0*/  @!P2 NANOSLEEP.SYNCS 0x989680 ;  /* 0x009896800000a95d */ /* 0x004fea0003900000 */
[----:B------:R-:W2:Y:S02]  /*1a7f0*/  @!P2 SYNCS.PHASECHK.TRANS64 P2, [R3+URZ+0xb8], R2 ;  /* 0x0000b8020300a5a7 */ /* 0x000ea4000804007f */
[----:B--2---:R-:W-:Y:S05]  /*1a800*/  @!P2 BRA `(.L_x_559) ;  /* 0xfffffffc00eca947 */ /* 0x004fea000383ffff */
[----:B------:R-:W-:Y:S05]  /*1a810*/  BRA `(.L_x_637) ;  /* 0xffffffd800247947 */ /* 0x000fea000383ffff */
.L_x_565:
[----:B-1234-:R-:W-:-:S04]  /*1a820*/  MOV R3, UR13 ;  /* 0x0000000d00037c02 */ /* 0x01efc80008000f00 */
[----:B------:R1:W2:Y:S03]  /*1a830*/  SYNCS.PHASECHK.TRANS64.TRYWAIT P2, [R3+URZ+0xa0], R2 ;  /* 0x0000a002030075a7 */ /* 0x0002a6000804017f */
[----:B--2---:R-:W-:Y:S05]  /*1a840*/  @!P2 NANOSLEEP.SYNCS 0x989680 ;  /* 0x009896800000a95d */ /* 0x004fea0003900000 */
[----:B------:R-:W2:Y:S02]  /*1a850*/  @!P2 SYNCS.PHASECHK.TRANS64 P2, [R3+URZ+0xa0], R2 ;  /* 0x0000a0020300a5a7 */ /* 0x000ea4000804007f */
[----:B--2---:R-:W-:Y:S05]  /*1a860*/  @!P2 BRA `(.L_x_565) ;  /* 0xfffffffc00eca947 */ /* 0x004fea000383ffff */
[----:B------:R-:W-:Y:S05]  /*1a870*/  BRA `(.L_x_638) ;  /* 0xffffffd800787947 */ /* 0x000fea000383ffff */
.L_x_571:
[----:B-1234-:R-:W-:-:S04]  /*1a880*/  MOV R3, UR13 ;  /* 0x0000000d00037c02 */ /* 0x01efc80008000f00 */
[----:B------:R1:W2:Y:S03]  /*1a890*/  SYNCS.PHASECHK.TRANS64.TRYWAIT P2, [R3+URZ+0xa8], R2 ;  /* 0x0000a802030075a7 */ /* 0x0002a6000804017f */
[----:B--2---:R-:W-:Y:S05]  /*1a8a0*/  @!P2 NANOSLEEP.SYNCS 0x989680 ;  /* 0x009896800000a95d */ /* 0x004fea0003900000 */
[----:B------:R-:W2:Y:S02]  /*1a8b0*/  @!P2 SYNCS.PHASECHK.TRANS64 P2, [R3+URZ+0xa8], R2 ;  /* 0x0000a8020300a5a7 */ /* 0x000ea4000804007f */
[----:B--2---:R-:W-:Y:S05]  /*1a8c0*/  @!P2 BRA `(.L_x_571) ;  /* 0xfffffffc00eca947 */ /* 0x004fea000383ffff */
[----:B------:R-:W-:Y:S05]  /*1a8d0*/  BRA `(.L_x_639) ;  /* 0xffffffd800bc7947 */ /* 0x000fea000383ffff */
.L_x_577:
[----:B-1234-:R-:W-:-:S04]  /*1a8e0*/  MOV R3, UR13 ;  /* 0x0000000d00037c02 */ /* 0x01efc80008000f00 */
[----:B------:R1:W2:Y:S03]  /*1a8f0*/  SYNCS.PHASECHK.TRANS64.TRYWAIT P2, [R3+URZ+0xb0], R2 ;  /* 0x0000b002030075a7 */ /* 0x0002a6000804017f */
[----:B--2---:R-:W-:Y:S05]  /*1a900*/  @!P2 NANOSLEEP.SYNCS 0x989680 ;  /* 0x009896800000a95d */ /* 0x004fea0003900000 */
[----:B------:R-:W2:Y:S02]  /*1a910*/  @!P2 SYNCS.PHASECHK.TRANS64 P2, [R3+URZ+0xb0], R2 ;  /* 0x0000b0020300a5a7 */ /* 0x000ea4000804007f */
[----:B--2---:R-:W-:Y:S05]  /*1a920*/  @!P2 BRA `(.L_x_577) ;  /* 0xfffffffc00eca947 */ /* 0x004fea000383ffff */
[----:B------:R-:W-:Y:S05]  /*1a930*/  BRA `(.L_x_640) ;  /* 0xffffffdc00007947 */ /* 0x000fea000383ffff */
.L_x_583:
[----:B-1234-:R-:W-:-:S04]  /*1a940*/  MOV R3, UR13 ;  /* 0x0000000d00037c02 */ /* 0x01efc80008000f00 */
[----:B------:R1:W2:Y:S03]  /*1a950*/  SYNCS.PHASECHK.TRANS64.TRYWAIT P2, [R3+URZ+0xb8], R2 ;  /* 0x0000b802030075a7 */ /* 0x0002a6000804017f */
[----:B--2---:R-:W-:Y:S05]  /*1a960*/  @!P2 NANOSLEEP.SYNCS 0x989680 ;  /* 0x009896800000a95d */ /* 0x004fea0003900000 */
[----:B------:R-:W2:Y:S02]  /*1a970*/  @!P2 SYNCS.PHASECHK.TRANS64 P2, [R3+URZ+0xb8], R2 ;  /* 0x0000b8020300a5a7 */ /* 0x000ea4000804007f */
[----:B--2---:R-:W-:Y:S05]  /*1a980*/  @!P2 BRA `(.L_x_583) ;  /* 0xfffffffc00eca947 */ /* 0x004fea000383ffff */
[----:B------:R-:W-:Y:S05]  /*1a990*/  BRA `(.L_x_641) ;  /* 0xffffffdc00447947 */ /* 0x000fea000383ffff */
.L_x_595:
[----:B-1----:R1:W2:Y:S02]  /*1a9a0*/  SYNCS.PHASECHK.TRANS64.TRYWAIT P0, [R0+URZ+0xa0], R3 ;  /* 0x0000a003000075a7 */ /* 0x0022a4000800017f */
[----:B--2---:R-:W-:Y:S05]  /*1a9b0*/  @!P0 NANOSLEEP.SYNCS 0x989680 ;  /* 0x009896800000895d */ /* 0x004fea0003900000 */
[----:B------:R-:W2:Y:S02]  /*1a9c0*/  @!P0 SYNCS.PHASECHK.TRANS64 P0, [R0+URZ+0xa0], R3 ;  /* 0x0000a003000085a7 */ /* 0x000ea4000800007f */
[----:B--2---:R-:W-:Y:S05]  /*1a9d0*/  @!P0 BRA `(.L_x_595) ;  /* 0xfffffffc00f08947 */ /* 0x004fea000383ffff */
[----:B------:R-:W-:Y:S05]  /*1a9e0*/  BRA `(.L_x_642) ;  /* 0xffffffe400507947 */ /* 0x000fea000383ffff */
.L_x_597:
[----:B--2---:R2:W3:Y:S02]  /*1a9f0*/  SYNCS.PHASECHK.TRANS64.TRYWAIT P0, [R0+URZ+0xa8], R3 ;  /* 0x0000a803000075a7 */ /* 0x0044e4000800017f */
[----:B---3--:R-:W-:Y:S05]  /*1aa00*/  @!P0 NANOSLEEP.SYNCS 0x989680 ;  /* 0x009896800000895d */ /* 0x008fea0003900000 */
[----:B------:R-:W3:Y:S02]  /*1aa10*/  @!P0 SYNCS.PHASECHK.TRANS64 P0, [R0+URZ+0xa8], R3 ;  /* 0x0000a803000085a7 */ /* 0x000ee4000800007f */
[----:B---3--:R-:W-:Y:S05]  /*1aa20*/  @!P0 BRA `(.L_x_597) ;  /* 0xfffffffc00f08947 */ /* 0x008fea000383ffff */
[----:B------:R-:W-:Y:S05]  /*1aa30*/  BRA `(.L_x_643) ;  /* 0xffffffe4004c7947 */ /* 0x000fea000383ffff */
.L_x_599:
[----:B---3--:R3:W4:Y:S02]  /*1aa40*/  SYNCS.PHASECHK.TRANS64.TRYWAIT P0, [R0+URZ+0xb0], R3 ;  /* 0x0000b003000075a7 */ /* 0x008724000800017f */
[----:B----4-:R-:W-:Y:S05]  /*1aa50*/  @!P0 NANOSLEEP.SYNCS 0x989680 ;  /* 0x009896800000895d */ /* 0x010fea0003900000 */
[----:B------:R-:W4:Y:S02]  /*1aa60*/  @!P0 SYNCS.PHASECHK.TRANS64 P0, [R0+URZ+0xb0], R3 ;  /* 0x0000b003000085a7 */ /* 0x000f24000800007f */
[----:B----4-:R-:W-:Y:S05]  /*1aa70*/  @!P0 BRA `(.L_x_599) ;  /* 0xfffffffc00f08947 */ /* 0x010fea000383ffff */
[----:B------:R-:W-:Y:S05]  /*1aa80*/  BRA `(.L_x_644) ;  /* 0xffffffe400487947 */ /* 0x000fea000383ffff */
.L_x_603:
[----:B------:R-:W-:Y:S01]  /*1aa90*/  BSSY B1, `(.L_x_645) ;  /* 0x0000006000017945 */ /* 0x000fe20003800000 */
[----:B------:R-:W-:-:S07]  /*1aaa0*/  MOV R15, 0xffffffff ;  /* 0xffffffff000f7802 */ /* 0x000fce0000000f00 */
[----:B------:R-:W-:Y:S05]  /*1aab0*/  WARPSYNC.COLLECTIVE R15, `(.L_x_646) ;  /* 0x000000000f0c7348 */ /* 0x000fea0003c00000 */
[----:B------:R-:W-:Y:S02]  /*1aac0*/  ELECT P6, UR62, PT ;  /* 0x00000000003e782f */ /* 0x000fe400038c0000 */
[----:B------:R-:W-:Y:S01]  /*1aad0*/  MOV R14, UR62 ;  /* 0x0000003e000e7c02 */ /* 0x000fe20008000f00 */
[----:B------:R-:W-:Y:S10]  /*1aae0*/  ENDCOLLECTIVE ;  /* 0x000000000000791b */ /* 0x000ff40003800000 */
.L_x_646:
[----:B------:R-:W-:Y:S05]  /*1aaf0*/  BSYNC B1 ;  /* 0x0000000000017941 */ /* 0x000fea0003800000 */
.L_x_645:
[----:B------:R-:W-:Y:S05]  /*1ab00*/  BRA `(.L_x_647) ;  /* 0xffffffe400cc7947 */ /* 0x000fea000383ffff */
.L_x_606:
[----:B-1----:R1:W3:Y:S02]  /*1ab10*/  SYNCS.PHASECHK.TRANS64.TRYWAIT P0, [R15+URZ+0x40], R6 ;  /* 0x000040060f0075a7 */ /* 0x0022e4000800017f */
[----:B---3--:R-:W-:Y:S05]  /*1ab20*/  @!P0 NANOSLEEP.SYNCS 0x989680 ;  /* 0x009896800000895d */ /* 0x008fea0003900000 */
[----:B------:R-:W3:Y:S02]  /*1ab30*/  @!P0 SYNCS.PHASECHK.TRANS64 P0, [R15+URZ+0x40], R6 ;  /* 0x000040060f0085a7 */ /* 0x000ee4000800007f */
[----:B---3--:R-:W-:Y:S05]  /*1ab40*/  @!P0 BRA `(.L_x_606) ;  /* 0xfffffffc00f08947 */ /* 0x008fea000383ffff */
[----:B------:R-:W-:Y:S05]  /*1ab50*/  BRA `(.L_x_648) ;  /* 0xffffffe800087947 */ /* 0x000fea000383ffff */
.L_x_614:
[----:B------:R-:W-:Y:S01]  /*1ab60*/  BSSY B0, `(.L_x_649) ;  /* 0x0000006000007945 */ /* 0x000fe20003800000 */
[----:B------:R-:W-:-:S07]  /*1ab70*/  MOV R15, 0xffffffff ;  /* 0xffffffff000f7802 */ /* 0x000fce0000000f00 */
[----:B------:R-:W-:Y:S05]  /*1ab80*/  WARPSYNC.COLLECTIVE R15, `(.L_x_650) ;  /* 0x000000000f0c7348 */ /* 0x000fea0003c00000 */
[----:B------:R-:W-:Y:S02]  /*1ab90*/  ELECT P6, UR62, PT ;  /* 0x00000000003e782f */ /* 0x000fe400038c0000 */
[----:B------:R-:W-:Y:S01]  /*1aba0*/  MOV R14, UR62 ;  /* 0x0000003e000e7c02 */ /* 0x000fe20008000f00 */
[----:B------:R-:W-:Y:S10]  /*1abb0*/  ENDCOLLECTIVE ;  /* 0x000000000000791b */ /* 0x000ff40003800000 */
.L_x_650:
[----:B------:R-:W-:Y:S05]  /*1abc0*/  BSYNC B0 ;  /* 0x0000000000007941 */ /* 0x000fea0003800000 */
.L_x_649:
[----:B------:R-:W-:Y:S05]  /*1abd0*/  BRA `(.L_x_651) ;  /* 0xfffffff000807947 */ /* 0x000fea000383ffff */
.L_x_618:
[----:B-1----:R1:W2:Y:S02]  /*1abe0*/  SYNCS.PHASECHK.TRANS64.TRYWAIT P0, [R5+URZ], R2 ;  /* 0x00000002050075a7 */ /* 0x0022a4000800017f */
[----:B--2---:R-:W-:Y:S05]  /*1abf0*/  @!P0 NANOSLEEP.SYNCS 0x989680 ;  /* 0x009896800000895d */ /* 0x004fea0003900000 */
[----:B------:R-:W2:Y:S02]  /*1ac00*/  @!P0 SYNCS.PHASECHK.TRANS64 P0, [R5+URZ], R2 ;  /* 0x00000002050085a7 */ /* 0x000ea4000800007f */
[----:B--2---:R-:W-:Y:S05]  /*1ac10*/  @!P0 BRA `(.L_x_618) ;  /* 0xfffffffc00f08947 */ /* 0x004fea000383ffff */
[----:B------:R-:W-:Y:S05]  /*1ac20*/  BRA `(.L_x_652) ;  /* 0xfffffff000c47947 */ /* 0x000fea000383ffff */
.L_x_619:
[----:B-1----:R1:W2:Y:S02]  /*1ac30*/  SYNCS.PHASECHK.TRANS64.TRYWAIT P0, [R7+URZ], R4 ;  /* 0x00000004070075a7 */ /* 0x0022a4000800017f */
[----:B--2---:R-:W-:Y:S05]  /*1ac40*/  @!P0 NANOSLEEP.SYNCS 0x989680 ;  /* 0x009896800000895d */ /* 0x004fea0003900000 */
[----:B------:R-:W2:Y:S02]  /*1ac50*/  @!P0 SYNCS.PHASECHK.TRANS64 P0, [R7+URZ], R4 ;  /* 0x00000004070085a7 */ /* 0x000ea4000800007f */
[----:B--2---:R-:W-:Y:S05]  /*1ac60*/  @!P0 BRA `(.L_x_619) ;  /* 0xfffffffc00f08947 */ /* 0x004fea000383ffff */
[----:B------:R-:W-:Y:S05]  /*1ac70*/  BRA `(.L_x_653) ;  /* 0xfffffff000d47947 */ /* 0x000fea000383ffff */
.L_x_620:
[----:B-1----:R1:W2:Y:S02]  /*1ac80*/  SYNCS.PHASECHK.TRANS64.TRYWAIT P0, [R6+URZ], R5 ;  /* 0x00000005060075a7 */ /* 0x0022a4000800017f */
[----:B--2---:R-:W-:Y:S05]  /*1ac90*/  @!P0 NANOSLEEP.SYNCS 0x989680 ;  /* 0x009896800000895d */ /* 0x004fea0003900000 */
[----:B------:R-:W2:Y:S02]  /*1aca0*/  @!P0 SYNCS.PHASECHK.TRANS64 P0, [R6+URZ], R5 ;  /* 0x00000005060085a7 */ /* 0x000ea4000800007f */
[----:B--2---:R-:W-:Y:S05]  /*1acb0*/  @!P0 BRA `(.L_x_620) ;  /* 0xfffffffc00f08947 */ /* 0x004fea000383ffff */
[----:B------:R-:W-:Y:S05]  /*1acc0*/  BRA `(.L_x_654) ;  /* 0xfffffff000e47947 */ /* 0x000fea000383ffff */
.L_x_621:
[----:B-1----:R1:W2:Y:S02]  /*1acd0*/  SYNCS.PHASECHK.TRANS64.TRYWAIT P0, [R7+URZ], R4 ;  /* 0x00000004070075a7 */ /* 0x0022a4000800017f */
[----:B--2---:R-:W-:Y:S05]  /*1ace0*/  @!P0 NANOSLEEP.SYNCS 0x989680 ;  /* 0x009896800000895d */ /* 0x004fea0003900000 */
[----:B------:R-:W2:Y:S02]  /*1acf0*/  @!P0 SYNCS.PHASECHK.TRANS64 P0, [R7+URZ], R4 ;  /* 0x00000004070085a7 */ /* 0x000ea4000800007f */
[----:B--2---:R-:W-:Y:S05]  /*1ad00*/  @!P0 BRA `(.L_x_621) ;  /* 0xfffffffc00f08947 */ /* 0x004fea000383ffff */
[----:B------:R-:W-:Y:S05]  /*1ad10*/  BRA `(.L_x_655) ;  /* 0xfffffff000f47947 */ /* 0x000fea000383ffff */
.L_x_622:
[----:B-1----:R1:W2:Y:S02]  /*1ad20*/  SYNCS.PHASECHK.TRANS64.TRYWAIT P0, [R6+URZ], R5 ;  /* 0x00000005060075a7 */ /* 0x0022a4000800017f */
[----:B--2---:R-:W-:Y:S05]  /*1ad30*/  @!P0 NANOSLEEP.SYNCS 0x989680 ;  /* 0x009896800000895d */ /* 0x004fea0003900000 */
[----:B------:R-:W2:Y:S02]  /*1ad40*/  @!P0 SYNCS.PHASECHK.TRANS64 P0, [R6+URZ], R5 ;  /* 0x00000005060085a7 */ /* 0x000ea4000800007f */
[----:B--2---:R-:W-:Y:S05]  /*1ad50*/  @!P0 BRA `(.L_x_622) ;  /* 0xfffffffc00f08947 */ /* 0x004fea000383ffff */
[----:B------:R-:W-:Y:S05]  /*1ad60*/  BRA `(.L_x_656) ;  /* 0xfffffff400047947 */ /* 0x000fea000383ffff */
.L_x_623:
[----:B-1----:R1:W2:Y:S02]  /*1ad70*/  SYNCS.PHASECHK.TRANS64.TRYWAIT P0, [R7+URZ], R4 ;  /* 0x00000004070075a7 */ /* 0x0022a4000800017f */
[----:B--2---:R-:W-:Y:S05]  /*1ad80*/  @!P0 NANOSLEEP.SYNCS 0x989680 ;  /* 0x009896800000895d */ /* 0x004fea0003900000 */
[----:B------:R-:W2:Y:S02]  /*1ad90*/  @!P0 SYNCS.PHASECHK.TRANS64 P0, [R7+URZ], R4 ;  /* 0x00000004070085a7 */ /* 0x000ea4000800007f */
[----:B--2---:R-:W-:Y:S05]  /*1ada0*/  @!P0 BRA `(.L_x_623) ;  /* 0xfffffffc00f08947 */ /* 0x004fea000383ffff */
[----:B------:R-:W-:Y:S05]  /*1adb0*/  BRA `(.L_x_657) ;  /* 0xfffffff400147947 */ /* 0x000fea000383ffff */
.L_x_624:
[----:B--2---:R2:W3:Y:S02]  /*1adc0*/  SYNCS.PHASECHK.TRANS64.TRYWAIT P0, [R6+URZ], R5 ;  /* 0x00000005060075a7 */ /* 0x0044e4000800017f */
[----:B---3--:R-:W-:Y:S05]  /*1add0*/  @!P0 NANOSLEEP.SYNCS 0x989680 ;  /* 0x009896800000895d */ /* 0x008fea0003900000 */
[----:B------:R-:W3:Y:S02]  /*1ade0*/  @!P0 SYNCS.PHASECHK.TRANS64 P0, [R6+URZ], R5 ;  /* 0x00000005060085a7 */ /* 0x000ee4000800007f */
[----:B---3--:R-:W-:Y:S05]  /*1adf0*/  @!P0 BRA `(.L_x_624) ;  /* 0xfffffffc00f08947 */ /* 0x008fea000383ffff */
[----:B------:R-:W-:Y:S05]  /*1ae00*/  BRA `(.L_x_658) ;  /* 0xfffffff4001c7947 */ /* 0x000fea000383ffff */
        .weak           $__internal_0_$__cuda_sm20_rcp_rn_f32_slowpath
        .type           $__internal_0_$__cuda_sm20_rcp_rn_f32_slowpath,@function
        .size           $__internal_0_$__cuda_sm20_rcp_rn_f32_slowpath,(.L_x_664 - $__internal_0_$__cuda_sm20_rcp_rn_f32_slowpath)
$__internal_0_$__cuda_sm20_rcp_rn_f32_slowpath:
[----:B------:R-:W-:Y:S01]  /*1ae10*/  SHF.L.U32 R3, R0, 0x1, RZ ;  /* 0x0000000100037819 */ /* 0x000fe200000006ff */
[----:B------:R-:W-:Y:S03]  /*1ae20*/  BSSY B0, `(.L_x_659) ;  /* 0x0000030000007945 */ /* 0x000fe60003800000 */
[----:B------:R-:W-:-:S04]  /*1ae30*/  SHF.R.U32.HI R3, RZ, 0x18, R3 ;  /* 0x00000018ff037819 */ /* 0x000fc80000011603 */
[----:B------:R-:W-:-:S13]  /*1ae40*/  ISETP.NE.U32.AND P2, PT, R3, RZ, PT ;  /* 0x000000ff0300720c */ /* 0x000fda0003f45070 */
[----:B------:R-:W-:Y:S05]  /*1ae50*/  @P2 BRA `(.L_x_660) ;  /* 0x0000000000282947 */ /* 0x000fea0003800000 */
[----:B------:R-:W-:-:S04]  /*1ae60*/  SHF.L.U32 R3, R0, 0x1, RZ ;  /* 0x0000000100037819 */ /* 0x000fc800000006ff */
[----:B------:R-:W-:-:S13]  /*1ae70*/  ISETP.NE.AND P2, PT, R3, RZ, PT ;  /* 0x000000ff0300720c */ /* 0x000fda0003f45270 */
[----:B------:R-:W-:Y:S01]  /*1ae80*/  @P2 FFMA R34, R0, 1.84467440737095516160e+19, RZ ;  /* 0x5f80000000222823 */ /* 0x000fe200000000ff */
[----:B------:R-:W-:Y:S08]  /*1ae90*/  @!P2 MUFU.RCP R5, R0 ;  /* 0x000000000005a308 */ /* 0x000ff00000001000 */
[----:B------:R-:W1:Y:S02]  /*1aea0*/  @P2 MUFU.RCP R3, R34 ;  /* 0x0000002200032308 */ /* 0x000e640000001000 */
[----:B-1----:R-:W-:-:S04]  /*1aeb0*/  @P2 FFMA R35, R34, R3, -1 ;  /* 0xbf80000022232423 */ /* 0x002fc80000000003 */
[----:B------:R-:W-:-:S04]  /*1aec0*/  @P2 FADD.FTZ R36, -R35, -RZ ;  /* 0x800000ff23242221 */ /* 0x000fc80000010100 */
[----:B------:R-:W-:-:S04]  /*1aed0*/  @P2 FFMA R3, R3, R36, R3 ;  /* 0x0000002403032223 */ /* 0x000fc80000000003 */
[----:B------:R-:W-:Y:S01]  /*1aee0*/  @P2 FFMA R5, R3, 1.84467440737095516160e+19, RZ ;  /* 0x5f80000003052823 */ /* 0x000fe200000000ff */
[----:B------:R-:W-:Y:S06]  /*1aef0*/  BRA `(.L_x_661) ;  /* 0x0000000000887947 */ /* 0x000fec0003800000 */
.L_x_660:
[----:B------:R-:W-:-:S04]  /*1af00*/  IADD3 R5, R3, -0xfd, RZ ;  /* 0xffffff0303057810 */ /* 0x000fc80007ffe0ff */
[----:B------:R-:W-:-:S13]  /*1af10*/  ISETP.GT.U32.AND P2, PT, R5, 0x1, PT ;  /* 0x000000010500780c */ /* 0x000fda0003f44070 */
[----:B------:R-:W-:Y:S05]  /*1af20*/  @P2 BRA `(.L_x_662) ;  /* 0x0000000000782947 */ /* 0x000fea0003800000 */
[----:B------:R-:W-:Y:S02]  /*1af30*/  LOP3.LUT R40, R0, 0x7fffff, RZ, 0xc0, !PT ;  /* 0x007fffff00287812 */ /* 0x000fe400078ec0ff */
[----:B------:R-:W-:Y:S02]  /*1af40*/  MOV R36, 0x3 ;  /* 0x0000000300247802 */ /* 0x000fe40000000f00 */
[----:B------:R-:W-:Y:S02]  /*1af50*/  LOP3.LUT R40, R40, 0x3f800000, RZ, 0xfc, !PT ;  /* 0x3f80000028287812 */ /* 0x000fe400078efcff */
[----:B------:R-:W-:Y:S02]  /*1af60*/  IADD3 R3, R3, -0xfc, RZ ;  /* 0xffffff0403037810 */ /* 0x000fe40007ffe0ff */
[----:B------:R-:W1:Y:S02]  /*1af70*/  MUFU.RCP R35, R40 ;  /* 0x0000002800237308 */ /* 0x000e640000001000 */
[----:B-1----:R-:W-:-:S04]  /*1af80*/  FFMA R38, R40, R35, -1 ;  /* 0xbf80000028267423 */ /* 0x002fc80000000023 */
[----:B------:R-:W-:-:S04]  /*1af90*/  FADD.FTZ R38, -R38, -RZ ;  /* 0x800000ff26267221 */ /* 0x000fc80000010100 */
[CCC-:B------:R-:W-:Y:S01]  /*1afa0*/  FFMA.RM R34, R35.reuse, R38.reuse, R35.reuse ;  /* 0x0000002623227223 */ /* 0x1c0fe20000004023 */
[----:B------:R-:W-:Y:S01]  /*1afb0*/  FFMA.RP R37, R35, R38, R35 ;  /* 0x0000002623257223 */ /* 0x000fe20000008023 */
[----:B------:R-:W-:-:S03]  /*1afc0*/  SHF.L.U32 R35, R36, R5, RZ ;  /* 0x0000000524237219 */ /* 0x000fc600000006ff */
[C---:B------:R-:W-:Y:S02]  /*1afd0*/  LOP3.LUT R38, R34.reuse, 0x7fffff, RZ, 0xc0, !PT ;  /* 0x007fffff22267812 */ /* 0x040fe400078ec0ff */
[----:B------:R-:W-:Y:S02]  /*1afe0*/  FSETP.NEU.FTZ.AND P2, PT, R34, R37, PT ;  /* 0x000000252200720b */ /* 0x000fe40003f5d000 */
[----:B------:R-:W-:Y:S02]  /*1aff0*/  LOP3.LUT R34, R38, 0x800000, RZ, 0xfc, !PT ;  /* 0x0080000026227812 */ /* 0x000fe400078efcff */
[----:B------:R-:W-:Y:S02]  /*1b000*/  SEL R36, RZ, 0xffffffff, !P2 ;  /* 0xffffffffff247807 */ /* 0x000fe40005000000 */
[----:B------:R-:W-:Y:S02]  /*1b010*/  LOP3.LUT R38, R35, R34, RZ, 0xc0, !PT ;  /* 0x0000002223267212 */ /* 0x000fe400078ec0ff */
[----:B------:R-:W-:-:S02]  /*1b020*/  IADD3 R36, -R36, RZ, RZ ;  /* 0x000000ff24247210 */ /* 0x000fc40007ffe1ff */
[-C--:B------:R-:W-:Y:S02]  /*1b030*/  SHF.R.U32.HI R38, RZ, R5.reuse, R38 ;  /* 0x00000005ff267219 */ /* 0x080fe40000011626 */
[--C-:B------:R-:W-:Y:S02]  /*1b040*/  LOP3.LUT P3, RZ, R36, R5, R34.reuse, 0xf8, !PT ;  /* 0x0000000524ff7212 */ /* 0x100fe4000786f822 */
[C---:B------:R-:W-:Y:S02]  /*1b050*/  LOP3.LUT P2, RZ, R38.reuse, 0x1, RZ, 0xc0, !PT ;  /* 0x0000000126ff7812 */ /* 0x040fe4000784c0ff */
[----:B------:R-:W-:Y:S02]  /*1b060*/  LOP3.LUT P4, RZ, R38, 0x2, RZ, 0xc0, !PT ;  /* 0x0000000226ff7812 */ /* 0x000fe4000788c0ff */
[----:B------:R-:W-:Y:S02]  /*1b070*/  SHF.R.U32.HI R3, RZ, R3, R34 ;  /* 0x00000003ff037219 */ /* 0x000fe40000011622 */
[----:B------:R-:W-:-:S02]  /*1b080*/  PLOP3.LUT P2, PT, P2, P3, P4, 0xe0, 0x0 ;  /* 0x000000000000781c */ /* 0x000fc40001747c40 */
[----:B------:R-:W-:Y:S02]  /*1b090*/  LOP3.LUT P3, RZ, R0, 0x7fffff, RZ, 0xc0, !PT ;  /* 0x007fffff00ff7812 */ /* 0x000fe4000786c0ff */
[----:B------:R-:W-:-:S04]  /*1b0a0*/  SEL R5, RZ, 0x1, !P2 ;  /* 0x00000001ff057807 */ /* 0x000fc80005000000 */
[----:B------:R-:W-:-:S04]  /*1b0b0*/  IADD3 R5, -R5, RZ, RZ ;  /* 0x000000ff05057210 */ /* 0x000fc80007ffe1ff */
[----:B------:R-:W-:-:S13]  /*1b0c0*/  ISETP.GE.AND P2, PT, R5, RZ, PT ;  /* 0x000000ff0500720c */ /* 0x000fda0003f46270 */
[----:B------:R-:W-:-:S04]  /*1b0d0*/  @!P2 IADD3 R3, R3, 0x1, RZ ;  /* 0x000000010303a810 */ /* 0x000fc80007ffe0ff */
[----:B------:R-:W-:-:S04]  /*1b0e0*/  @!P3 SHF.L.U32 R3, R3, 0x1, RZ ;  /* 0x000000010303b819 */ /* 0x000fc800000006ff */
[----:B------:R-:W-:Y:S01]  /*1b0f0*/  LOP3.LUT R5, R3, 0x80000000, R0, 0xf8, !PT ;  /* 0x8000000003057812 */ /* 0x000fe200078ef800 */
[----:B------:R-:W-:Y:S06]  /*1b100*/  BRA `(.L_x_661) ;  /* 0x0000000000047947 */ /* 0x000fec0003800000 */
.L_x_662:
[----:B------:R1:W2:Y:S02]  /*1b110*/  MUFU.RCP R5, R0 ;  /* 0x0000000000057308 */ /* 0x0002a40000001000 */
.L_x_661:
[----:B------:R-:W-:Y:S05]  /*1b120*/  BSYNC B0 ;  /* 0x0000000000007941 */ /* 0x000fea0003800000 */
.L_x_659:
[----:B-12---:R-:W-:Y:S02]  /*1b130*/  MOV R0, R5 ;  /* 0x0000000500007202 */ /* 0x006fe40000000f00 */
[----:B------:R-:W-:-:S04]  /*1b140*/  MOV R5, 0x0 ;  /* 0x0000000000057802 */ /* 0x000fc80000000f00 */
[----:B------:R-:W-:Y:S05]  /*1b150*/  RET.REL.NODEC R4 `(_ZN7cutlass13device_kernelINS_4gemm6kernel13GemmUniversalIN4cute5tupleIJiiiiEEENS1_10collective13CollectiveMmaINS1_37MainloopSm90TmaGmmaWarpSpecializedFP8ILi8ENS5_IJNS4_1CILi2EEENSA_ILi1EEESC_EEENS1_35KernelTmaWarpSpecializedCooperativeEEENS5_IJNSA_ILi128EEENSA_ILi256EEENSA_ILi64EEEEEENS_12float_e4m3_tENS5_IJlSC_lEEESK_SL_NS4_8TiledMMAINS4_8MMA_AtomIJNS4_4SM904GMMA31MMA_64x256x32_F32E4M3E4M3_SS_TNILNSP_7ScaleInE1ELSR_1EEEEEENS4_6LayoutISD_NS5_IJSC_NSA_ILi0EEESV_EEEEENS5_IJNS4_10UnderscoreESY_SY_EEEEENS4_13SM90_TMA_LOADENS4_14ComposedLayoutINS4_7SwizzleILi2ELi4ELi3EEENS4_18smem_ptr_flag_bitsILi8EEENSU_INS5_IJNSA_ILi8EEESI_EEENS5_IJSI_SC_EEEEEEEvNS4_8identityENS4_23SM90_TMA_LOAD_MULTICASTES1B_vS1C_EENS_8epilogue10collective18CollectiveEpilogueINS1F_22Sm90TmaWarpSpecializedILi4ELi2ELi16ELb0ELb0EEEJSJ_NS5_IJSG_NSA_ILi32EEEEEESK_SL_SK_SL_NS1F_6fusion15FusionCallbacksIS1J_NS1M_13LinCombEltActINS1F_6thread7SigmoidESK_fSK_fLNS_15FloatRoundStyleE2EEESJ_S1L_JEEES11_NS12_INS13_ILi1ELi4ELi3EEES16_NSU_INS5_IJS17_S1K_EEENS5_IJS1K_SC_EEEEEEENS4_39AutoVectorizingCopyWithAssumedAlignmentILi128EEENS4_14SM90_TMA_STOREES1Y_S20_NS4_9Copy_AtomIJNS4_17SM90_U32x4_STSM_NENS_6half_tEEEEvEEEvvEEEEvNT_6ParamsE) ;  /* 0xfffffe4c04a87950 */ /* 0x000fea0003c3ffff */
.L_x_663:
[----:B------:R-:W-:-:S00]  /*1b160*/  BRA `(.L_x_663) ;  /* 0xfffffffc00fc7947 */ /* 0x000fc0000383ffff */
[----:B------:R-:W-:-:S00]  /*1b170*/  NOP ;  /* 0x0000000000007918 */ /* 0x000fc00000000000 */
        /* <DEDUP_REMOVED lines=8> */
.L_x_664:


//--------------------- .nv.global.init           --------------------------
	.section	.nv.global.init,"aw",@progbits
.nv.global.init:
	.type		$str$24,@object
	.size		$str$24,($str$25 - $str$24)
$str$24:
        /*0000*/ 	.byte	0x28, 0x61, 0x64, 0x64, 0x72, 0x65, 0x73, 0x73, 0x20, 0x26, 0x20, 0x6d, 0x61, 0x73, 0x6b, 0x29
        /*0010*/ 	.byte	0x20, 0x3d, 0x3d, 0x20, 0x30, 0x00
	.type		$str$25,@object
	.size		$str$25,(__unnamed_1 - $str$25)
$str$25:
        /*0016*/ 	.byte	0x2f, 0x74, 0x6d, 0x70, 0x2f, 0x63, 0x75, 0x74, 0x6c, 0x61, 0x73, 0x73, 0x5f, 0x73, 0x77, 0x65
        /*0026*/ 	.byte	0x65, 0x70, 0x5f, 0x73, 0x72, 0x63, 0x2f, 0x69, 0x6e, 0x63, 0x6c, 0x75, 0x64, 0x65, 0x2f, 0x63
        /*0036*/ 	.byte	0x75, 0x74, 0x65, 0x2f, 0x70, 0x6f, 0x69, 0x6e, 0x74, 0x65, 0x72, 0x5f, 0x66, 0x6c, 0x61, 0x67
        /*0046*/ 	.byte	0x67, 0x65, 0x64, 0x2e, 0x68, 0x70, 0x70, 0x00
	.type		__unnamed_1,@object
	.size		__unnamed_1,(__unnamed_2 - __unnamed_1)
__unnamed_1:
        /* <DEDUP_REMOVED lines=28> */
        /*020e*/ 	.byte	0x3a, 0x43, 0x3c, 0x34, 0x30, 0x39, 0x36, 0x3e, 0x3e, 0x3e, 0x3e, 0x3e, 0x5d, 0x00
	.type		__unnamed_2,@object
	.size		__unnamed_2,(.L_1 - __unnamed_2)
__unnamed_2:
        /* <DEDUP_REMOVED lines=29> */
.L_1:


//--------------------- .nv.shared._ZN7cutlass13device_kernelINS_4gemm6kernel13GemmUniversalIN4cute5tupleIJiiiiEEENS1_10collective13CollectiveMmaINS1_37MainloopSm90TmaGmmaWarpSpecializedFP8ILi8ENS5_IJNS4_1CILi2EEENSA_ILi1EEESC_EEENS1_35KernelTmaWarpSpecializedCooperativeEEENS5_IJNSA_ILi128EEENSA_ILi256EEENSA_ILi64EEEEEENS_12float_e4m3_tENS5_IJlSC_lEEESK_SL_NS4_8TiledMMAINS4_8MMA_AtomIJNS4_4SM904GMMA31MMA_64x256x32_F32E4M3E4M3_SS_TNILNSP_7ScaleInE1ELSR_1EEEEEENS4_6LayoutISD_NS5_IJSC_NSA_ILi0EEESV_EEEEENS5_IJNS4_10UnderscoreESY_SY_EEEEENS4_13SM90_TMA_LOADENS4_14ComposedLayoutINS4_7SwizzleILi2ELi4ELi3EEENS4_18smem_ptr_flag_bitsILi8EEENSU_INS5_IJNSA_ILi8EEESI_EEENS5_IJSI_SC_EEEEEEEvNS4_8identityENS4_23SM90_TMA_LOAD_MULTICASTES1B_vS1C_EENS_8epilogue10collective18CollectiveEpilogueINS1F_22Sm90TmaWarpSpecializedILi4ELi2ELi16ELb0ELb0EEEJSJ_NS5_IJSG_NSA_ILi32EEEEEESK_SL_SK_SL_NS1F_6fusion15FusionCallbacksIS1J_NS1M_13LinCombEltActINS1F_6thread7SigmoidESK_fSK_fLNS_15FloatRoundStyleE2EEESJ_S1L_JEEES11_NS12_INS13_ILi1ELi4ELi3EEES16_NSU_INS5_IJS17_S1K_EEENS5_IJS1K_SC_EEEEEEENS4_39AutoVectorizingCopyWithAssumedAlignmentILi128EEENS4_14SM90_TMA_STOREES1Y_S20_NS4_9Copy_AtomIJNS4_17SM90_U32x4_STSM_NENS_6half_tEEEEvEEEvvEEEEvNT_6ParamsE --------------------------
	.section	.nv.shared._ZN7cutlass13device_kernelINS_4gemm6kernel13GemmUniversalIN4cute5tupleIJiiiiEEENS1_10collective13CollectiveMmaINS1_37MainloopSm90TmaGmmaWarpSpecializedFP8ILi8ENS5_IJNS4_1CILi2EEENSA_ILi1EEESC_EEENS1_35KernelTmaWarpSpecializedCooperativeEEENS5_IJNSA_ILi128EEENSA_ILi256EEENSA_ILi64EEEEEENS_12float_e4m3_tENS5_IJlSC_lEEESK_SL_NS4_8TiledMMAINS4_8MMA_AtomIJNS4_4SM904GMMA31MMA_64x256x32_F32E4M3E4M3_SS_TNILNSP_7ScaleInE1ELSR_1EEEEEENS4_6LayoutISD_NS5_IJSC_NSA_ILi0EEESV_EEEEENS5_IJNS4_10UnderscoreESY_SY_EEEEENS4_13SM90_TMA_LOADENS4_14ComposedLayoutINS4_7SwizzleILi2ELi4ELi3EEENS4_18smem_ptr_flag_bitsILi8EEENSU_INS5_IJNSA_ILi8EEESI_EEENS5_IJSI_SC_EEEEEEEvNS4_8identityENS4_23SM90_TMA_LOAD_MULTICASTES1B_vS1C_EENS_8epilogue10collective18CollectiveEpilogueINS1F_22Sm90TmaWarpSpecializedILi4ELi2ELi16ELb0ELb0EEEJSJ_NS5_IJSG_NSA_ILi32EEEEEESK_SL_SK_SL_NS1F_6fusion15FusionCallbacksIS1J_NS1M_13LinCombEltActINS1F_6thread7SigmoidESK_fSK_fLNS_15FloatRoundStyleE2EEESJ_S1L_JEEES11_NS12_INS13_ILi1ELi4ELi3EEES16_NSU_INS5_IJS17_S1K_EEENS5_IJS1K_SC_EEEEEEENS4_39AutoVectorizingCopyWithAssumedAlignmentILi128EEENS4_14SM90_TMA_STOREES1Y_S20_NS4_9Copy_AtomIJNS4_17SM90_U32x4_STSM_NENS_6half_tEEEEvEEEvvEEEEvNT_6ParamsE,"aw",@nobits
	.sectionflags	@""
	.align	16
	.zero		1024


//--------------------- .nv.shared.reserved.0     --------------------------
	.section	.nv.shared.reserved.0,"aw",@nobits
	.weak		__nv_reservedSMEM_offset_0_alias
	.size		__nv_reservedSMEM_offset_0_alias, 0, 0
	.other		__nv_reservedSMEM_offset_0_alias,@"STO_CUDA_RESERVED_SHARED STV_DEFAULT"
__nv_reservedSMEM_offset_0_alias:
	.zero		0


//--------------------- .nv.global                --------------------------
	.section	.nv.global,"aw",@nobits
.nv.global:
	.type		_ZN39_INTERNAL_b93678ef_4_k_cu_ba74bd7f_34544cute1_E,@object
	.size		_ZN39_INTERNAL_b93678ef_4_k_cu_ba74bd7f_34544cute1_E,(_ZN39_INTERNAL_b93678ef_4_k_cu_ba74bd7f_34544cuda3std3__45__cpo6cbeginE - _ZN39_INTERNAL_b93678ef_4_k_cu_ba74bd7f_34544cute1_E)
_ZN39_INTERNAL_b93678ef_4_k_cu_ba74bd7f_34544cute1_E:
	.zero		1
	.type		_ZN39_INTERNAL_b93678ef_4_k_cu_ba74bd7f_34544cuda3std3__45__cpo6cbeginE,@object
	.size		_ZN39_INTERNAL_b93678ef_4_k_cu_ba74bd7f_34544cuda3std3__45__cpo6cbeginE,(_ZN39_INTERNAL_b93678ef_4_k_cu_ba74bd7f_34544cuda3std3__48in_placeE - _ZN39_INTERNAL_b93678ef_4_k_cu_ba74bd7f_34544cuda3std3__45__cpo6cbeginE)
_ZN39_INTERNAL_b93678ef_4_k_cu_ba74bd7f_34544cuda3std3__45__cpo6cbeginE:
	.zero		1
	.type		_ZN39_INTERNAL_b93678ef_4_k_cu_ba74bd7f_34544cuda3std3__48in_placeE,@object
	.size		_ZN39_INTERNAL_b93678ef_4_k_cu_ba74bd7f_34544cuda3std3__48in_placeE,(_ZN39_INTERNAL_b93678ef_4_k_cu_ba74bd7f_34544cuda3std6ranges3__45__cpo9iter_moveE - _ZN39_INTERNAL_b93678ef_4_k_cu_ba74bd7f_34544cuda3std3__48in_placeE)
_ZN39_INTERNAL_b93678ef_4_k_cu_ba74bd7f_34544cuda3std3__48in_placeE:
	.zero		1
	.type		_ZN39_INTERNAL_b93678ef_4_k_cu_ba74bd7f_34544cuda3std6ranges3__45__cpo9iter_moveE,@object
	.size		_ZN39_INTERNAL_b93678ef_4_k_cu_ba74bd7f_34544cuda3std6ranges3__45__cpo9iter_moveE,(_ZN39_INTERNAL_b93678ef_4_k_cu_ba74bd7f_34544cuda3std3__45__cpo5beginE - _ZN39_INTERNAL_b93678ef_4_k_cu_ba74bd7f_34544cuda3std6ranges3__45__cpo9iter_moveE)
_ZN39_INTERNAL_b93678ef_4_k_cu_ba74bd7f_34544cuda3std6ranges3__45__cpo9iter_moveE:
	.zero		1
	.type		_ZN39_INTERNAL_b93678ef_4_k_cu_ba74bd7f_34544cuda3std3__45__cpo5beginE,@object
	.size		_ZN39_INTERNAL_b93678ef_4_k_cu_ba74bd7f_34544cuda3std3__45__cpo5beginE,(_ZN39_INTERNAL_b93678ef_4_k_cu_ba74bd7f_34544cuda3std3__441_GLOBAL__N__b93678ef_4_k_cu_ba74bd7f_34546ignoreE - _ZN39_INTERNAL_b93678ef_4_k_cu_ba74bd7f_34544cuda3std3__45__cpo5beginE)
_ZN39_INTERNAL_b93678ef_4_k_cu_ba74bd7f_34544cuda3std3__45__cpo5beginE:
	.zero		1
	.type		_ZN39_INTERNAL_b93678ef_4_k_cu_ba74bd7f_34544cuda3std3__441_GLOBAL__N__b93678ef_4_k_cu_ba74bd7f_34546ignoreE,@object
	.size		_ZN39_INTERNAL_b93678ef_4_k_cu_ba74bd7f_34544cuda3std3__441_GLOBAL__N__b93678ef_4_k_cu_ba74bd7f_34546ignoreE,(_ZN39_INTERNAL_b93678ef_4_k_cu_ba74bd7f_34544cute7productE - _ZN39_INTERNAL_b93678ef_4_k_cu_ba74bd7f_34544cuda3std3__441_GLOBAL__N__b93678ef_4_k_cu_ba74bd7f_34546ignoreE)
_ZN39_INTERNAL_b93678ef_4_k_cu_ba74bd7f_34544cuda3std3__441_GLOBAL__N__b93678ef_4_k_cu_ba74bd7f_34546ignoreE:
	.zero		1
	.type		_ZN39_INTERNAL_b93678ef_4_k_cu_ba74bd7f_34544cute7productE,@object
	.size		_ZN39_INTERNAL_b93678ef_4_k_cu_ba74bd7f_34544cute7productE,(_ZN39_INTERNAL_b93678ef_4_k_cu_ba74bd7f_34544cuda3std3__45__cpo3endE - _ZN39_INTERNAL_b93678ef_4_k_cu_ba74bd7f_34544cute7productE)
_ZN39_INTERNAL_b93678ef_4_k_cu_ba74bd7f_34544cute7productE:
	.zero		1
	.type		_ZN39_INTERNAL_b93678ef_4_k_cu_ba74bd7f_34544cuda3std3__45__cpo3endE,@object
	.size		_ZN39_INTERNAL_b93678ef_4_k_cu_ba74bd7f_34544cuda3std3__45__cpo3endE,(_ZN39_INTERNAL_b93678ef_4_k_cu_ba74bd7f_34544cuda3std3__419piecewise_constructE - _ZN39_INTERNAL_b93678ef_4_k_cu_ba74bd7f_34544cuda3std3__45__cpo3endE)
_ZN39_INTERNAL_b93678ef_4_k_cu_ba74bd7f_34544cuda3std3__45__cpo3endE:
	.zero		1
	.type		_ZN39_INTERNAL_b93678ef_4_k_cu_ba74bd7f_34544cuda3std3__419piecewise_constructE,@object
	.size		_ZN39_INTERNAL_b93678ef_4_k_cu_ba74bd7f_34544cuda3std3__419piecewise_constructE,(_ZN39_INTERNAL_b93678ef_4_k_cu_ba74bd7f_34544cuda3std3__45__cpo4cendE - _ZN39_INTERNAL_b93678ef_4_k_cu_ba74bd7f_34544cuda3std3__419piecewise_constructE)
_ZN39_INTERNAL_b93678ef_4_k_cu_ba74bd7f_34544cuda3std3__419piecewise_constructE:
	.zero		1
	.type		_ZN39_INTERNAL_b93678ef_4_k_cu_ba74bd7f_34544cuda3std3__45__cpo4cendE,@object
	.size		_ZN39_INTERNAL_b93678ef_4_k_cu_ba74bd7f_34544cuda3std3__45__cpo4cendE,(_ZN39_INTERNAL_b93678ef_4_k_cu_ba74bd7f_34544cuda3std6ranges3__45__cpo4swapE - _ZN39_INTERNAL_b93678ef_4_k_cu_ba74bd7f_34544cuda3std3__45__cpo4cendE)
_ZN39_INTERNAL_b93678ef_4_k_cu_ba74bd7f_34544cuda3std3__45__cpo4cendE:
	.zero		1
	.type		_ZN39_INTERNAL_b93678ef_4_k_cu_ba74bd7f_34544cuda3std6ranges3__45__cpo4swapE,@object
	.size		_ZN39_INTERNAL_b93678ef_4_k_cu_ba74bd7f_34544cuda3std6ranges3__45__cpo4swapE,(.L_9 - _ZN39_INTERNAL_b93678ef_4_k_cu_ba74bd7f_34544cuda3std6ranges3__45__cpo4swapE)
_ZN39_INTERNAL_b93678ef_4_k_cu_ba74bd7f_34544cuda3std6ranges3__45__cpo4swapE:
	.zero		1
.L_9:


//--------------------- .nv.constant0._ZN7cutlass13device_kernelINS_4gemm6kernel13GemmUniversalIN4cute5tupleIJiiiiEEENS1_10collective13CollectiveMmaINS1_37MainloopSm90TmaGmmaWarpSpecializedFP8ILi8ENS5_IJNS4_1CILi2EEENSA_ILi1EEESC_EEENS1_35KernelTmaWarpSpecializedCooperativeEEENS5_IJNSA_ILi128EEENSA_ILi256EEENSA_ILi64EEEEEENS_12float_e4m3_tENS5_IJlSC_lEEESK_SL_NS4_8TiledMMAINS4_8MMA_AtomIJNS4_4SM904GMMA31MMA_64x256x32_F32E4M3E4M3_SS_TNILNSP_7ScaleInE1ELSR_1EEEEEENS4_6LayoutISD_NS5_IJSC_NSA_ILi0EEESV_EEEEENS5_IJNS4_10UnderscoreESY_SY_EEEEENS4_13SM90_TMA_LOADENS4_14ComposedLayoutINS4_7SwizzleILi2ELi4ELi3EEENS4_18smem_ptr_flag_bitsILi8EEENSU_INS5_IJNSA_ILi8EEESI_EEENS5_IJSI_SC_EEEEEEEvNS4_8identityENS4_23SM90_TMA_LOAD_MULTICASTES1B_vS1C_EENS_8epilogue10collective18CollectiveEpilogueINS1F_22Sm90TmaWarpSpecializedILi4ELi2ELi16ELb0ELb0EEEJSJ_NS5_IJSG_NSA_ILi32EEEEEESK_SL_SK_SL_NS1F_6fusion15FusionCallbacksIS1J_NS1M_13LinCombEltActINS1F_6thread7SigmoidESK_fSK_fLNS_15FloatRoundStyleE2EEESJ_S1L_JEEES11_NS12_INS13_ILi1ELi4ELi3EEES16_NSU_INS5_IJS17_S1K_EEENS5_IJS1K_SC_EEEEEEENS4_39AutoVectorizingCopyWithAssumedAlignmentILi128EEENS4_14SM90_TMA_STOREES1Y_S20_NS4_9Copy_AtomIJNS4_17SM90_U32x4_STSM_NENS_6half_tEEEEvEEEvvEEEEvNT_6ParamsE --------------------------
	.section	.nv.constant0._ZN7cutlass13device_kernelINS_4gemm6kernel13GemmUniversalIN4cute5tupleIJiiiiEEENS1_10collective13CollectiveMmaINS1_37MainloopSm90TmaGmmaWarpSpecializedFP8ILi8ENS5_IJNS4_1CILi2EEENSA_ILi1EEESC_EEENS1_35KernelTmaWarpSpecializedCooperativeEEENS5_IJNSA_ILi128EEENSA_ILi256EEENSA_ILi64EEEEEENS_12float_e4m3_tENS5_IJlSC_lEEESK_SL_NS4_8TiledMMAINS4_8MMA_AtomIJNS4_4SM904GMMA31MMA_64x256x32_F32E4M3E4M3_SS_TNILNSP_7ScaleInE1ELSR_1EEEEEENS4_6LayoutISD_NS5_IJSC_NSA_ILi0EEESV_EEEEENS5_IJNS4_10UnderscoreESY_SY_EEEEENS4_13SM90_TMA_LOADENS4_14ComposedLayoutINS4_7SwizzleILi2ELi4ELi3EEENS4_18smem_ptr_flag_bitsILi8EEENSU_INS5_IJNSA_ILi8EEESI_EEENS5_IJSI_SC_EEEEEEEvNS4_8identityENS4_23SM90_TMA_LOAD_MULTICASTES1B_vS1C_EENS_8epilogue10collective18CollectiveEpilogueINS1F_22Sm90TmaWarpSpecializedILi4ELi2ELi16ELb0ELb0EEEJSJ_NS5_IJSG_NSA_ILi32EEEEEESK_SL_SK_SL_NS1F_6fusion15FusionCallbacksIS1J_NS1M_13LinCombEltActINS1F_6thread7SigmoidESK_fSK_fLNS_15FloatRoundStyleE2EEESJ_S1L_JEEES11_NS12_INS13_ILi1ELi4ELi3EEES16_NSU_INS5_IJS17_S1K_EEENS5_IJS1K_SC_EEEEEEENS4_39AutoVectorizingCopyWithAssumedAlignmentILi128EEENS4_14SM90_TMA_STOREES1Y_S20_NS4_9Copy_AtomIJNS4_17SM90_U32x4_STSM_NENS_6half_tEEEEvEEEvvEEEEvNT_6ParamsE,"a",@progbits
	.sectionflags	@""
	.align	4
.nv.constant0._ZN7cutlass13device_kernelINS_4gemm6kernel13GemmUniversalIN4cute5tupleIJiiiiEEENS1_10collective13CollectiveMmaINS1_37MainloopSm90TmaGmmaWarpSpecializedFP8ILi8ENS5_IJNS4_1CILi2EEENSA_ILi1EEESC_EEENS1_35KernelTmaWarpSpecializedCooperativeEEENS5_IJNSA_ILi128EEENSA_ILi256EEENSA_ILi64EEEEEENS_12float_e4m3_tENS5_IJlSC_lEEESK_SL_NS4_8TiledMMAINS4_8MMA_AtomIJNS4_4SM904GMMA31MMA_64x256x32_F32E4M3E4M3_SS_TNILNSP_7ScaleInE1ELSR_1EEEEEENS4_6LayoutISD_NS5_IJSC_NSA_ILi0EEESV_EEEEENS5_IJNS4_10UnderscoreESY_SY_EEEEENS4_13SM90_TMA_LOADENS4_14ComposedLayoutINS4_7SwizzleILi2ELi4ELi3EEENS4_18smem_ptr_flag_bitsILi8EEENSU_INS5_IJNSA_ILi8EEESI_EEENS5_IJSI_SC_EEEEEEEvNS4_8identityENS4_23SM90_TMA_LOAD_MULTICASTES1B_vS1C_EENS_8epilogue10collective18CollectiveEpilogueINS1F_22Sm90TmaWarpSpecializedILi4ELi2ELi16ELb0ELb0EEEJSJ_NS5_IJSG_NSA_ILi32EEEEEESK_SL_SK_SL_NS1F_6fusion15FusionCallbacksIS1J_NS1M_13LinCombEltActINS1F_6thread7SigmoidESK_fSK_fLNS_15FloatRoundStyleE2EEESJ_S1L_JEEES11_NS12_INS13_ILi1ELi4ELi3EEES16_NSU_INS5_IJS17_S1K_EEENS5_IJS1K_SC_EEEEEEENS4_39AutoVectorizingCopyWithAssumedAlignmentILi128EEENS4_14SM90_TMA_STOREES1Y_S20_NS4_9Copy_AtomIJNS4_17SM90_U32x4_STSM_NENS_6half_tEEEEvEEEvvEEEEvNT_6ParamsE:
	.zero		2432


//--------------------- SYMBOLS --------------------------

	.type		.nv.reservedSmem.offset0,@object
	.size		.nv.reservedSmem.offset0,0x4
	.type		__assertfail,@function
